//
// Generated by NVIDIA NVVM Compiler
//
// Compiler Build ID: CL-36424714
// Cuda compilation tools, release 13.0, V13.0.88
// Based on NVVM 20.0.0
//

.version 9.0
.target sm_100
.address_size 64

	// .globl	_Z14kernelgpuFbou1IdEvPT_S1_S1_S1_S1_S1_S1_S1_S1_S1_S0_iiiiiiii

.visible .entry _Z14kernelgpuFbou1IdEvPT_S1_S1_S1_S1_S1_S1_S1_S1_S1_S0_iiiiiiii(
	.param .u64 .ptr .align 1 _Z14kernelgpuFbou1IdEvPT_S1_S1_S1_S1_S1_S1_S1_S1_S1_S0_iiiiiiii_param_0,
	.param .u64 .ptr .align 1 _Z14kernelgpuFbou1IdEvPT_S1_S1_S1_S1_S1_S1_S1_S1_S1_S0_iiiiiiii_param_1,
	.param .u64 .ptr .align 1 _Z14kernelgpuFbou1IdEvPT_S1_S1_S1_S1_S1_S1_S1_S1_S1_S0_iiiiiiii_param_2,
	.param .u64 .ptr .align 1 _Z14kernelgpuFbou1IdEvPT_S1_S1_S1_S1_S1_S1_S1_S1_S1_S0_iiiiiiii_param_3,
	.param .u64 .ptr .align 1 _Z14kernelgpuFbou1IdEvPT_S1_S1_S1_S1_S1_S1_S1_S1_S1_S0_iiiiiiii_param_4,
	.param .u64 .ptr .align 1 _Z14kernelgpuFbou1IdEvPT_S1_S1_S1_S1_S1_S1_S1_S1_S1_S0_iiiiiiii_param_5,
	.param .u64 .ptr .align 1 _Z14kernelgpuFbou1IdEvPT_S1_S1_S1_S1_S1_S1_S1_S1_S1_S0_iiiiiiii_param_6,
	.param .u64 .ptr .align 1 _Z14kernelgpuFbou1IdEvPT_S1_S1_S1_S1_S1_S1_S1_S1_S1_S0_iiiiiiii_param_7,
	.param .u64 .ptr .align 1 _Z14kernelgpuFbou1IdEvPT_S1_S1_S1_S1_S1_S1_S1_S1_S1_S0_iiiiiiii_param_8,
	.param .u64 .ptr .align 1 _Z14kernelgpuFbou1IdEvPT_S1_S1_S1_S1_S1_S1_S1_S1_S1_S0_iiiiiiii_param_9,
	.param .f64 _Z14kernelgpuFbou1IdEvPT_S1_S1_S1_S1_S1_S1_S1_S1_S1_S0_iiiiiiii_param_10,
	.param .u32 _Z14kernelgpuFbou1IdEvPT_S1_S1_S1_S1_S1_S1_S1_S1_S1_S0_iiiiiiii_param_11,
	.param .u32 _Z14kernelgpuFbou1IdEvPT_S1_S1_S1_S1_S1_S1_S1_S1_S1_S0_iiiiiiii_param_12,
	.param .u32 _Z14kernelgpuFbou1IdEvPT_S1_S1_S1_S1_S1_S1_S1_S1_S1_S0_iiiiiiii_param_13,
	.param .u32 _Z14kernelgpuFbou1IdEvPT_S1_S1_S1_S1_S1_S1_S1_S1_S1_S0_iiiiiiii_param_14,
	.param .u32 _Z14kernelgpuFbou1IdEvPT_S1_S1_S1_S1_S1_S1_S1_S1_S1_S0_iiiiiiii_param_15,
	.param .u32 _Z14kernelgpuFbou1IdEvPT_S1_S1_S1_S1_S1_S1_S1_S1_S1_S0_iiiiiiii_param_16,
	.param .u32 _Z14kernelgpuFbou1IdEvPT_S1_S1_S1_S1_S1_S1_S1_S1_S1_S0_iiiiiiii_param_17,
	.param .u32 _Z14kernelgpuFbou1IdEvPT_S1_S1_S1_S1_S1_S1_S1_S1_S1_S0_iiiiiiii_param_18
)
{
	.reg .pred 	%p<3>;
	.reg .b32 	%r<18>;
	.reg .b64 	%rd<42>;
	.reg .b64 	%fd<59>;

	ld.param.u64 	%rd4, [_Z14kernelgpuFbou1IdEvPT_S1_S1_S1_S1_S1_S1_S1_S1_S1_S0_iiiiiiii_param_0];
	ld.param.u64 	%rd5, [_Z14kernelgpuFbou1IdEvPT_S1_S1_S1_S1_S1_S1_S1_S1_S1_S0_iiiiiiii_param_1];
	ld.param.u64 	%rd6, [_Z14kernelgpuFbou1IdEvPT_S1_S1_S1_S1_S1_S1_S1_S1_S1_S0_iiiiiiii_param_2];
	ld.param.u32 	%r6, [_Z14kernelgpuFbou1IdEvPT_S1_S1_S1_S1_S1_S1_S1_S1_S1_S0_iiiiiiii_param_12];
	mov.u32 	%r7, %tid.x;
	mov.u32 	%r8, %ctaid.x;
	mov.u32 	%r1, %ntid.x;
	mad.lo.s32 	%r17, %r8, %r1, %r7;
	setp.ge.s32 	%p1, %r17, %r6;
	@%p1 bra 	$L__BB0_3;
	cvta.to.global.u64 	%rd1, %rd6;
	mov.u32 	%r9, %nctaid.x;
	mul.lo.s32 	%r3, %r1, %r9;
	cvta.to.global.u64 	%rd2, %rd5;
	cvta.to.global.u64 	%rd3, %rd4;
	mul.wide.s32 	%rd16, %r6, 8;
	shl.b32 	%r11, %r6, 1;
	mul.lo.s32 	%r13, %r6, 3;
$L__BB0_2:
	ld.param.u64 	%rd41, [_Z14kernelgpuFbou1IdEvPT_S1_S1_S1_S1_S1_S1_S1_S1_S1_S0_iiiiiiii_param_9];
	ld.param.u64 	%rd40, [_Z14kernelgpuFbou1IdEvPT_S1_S1_S1_S1_S1_S1_S1_S1_S1_S0_iiiiiiii_param_7];
	ld.param.u64 	%rd39, [_Z14kernelgpuFbou1IdEvPT_S1_S1_S1_S1_S1_S1_S1_S1_S1_S0_iiiiiiii_param_6];
	ld.param.u64 	%rd38, [_Z14kernelgpuFbou1IdEvPT_S1_S1_S1_S1_S1_S1_S1_S1_S1_S0_iiiiiiii_param_5];
	cvta.to.global.u64 	%rd11, %rd41;
	ld.global.f64 	%fd1, [%rd11+56];
	ld.global.f64 	%fd2, [%rd11+64];
	ld.global.f64 	%fd3, [%rd11+72];
	cvta.to.global.u64 	%rd12, %rd40;
	ld.global.f64 	%fd4, [%rd12];
	mul.wide.s32 	%rd13, %r17, 8;
	add.s64 	%rd14, %rd2, %rd13;
	ld.global.f64 	%fd5, [%rd14];
	add.s64 	%rd15, %rd1, %rd13;
	ld.global.f64 	%fd6, [%rd15];
	add.s32 	%r10, %r17, %r6;
	add.s64 	%rd17, %rd15, %rd16;
	ld.global.f64 	%fd7, [%rd17];
	add.s64 	%rd18, %rd17, %rd16;
	ld.global.f64 	%fd8, [%rd18];
	add.s32 	%r12, %r10, %r11;
	add.s64 	%rd19, %rd18, %rd16;
	ld.global.f64 	%fd9, [%rd19];
	add.s32 	%r14, %r12, %r13;
	mul.wide.s32 	%rd20, %r14, 8;
	add.s64 	%rd21, %rd1, %rd20;
	ld.global.f64 	%fd10, [%rd21];
	add.s32 	%r15, %r14, %r6;
	add.s64 	%rd22, %rd21, %rd16;
	ld.global.f64 	%fd11, [%rd22];
	add.s32 	%r16, %r15, %r13;
	mul.wide.s32 	%rd23, %r16, 8;
	add.s64 	%rd24, %rd1, %rd23;
	ld.global.f64 	%fd12, [%rd24];
	add.s64 	%rd25, %rd24, %rd16;
	ld.global.f64 	%fd13, [%rd25];
	cvta.to.global.u64 	%rd26, %rd38;
	mul.wide.s32 	%rd27, %r10, 8;
	add.s64 	%rd28, %rd26, %rd27;
	ld.global.f64 	%fd14, [%rd28];
	add.s64 	%rd29, %rd28, %rd16;
	ld.global.f64 	%fd15, [%rd29];
	add.s64 	%rd30, %rd29, %rd16;
	ld.global.f64 	%fd16, [%rd30];
	cvta.to.global.u64 	%rd31, %rd39;
	add.s64 	%rd32, %rd31, %rd13;
	ld.global.f64 	%fd17, [%rd32];
	add.s64 	%rd33, %rd32, %rd16;
	ld.global.f64 	%fd18, [%rd33];
	mul.f64 	%fd19, %fd11, %fd17;
	mul.f64 	%fd20, %fd13, %fd18;
	rcp.rn.f64 	%fd21, %fd2;
	rcp.rn.f64 	%fd22, %fd3;
	add.f64 	%fd23, %fd19, %fd20;
	mul.f64 	%fd24, %fd2, %fd3;
	mul.f64 	%fd25, %fd6, %fd23;
	mul.f64 	%fd26, %fd1, %fd7;
	mul.f64 	%fd27, %fd13, %fd13;
	fma.rn.f64 	%fd28, %fd11, %fd11, %fd27;
	sqrt.rn.f64 	%fd29, %fd28;
	mul.f64 	%fd30, %fd26, %fd29;
	sub.f64 	%fd31, %fd25, %fd30;
	mul.f64 	%fd32, %fd24, %fd31;
	mul.f64 	%fd33, %fd32, 0d3FCE3D70A3D70A3D;
	add.s64 	%rd34, %rd3, %rd13;
	st.global.f64 	[%rd34], %fd33;
	mul.f64 	%fd34, %fd7, %fd23;
	mul.f64 	%fd35, %fd34, 0dBF795B2F4C8E627F;
	sub.f64 	%fd36, %fd7, %fd14;
	fma.rn.f64 	%fd37, %fd4, %fd36, %fd35;
	add.s64 	%rd35, %rd34, %rd16;
	st.global.f64 	[%rd35], %fd37;
	sub.f64 	%fd38, %fd8, %fd15;
	mul.f64 	%fd39, %fd4, %fd38;
	mul.f64 	%fd40, %fd5, %fd17;
	mul.f64 	%fd41, %fd8, %fd11;
	div.rn.f64 	%fd42, %fd41, 0d4061800000000000;
	mul.f64 	%fd43, %fd21, %fd22;
	mul.f64 	%fd44, %fd43, %fd10;
	fma.rn.f64 	%fd45, %fd44, 0d4010EE643B990EE6, %fd42;
	mul.f64 	%fd46, %fd45, %fd40;
	sub.f64 	%fd47, %fd39, %fd46;
	mul.f64 	%fd48, %fd5, %fd18;
	mul.f64 	%fd49, %fd8, %fd13;
	div.rn.f64 	%fd50, %fd49, 0d4061800000000000;
	mul.f64 	%fd51, %fd43, %fd12;
	fma.rn.f64 	%fd52, %fd51, 0d4010EE643B990EE6, %fd50;
	mul.f64 	%fd53, %fd52, %fd48;
	sub.f64 	%fd54, %fd47, %fd53;
	add.s64 	%rd36, %rd35, %rd16;
	st.global.f64 	[%rd36], %fd54;
	mul.f64 	%fd55, %fd5, %fd20;
	fma.rn.f64 	%fd56, %fd5, %fd19, %fd55;
	sub.f64 	%fd57, %fd9, %fd16;
	fma.rn.f64 	%fd58, %fd4, %fd57, %fd56;
	add.s64 	%rd37, %rd36, %rd16;
	st.global.f64 	[%rd37], %fd58;
	add.s32 	%r17, %r17, %r3;
	setp.lt.s32 	%p2, %r17, %r6;
	@%p2 bra 	$L__BB0_2;
$L__BB0_3:
	ret;

}
	// .globl	_Z14kernelgpuFbou2IdEvPT_S1_S1_S1_S1_S1_S1_S1_S1_S1_S0_iiiiiiii
.visible .entry _Z14kernelgpuFbou2IdEvPT_S1_S1_S1_S1_S1_S1_S1_S1_S1_S0_iiiiiiii(
	.param .u64 .ptr .align 1 _Z14kernelgpuFbou2IdEvPT_S1_S1_S1_S1_S1_S1_S1_S1_S1_S0_iiiiiiii_param_0,
	.param .u64 .ptr .align 1 _Z14kernelgpuFbou2IdEvPT_S1_S1_S1_S1_S1_S1_S1_S1_S1_S0_iiiiiiii_param_1,
	.param .u64 .ptr .align 1 _Z14kernelgpuFbou2IdEvPT_S1_S1_S1_S1_S1_S1_S1_S1_S1_S0_iiiiiiii_param_2,
	.param .u64 .ptr .align 1 _Z14kernelgpuFbou2IdEvPT_S1_S1_S1_S1_S1_S1_S1_S1_S1_S0_iiiiiiii_param_3,
	.param .u64 .ptr .align 1 _Z14kernelgpuFbou2IdEvPT_S1_S1_S1_S1_S1_S1_S1_S1_S1_S0_iiiiiiii_param_4,
	.param .u64 .ptr .align 1 _Z14kernelgpuFbou2IdEvPT_S1_S1_S1_S1_S1_S1_S1_S1_S1_S0_iiiiiiii_param_5,
	.param .u64 .ptr .align 1 _Z14kernelgpuFbou2IdEvPT_S1_S1_S1_S1_S1_S1_S1_S1_S1_S0_iiiiiiii_param_6,
	.param .u64 .ptr .align 1 _Z14kernelgpuFbou2IdEvPT_S1_S1_S1_S1_S1_S1_S1_S1_S1_S0_iiiiiiii_param_7,
	.param .u64 .ptr .align 1 _Z14kernelgpuFbou2IdEvPT_S1_S1_S1_S1_S1_S1_S1_S1_S1_S0_iiiiiiii_param_8,
	.param .u64 .ptr .align 1 _Z14kernelgpuFbou2IdEvPT_S1_S1_S1_S1_S1_S1_S1_S1_S1_S0_iiiiiiii_param_9,
	.param .f64 _Z14kernelgpuFbou2IdEvPT_S1_S1_S1_S1_S1_S1_S1_S1_S1_S0_iiiiiiii_param_10,
	.param .u32 _Z14kernelgpuFbou2IdEvPT_S1_S1_S1_S1_S1_S1_S1_S1_S1_S0_iiiiiiii_param_11,
	.param .u32 _Z14kernelgpuFbou2IdEvPT_S1_S1_S1_S1_S1_S1_S1_S1_S1_S0_iiiiiiii_param_12,
	.param .u32 _Z14kernelgpuFbou2IdEvPT_S1_S1_S1_S1_S1_S1_S1_S1_S1_S0_iiiiiiii_param_13,
	.param .u32 _Z14kernelgpuFbou2IdEvPT_S1_S1_S1_S1_S1_S1_S1_S1_S1_S0_iiiiiiii_param_14,
	.param .u32 _Z14kernelgpuFbou2IdEvPT_S1_S1_S1_S1_S1_S1_S1_S1_S1_S0_iiiiiiii_param_15,
	.param .u32 _Z14kernelgpuFbou2IdEvPT_S1_S1_S1_S1_S1_S1_S1_S1_S1_S0_iiiiiiii_param_16,
	.param .u32 _Z14kernelgpuFbou2IdEvPT_S1_S1_S1_S1_S1_S1_S1_S1_S1_S0_iiiiiiii_param_17,
	.param .u32 _Z14kernelgpuFbou2IdEvPT_S1_S1_S1_S1_S1_S1_S1_S1_S1_S0_iiiiiiii_param_18
)
{
	.reg .pred 	%p<3>;
	.reg .b32 	%r<11>;
	.reg .b64 	%rd<10>;

	ld.param.u64 	%rd2, [_Z14kernelgpuFbou2IdEvPT_S1_S1_S1_S1_S1_S1_S1_S1_S1_S0_iiiiiiii_param_0];
	ld.param.u32 	%r6, [_Z14kernelgpuFbou2IdEvPT_S1_S1_S1_S1_S1_S1_S1_S1_S1_S0_iiiiiiii_param_12];
	mov.u32 	%r7, %tid.x;
	mov.u32 	%r8, %ctaid.x;
	mov.u32 	%r1, %ntid.x;
	mad.lo.s32 	%r10, %r8, %r1, %r7;
	setp.ge.s32 	%p1, %r10, %r6;
	@%p1 bra 	$L__BB1_3;
	mov.u32 	%r9, %nctaid.x;
	mul.lo.s32 	%r3, %r1, %r9;
	cvta.to.global.u64 	%rd1, %rd2;
	mul.wide.s32 	%rd6, %r6, 8;
$L__BB1_2:
	mul.wide.s32 	%rd3, %r10, 8;
	add.s64 	%rd4, %rd1, %rd3;
	mov.b64 	%rd5, 0;
	st.global.u64 	[%rd4], %rd5;
	add.s64 	%rd7, %rd4, %rd6;
	st.global.u64 	[%rd7], %rd5;
	add.s64 	%rd8, %rd7, %rd6;
	st.global.u64 	[%rd8], %rd5;
	add.s64 	%rd9, %rd8, %rd6;
	st.global.u64 	[%rd9], %rd5;
	add.s32 	%r10, %r10, %r3;
	setp.lt.s32 	%p2, %r10, %r6;
	@%p2 bra 	$L__BB1_2;
$L__BB1_3:
	ret;

}
	// .globl	_Z14kernelgpuFbou3IdEvPT_S1_S1_S1_S1_S1_S1_S1_S1_S1_S0_iiiiiiii
.visible .entry _Z14kernelgpuFbou3IdEvPT_S1_S1_S1_S1_S1_S1_S1_S1_S1_S0_iiiiiiii(
	.param .u64 .ptr .align 1 _Z14kernelgpuFbou3IdEvPT_S1_S1_S1_S1_S1_S1_S1_S1_S1_S0_iiiiiiii_param_0,
	.param .u64 .ptr .align 1 _Z14kernelgpuFbou3IdEvPT_S1_S1_S1_S1_S1_S1_S1_S1_S1_S0_iiiiiiii_param_1,
	.param .u64 .ptr .align 1 _Z14kernelgpuFbou3IdEvPT_S1_S1_S1_S1_S1_S1_S1_S1_S1_S0_iiiiiiii_param_2,
	.param .u64 .ptr .align 1 _Z14kernelgpuFbou3IdEvPT_S1_S1_S1_S1_S1_S1_S1_S1_S1_S0_iiiiiiii_param_3,
	.param .u64 .ptr .align 1 _Z14kernelgpuFbou3IdEvPT_S1_S1_S1_S1_S1_S1_S1_S1_S1_S0_iiiiiiii_param_4,
	.param .u64 .ptr .align 1 _Z14kernelgpuFbou3IdEvPT_S1_S1_S1_S1_S1_S1_S1_S1_S1_S0_iiiiiiii_param_5,
	.param .u64 .ptr .align 1 _Z14kernelgpuFbou3IdEvPT_S1_S1_S1_S1_S1_S1_S1_S1_S1_S0_iiiiiiii_param_6,
	.param .u64 .ptr .align 1 _Z14kernelgpuFbou3IdEvPT_S1_S1_S1_S1_S1_S1_S1_S1_S1_S0_iiiiiiii_param_7,
	.param .u64 .ptr .align 1 _Z14kernelgpuFbou3IdEvPT_S1_S1_S1_S1_S1_S1_S1_S1_S1_S0_iiiiiiii_param_8,
	.param .u64 .ptr .align 1 _Z14kernelgpuFbou3IdEvPT_S1_S1_S1_S1_S1_S1_S1_S1_S1_S0_iiiiiiii_param_9,
	.param .f64 _Z14kernelgpuFbou3IdEvPT_S1_S1_S1_S1_S1_S1_S1_S1_S1_S0_iiiiiiii_param_10,
	.param .u32 _Z14kernelgpuFbou3IdEvPT_S1_S1_S1_S1_S1_S1_S1_S1_S1_S0_iiiiiiii_param_11,
	.param .u32 _Z14kernelgpuFbou3IdEvPT_S1_S1_S1_S1_S1_S1_S1_S1_S1_S0_iiiiiiii_param_12,
	.param .u32 _Z14kernelgpuFbou3IdEvPT_S1_S1_S1_S1_S1_S1_S1_S1_S1_S0_iiiiiiii_param_13,
	.param .u32 _Z14kernelgpuFbou3IdEvPT_S1_S1_S1_S1_S1_S1_S1_S1_S1_S0_iiiiiiii_param_14,
	.param .u32 _Z14kernelgpuFbou3IdEvPT_S1_S1_S1_S1_S1_S1_S1_S1_S1_S0_iiiiiiii_param_15,
	.param .u32 _Z14kernelgpuFbou3IdEvPT_S1_S1_S1_S1_S1_S1_S1_S1_S1_S0_iiiiiiii_param_16,
	.param .u32 _Z14kernelgpuFbou3IdEvPT_S1_S1_S1_S1_S1_S1_S1_S1_S1_S0_iiiiiiii_param_17,
	.param .u32 _Z14kernelgpuFbou3IdEvPT_S1_S1_S1_S1_S1_S1_S1_S1_S1_S0_iiiiiiii_param_18
)
{
	.reg .pred 	%p<5>;
	.reg .b32 	%r<14>;
	.reg .b32 	%f<5>;
	.reg .b64 	%rd<48>;
	.reg .b64 	%fd<138>;

	ld.param.u32 	%r5, [_Z14kernelgpuFbou3IdEvPT_S1_S1_S1_S1_S1_S1_S1_S1_S1_S0_iiiiiiii_param_12];
	mov.u32 	%r6, %tid.x;
	mov.u32 	%r7, %ctaid.x;
	mov.u32 	%r8, %ntid.x;
	mad.lo.s32 	%r13, %r7, %r8, %r6;
	setp.ge.s32 	%p1, %r13, %r5;
	@%p1 bra 	$L__BB2_6;
	mul.wide.s32 	%rd1, %r5, 8;
	mov.u32 	%r12, %nctaid.x;
$L__BB2_2:
	ld.param.u64 	%rd47, [_Z14kernelgpuFbou3IdEvPT_S1_S1_S1_S1_S1_S1_S1_S1_S1_S0_iiiiiiii_param_9];
	ld.param.u64 	%rd46, [_Z14kernelgpuFbou3IdEvPT_S1_S1_S1_S1_S1_S1_S1_S1_S1_S0_iiiiiiii_param_7];
	ld.param.u64 	%rd45, [_Z14kernelgpuFbou3IdEvPT_S1_S1_S1_S1_S1_S1_S1_S1_S1_S0_iiiiiiii_param_6];
	ld.param.u64 	%rd44, [_Z14kernelgpuFbou3IdEvPT_S1_S1_S1_S1_S1_S1_S1_S1_S1_S0_iiiiiiii_param_5];
	ld.param.u64 	%rd43, [_Z14kernelgpuFbou3IdEvPT_S1_S1_S1_S1_S1_S1_S1_S1_S1_S0_iiiiiiii_param_2];
	ld.param.u64 	%rd42, [_Z14kernelgpuFbou3IdEvPT_S1_S1_S1_S1_S1_S1_S1_S1_S1_S0_iiiiiiii_param_1];
	cvta.to.global.u64 	%rd9, %rd47;
	ld.global.f64 	%fd1, [%rd9+64];
	ld.global.f64 	%fd2, [%rd9+72];
	cvta.to.global.u64 	%rd10, %rd46;
	ld.global.f64 	%fd3, [%rd10];
	cvta.to.global.u64 	%rd11, %rd42;
	mul.wide.s32 	%rd12, %r13, 8;
	add.s64 	%rd13, %rd11, %rd12;
	ld.global.f64 	%fd4, [%rd13];
	cvta.to.global.u64 	%rd14, %rd43;
	add.s64 	%rd15, %rd14, %rd12;
	ld.global.f64 	%fd5, [%rd15];
	add.s64 	%rd16, %rd15, %rd1;
	ld.global.f64 	%fd6, [%rd16];
	add.s64 	%rd17, %rd16, %rd1;
	ld.global.f64 	%fd7, [%rd17];
	add.s64 	%rd18, %rd17, %rd1;
	ld.global.f64 	%fd8, [%rd18];
	add.s64 	%rd19, %rd18, %rd1;
	ld.global.f64 	%fd9, [%rd19];
	add.s64 	%rd20, %rd19, %rd1;
	ld.global.f64 	%fd10, [%rd20];
	add.s64 	%rd21, %rd20, %rd1;
	ld.global.f64 	%fd11, [%rd21];
	add.s64 	%rd22, %rd21, %rd1;
	ld.global.f64 	%fd12, [%rd22];
	add.s64 	%rd23, %rd22, %rd1;
	ld.global.f64 	%fd13, [%rd23];
	add.s64 	%rd24, %rd23, %rd1;
	ld.global.f64 	%fd14, [%rd24];
	add.s64 	%rd25, %rd24, %rd1;
	ld.global.f64 	%fd15, [%rd25];
	add.s64 	%rd26, %rd25, %rd1;
	ld.global.f64 	%fd16, [%rd26];
	cvta.to.global.u64 	%rd27, %rd44;
	add.s64 	%rd28, %rd27, %rd12;
	ld.global.f64 	%fd17, [%rd28];
	add.s64 	%rd29, %rd28, %rd1;
	ld.global.f64 	%fd18, [%rd29];
	add.s64 	%rd30, %rd29, %rd1;
	ld.global.f64 	%fd19, [%rd30];
	add.s64 	%rd31, %rd30, %rd1;
	ld.global.f64 	%fd20, [%rd31];
	cvta.to.global.u64 	%rd32, %rd45;
	add.s64 	%rd33, %rd32, %rd12;
	ld.global.f64 	%fd21, [%rd33];
	add.s64 	%rd34, %rd33, %rd1;
	ld.global.f64 	%fd22, [%rd34];
	mul.f64 	%fd23, %fd12, %fd21;
	mul.f64 	%fd24, %fd16, %fd22;
	add.f64 	%fd25, %fd23, %fd24;
	{
	.reg .b32 %temp; 
	mov.b64 	{%temp, %r9}, %fd25;
	}
	and.b32  	%r3, %r9, 2147483647;
	{
	.reg .b32 %temp; 
	mov.b64 	{%r10, %temp}, %fd25;
	}
	mov.b64 	%fd26, {%r10, %r3};
	setp.ltu.f64 	%p2, %fd26, 0d3FE4F92224DD2F1A;
	@%p2 bra 	$L__BB2_4;
	add.f64 	%fd30, %fd26, %fd26;
	cvt.rn.f32.f64 	%f1, %fd30;
	mul.f32 	%f2, %f1, 0f3FB8AA3B;
	cvt.rni.f32.f32 	%f3, %f2;
	cvt.f64.f32 	%fd31, %f3;
	fma.rn.f64 	%fd32, %fd31, 0dBFE62E42FEFA39EF, %fd30;
	fma.rn.f64 	%fd33, %fd32, 0d3E5AE904A4741B81, 0d3E928A27F89B6999;
	fma.rn.f64 	%fd34, %fd33, %fd32, 0d3EC71DE715FF7E07;
	fma.rn.f64 	%fd35, %fd34, %fd32, 0d3EFA019A6B0AC45A;
	fma.rn.f64 	%fd36, %fd35, %fd32, 0d3F2A01A017EED94F;
	fma.rn.f64 	%fd37, %fd36, %fd32, 0d3F56C16C17F2A71B;
	fma.rn.f64 	%fd38, %fd37, %fd32, 0d3F811111111173C4;
	fma.rn.f64 	%fd39, %fd38, %fd32, 0d3FA555555555211A;
	fma.rn.f64 	%fd40, %fd39, %fd32, 0d3FC5555555555540;
	fma.rn.f64 	%fd41, %fd40, %fd32, 0d3FE0000000000005;
	mul.f64 	%fd42, %fd32, %fd41;
	fma.rn.f64 	%fd43, %fd42, %fd32, %fd32;
	ex2.approx.ftz.f32 	%f4, %f3;
	cvt.f64.f32 	%fd44, %f4;
	mov.f64 	%fd45, 0d3FF0000000000000;
	sub.f64 	%fd46, %fd45, %fd44;
	neg.f64 	%fd47, %fd43;
	fma.rn.f64 	%fd48, %fd47, %fd44, %fd46;
	mov.f64 	%fd49, 0d4000000000000000;
	sub.f64 	%fd50, %fd49, %fd48;
	rcp.approx.ftz.f64 	%fd51, %fd50;
	neg.f64 	%fd52, %fd50;
	fma.rn.f64 	%fd53, %fd52, %fd51, 0d3FF0000000000000;
	fma.rn.f64 	%fd54, %fd53, %fd53, %fd53;
	fma.rn.f64 	%fd55, %fd54, %fd51, %fd51;
	fma.rn.f64 	%fd56, %fd55, 0dC000000000000000, 0d3FF0000000000000;
	setp.gt.u32 	%p3, %r3, 1077088193;
	selp.f64 	%fd57, 0d3FF0000000000000, %fd56, %p3;
	copysign.f64 	%fd137, %fd25, %fd57;
	bra.uni 	$L__BB2_5;
$L__BB2_4:
	mul.f64 	%fd58, %fd25, %fd25;
	fma.rn.f64 	%fd59, %fd58, 0dBEF0BC46E2F5E964, 0d3F14359F420AFC3D;
	fma.rn.f64 	%fd60, %fd59, %fd58, 0dBF2DF9F0728C5D84;
	fma.rn.f64 	%fd61, %fd60, %fd58, 0d3F4337D1CEC4F033;
	fma.rn.f64 	%fd62, %fd61, %fd58, 0dBF57D6E9674335B3;
	fma.rn.f64 	%fd63, %fd62, %fd58, 0d3F6D6D000D7AAD3D;
	fma.rn.f64 	%fd64, %fd63, %fd58, 0dBF8226E1F3CF1EF5;
	fma.rn.f64 	%fd65, %fd64, %fd58, 0d3F9664F47EC0C8CF;
	fma.rn.f64 	%fd66, %fd65, %fd58, 0dBFABA1BA1B80AB40;
	fma.rn.f64 	%fd67, %fd66, %fd58, 0d3FC111111110FA4A;
	fma.rn.f64 	%fd68, %fd67, %fd58, 0dBFD5555555555550;
	fma.rn.f64 	%fd69, %fd68, %fd58, 0d0000000000000000;
	fma.rn.f64 	%fd137, %fd69, %fd25, %fd25;
$L__BB2_5:
	ld.param.u64 	%rd41, [_Z14kernelgpuFbou3IdEvPT_S1_S1_S1_S1_S1_S1_S1_S1_S1_S0_iiiiiiii_param_0];
	sub.f64 	%fd70, %fd5, %fd17;
	mul.f64 	%fd71, %fd3, %fd70;
	sub.f64 	%fd72, %fd6, %fd18;
	mul.f64 	%fd73, %fd3, %fd72;
	sub.f64 	%fd74, %fd7, %fd19;
	mul.f64 	%fd75, %fd3, %fd74;
	fma.rn.f64 	%fd76, %fd137, 0d408F400000000000, 0dBFF0000000000000;
	mul.f64 	%fd77, %fd4, %fd21;
	mul.f64 	%fd78, %fd5, %fd12;
	rcp.rn.f64 	%fd79, %fd2;
	rcp.rn.f64 	%fd80, %fd1;
	mul.f64 	%fd81, %fd80, %fd79;
	mul.f64 	%fd82, %fd81, %fd9;
	fma.rn.f64 	%fd83, %fd82, 0d4010EE643B990EE6, %fd78;
	mul.f64 	%fd84, %fd83, %fd77;
	sub.f64 	%fd85, %fd84, %fd71;
	mul.f64 	%fd86, %fd4, %fd22;
	mul.f64 	%fd87, %fd5, %fd16;
	mul.f64 	%fd88, %fd81, %fd13;
	fma.rn.f64 	%fd89, %fd88, 0d4010EE643B990EE6, %fd87;
	fma.rn.f64 	%fd90, %fd89, %fd86, %fd85;
	mul.f64 	%fd91, %fd90, %fd137;
	mul.f64 	%fd92, %fd91, 0dC08F400000000000;
	mul.f64 	%fd93, %fd5, %fd25;
	sub.f64 	%fd94, %fd71, %fd93;
	mul.f64 	%fd95, %fd94, %fd76;
	sub.f64 	%fd96, %fd92, %fd95;
	cvta.to.global.u64 	%rd35, %rd41;
	mul.wide.s32 	%rd36, %r13, 8;
	add.s64 	%rd37, %rd35, %rd36;
	st.global.f64 	[%rd37], %fd96;
	mul.f64 	%fd97, %fd6, %fd12;
	mul.f64 	%fd98, %fd97, 0d3F795B2F4C8E627F;
	mul.f64 	%fd99, %fd81, %fd10;
	fma.rn.f64 	%fd100, %fd99, 0d4010EE643B990EE6, %fd98;
	mul.f64 	%fd101, %fd100, %fd77;
	sub.f64 	%fd102, %fd101, %fd73;
	mul.f64 	%fd103, %fd6, %fd16;
	mul.f64 	%fd104, %fd103, 0d3F795B2F4C8E627F;
	mul.f64 	%fd105, %fd81, %fd14;
	fma.rn.f64 	%fd106, %fd105, 0d4010EE643B990EE6, %fd104;
	fma.rn.f64 	%fd107, %fd106, %fd86, %fd102;
	mul.f64 	%fd108, %fd107, %fd137;
	mul.f64 	%fd109, %fd108, 0dC08F400000000000;
	mul.f64 	%fd110, %fd6, %fd25;
	mul.f64 	%fd111, %fd110, 0d3F795B2F4C8E627F;
	sub.f64 	%fd112, %fd73, %fd111;
	mul.f64 	%fd113, %fd112, %fd76;
	sub.f64 	%fd114, %fd109, %fd113;
	add.s64 	%rd38, %rd37, %rd1;
	st.global.f64 	[%rd38], %fd114;
	mul.f64 	%fd115, %fd7, %fd12;
	div.rn.f64 	%fd116, %fd115, 0d4061800000000000;
	mul.f64 	%fd117, %fd81, %fd11;
	fma.rn.f64 	%fd118, %fd117, 0d4010EE643B990EE6, %fd116;
	mul.f64 	%fd119, %fd118, %fd77;
	sub.f64 	%fd120, %fd119, %fd75;
	mul.f64 	%fd121, %fd7, %fd16;
	div.rn.f64 	%fd122, %fd121, 0d4061800000000000;
	mul.f64 	%fd123, %fd81, %fd15;
	fma.rn.f64 	%fd124, %fd123, 0d4010EE643B990EE6, %fd122;
	fma.rn.f64 	%fd125, %fd124, %fd86, %fd120;
	mul.f64 	%fd126, %fd125, %fd137;
	mul.f64 	%fd127, %fd126, 0dC08F400000000000;
	mul.f64 	%fd128, %fd7, %fd25;
	div.rn.f64 	%fd129, %fd128, 0d4061800000000000;
	sub.f64 	%fd130, %fd75, %fd129;
	mul.f64 	%fd131, %fd130, %fd76;
	sub.f64 	%fd132, %fd127, %fd131;
	add.s64 	%rd39, %rd38, %rd1;
	st.global.f64 	[%rd39], %fd132;
	mul.f64 	%fd133, %fd4, %fd24;
	fma.rn.f64 	%fd134, %fd4, %fd23, %fd133;
	sub.f64 	%fd135, %fd8, %fd20;
	fma.rn.f64 	%fd136, %fd3, %fd135, %fd134;
	add.s64 	%rd40, %rd39, %rd1;
	st.global.f64 	[%rd40], %fd136;
	mad.lo.s32 	%r13, %r8, %r12, %r13;
	setp.lt.s32 	%p4, %r13, %r5;
	@%p4 bra 	$L__BB2_2;
$L__BB2_6:
	ret;

}
	// .globl	_Z14kernelgpuFbou4IdEvPT_S1_S1_S1_S1_S1_S1_S1_S1_S1_S0_iiiiiiii
.visible .entry _Z14kernelgpuFbou4IdEvPT_S1_S1_S1_S1_S1_S1_S1_S1_S1_S0_iiiiiiii(
	.param .u64 .ptr .align 1 _Z14kernelgpuFbou4IdEvPT_S1_S1_S1_S1_S1_S1_S1_S1_S1_S0_iiiiiiii_param_0,
	.param .u64 .ptr .align 1 _Z14kernelgpuFbou4IdEvPT_S1_S1_S1_S1_S1_S1_S1_S1_S1_S0_iiiiiiii_param_1,
	.param .u64 .ptr .align 1 _Z14kernelgpuFbou4IdEvPT_S1_S1_S1_S1_S1_S1_S1_S1_S1_S0_iiiiiiii_param_2,
	.param .u64 .ptr .align 1 _Z14kernelgpuFbou4IdEvPT_S1_S1_S1_S1_S1_S1_S1_S1_S1_S0_iiiiiiii_param_3,
	.param .u64 .ptr .align 1 _Z14kernelgpuFbou4IdEvPT_S1_S1_S1_S1_S1_S1_S1_S1_S1_S0_iiiiiiii_param_4,
	.param .u64 .ptr .align 1 _Z14kernelgpuFbou4IdEvPT_S1_S1_S1_S1_S1_S1_S1_S1_S1_S0_iiiiiiii_param_5,
	.param .u64 .ptr .align 1 _Z14kernelgpuFbou4IdEvPT_S1_S1_S1_S1_S1_S1_S1_S1_S1_S0_iiiiiiii_param_6,
	.param .u64 .ptr .align 1 _Z14kernelgpuFbou4IdEvPT_S1_S1_S1_S1_S1_S1_S1_S1_S1_S0_iiiiiiii_param_7,
	.param .u64 .ptr .align 1 _Z14kernelgpuFbou4IdEvPT_S1_S1_S1_S1_S1_S1_S1_S1_S1_S0_iiiiiiii_param_8,
	.param .u64 .ptr .align 1 _Z14kernelgpuFbou4IdEvPT_S1_S1_S1_S1_S1_S1_S1_S1_S1_S0_iiiiiiii_param_9,
	.param .f64 _Z14kernelgpuFbou4IdEvPT_S1_S1_S1_S1_S1_S1_S1_S1_S1_S0_iiiiiiii_param_10,
	.param .u32 _Z14kernelgpuFbou4IdEvPT_S1_S1_S1_S1_S1_S1_S1_S1_S1_S0_iiiiiiii_param_11,
	.param .u32 _Z14kernelgpuFbou4IdEvPT_S1_S1_S1_S1_S1_S1_S1_S1_S1_S0_iiiiiiii_param_12,
	.param .u32 _Z14kernelgpuFbou4IdEvPT_S1_S1_S1_S1_S1_S1_S1_S1_S1_S0_iiiiiiii_param_13,
	.param .u32 _Z14kernelgpuFbou4IdEvPT_S1_S1_S1_S1_S1_S1_S1_S1_S1_S0_iiiiiiii_param_14,
	.param .u32 _Z14kernelgpuFbou4IdEvPT_S1_S1_S1_S1_S1_S1_S1_S1_S1_S0_iiiiiiii_param_15,
	.param .u32 _Z14kernelgpuFbou4IdEvPT_S1_S1_S1_S1_S1_S1_S1_S1_S1_S0_iiiiiiii_param_16,
	.param .u32 _Z14kernelgpuFbou4IdEvPT_S1_S1_S1_S1_S1_S1_S1_S1_S1_S0_iiiiiiii_param_17,
	.param .u32 _Z14kernelgpuFbou4IdEvPT_S1_S1_S1_S1_S1_S1_S1_S1_S1_S0_iiiiiiii_param_18
)
{
	.reg .pred 	%p<3>;
	.reg .b32 	%r<21>;
	.reg .b64 	%rd<47>;
	.reg .b64 	%fd<53>;

	ld.param.u32 	%r4, [_Z14kernelgpuFbou4IdEvPT_S1_S1_S1_S1_S1_S1_S1_S1_S1_S0_iiiiiiii_param_12];
	mov.u32 	%r5, %tid.x;
	mov.u32 	%r6, %ctaid.x;
	mov.u32 	%r7, %ntid.x;
	mad.lo.s32 	%r20, %r6, %r7, %r5;
	setp.ge.s32 	%p1, %r20, %r4;
	@%p1 bra 	$L__BB3_3;
	mov.u32 	%r18, %nctaid.x;
$L__BB3_2:
	ld.param.u32 	%r19, [_Z14kernelgpuFbou4IdEvPT_S1_S1_S1_S1_S1_S1_S1_S1_S1_S0_iiiiiiii_param_12];
	ld.param.u64 	%rd46, [_Z14kernelgpuFbou4IdEvPT_S1_S1_S1_S1_S1_S1_S1_S1_S1_S0_iiiiiiii_param_9];
	ld.param.u64 	%rd45, [_Z14kernelgpuFbou4IdEvPT_S1_S1_S1_S1_S1_S1_S1_S1_S1_S0_iiiiiiii_param_7];
	ld.param.u64 	%rd44, [_Z14kernelgpuFbou4IdEvPT_S1_S1_S1_S1_S1_S1_S1_S1_S1_S0_iiiiiiii_param_6];
	ld.param.u64 	%rd43, [_Z14kernelgpuFbou4IdEvPT_S1_S1_S1_S1_S1_S1_S1_S1_S1_S0_iiiiiiii_param_5];
	ld.param.u64 	%rd42, [_Z14kernelgpuFbou4IdEvPT_S1_S1_S1_S1_S1_S1_S1_S1_S1_S0_iiiiiiii_param_2];
	ld.param.u64 	%rd41, [_Z14kernelgpuFbou4IdEvPT_S1_S1_S1_S1_S1_S1_S1_S1_S1_S0_iiiiiiii_param_1];
	ld.param.u64 	%rd40, [_Z14kernelgpuFbou4IdEvPT_S1_S1_S1_S1_S1_S1_S1_S1_S1_S0_iiiiiiii_param_0];
	cvta.to.global.u64 	%rd8, %rd46;
	ld.global.f64 	%fd1, [%rd8+64];
	ld.global.f64 	%fd2, [%rd8+72];
	cvta.to.global.u64 	%rd9, %rd45;
	ld.global.f64 	%fd3, [%rd9];
	cvta.to.global.u64 	%rd10, %rd41;
	mul.wide.s32 	%rd11, %r20, 8;
	add.s64 	%rd12, %rd10, %rd11;
	ld.global.f64 	%fd4, [%rd12];
	cvta.to.global.u64 	%rd13, %rd42;
	add.s64 	%rd14, %rd13, %rd11;
	ld.global.f64 	%fd5, [%rd14];
	mul.wide.s32 	%rd15, %r19, 8;
	add.s64 	%rd16, %rd14, %rd15;
	ld.global.f64 	%fd6, [%rd16];
	shl.b32 	%r8, %r19, 1;
	add.s32 	%r9, %r20, %r8;
	add.s64 	%rd17, %rd16, %rd15;
	ld.global.f64 	%fd7, [%rd17];
	add.s32 	%r10, %r9, %r19;
	add.s64 	%rd18, %rd17, %rd15;
	ld.global.f64 	%fd8, [%rd18];
	add.s32 	%r11, %r10, %r8;
	mul.wide.s32 	%rd19, %r11, 8;
	add.s64 	%rd20, %rd13, %rd19;
	ld.global.f64 	%fd9, [%rd20];
	shl.b32 	%r12, %r19, 2;
	add.s32 	%r13, %r12, %r10;
	mul.wide.s32 	%rd21, %r13, 8;
	add.s64 	%rd22, %rd13, %rd21;
	ld.global.f64 	%fd10, [%rd22];
	add.s32 	%r14, %r13, %r8;
	mul.wide.s32 	%rd23, %r14, 8;
	add.s64 	%rd24, %rd13, %rd23;
	ld.global.f64 	%fd11, [%rd24];
	shl.b32 	%r15, %r19, 3;
	add.s32 	%r16, %r15, %r10;
	mul.wide.s32 	%rd25, %r16, 8;
	add.s64 	%rd26, %rd13, %rd25;
	ld.global.f64 	%fd12, [%rd26];
	cvta.to.global.u64 	%rd27, %rd43;
	add.s64 	%rd28, %rd27, %rd11;
	ld.global.f64 	%fd13, [%rd28];
	add.s64 	%rd29, %rd28, %rd15;
	ld.global.f64 	%fd14, [%rd29];
	add.s64 	%rd30, %rd29, %rd15;
	ld.global.f64 	%fd15, [%rd30];
	add.s64 	%rd31, %rd30, %rd15;
	ld.global.f64 	%fd16, [%rd31];
	cvta.to.global.u64 	%rd32, %rd44;
	add.s64 	%rd33, %rd32, %rd11;
	ld.global.f64 	%fd17, [%rd33];
	add.s64 	%rd34, %rd33, %rd15;
	ld.global.f64 	%fd18, [%rd34];
	mul.f64 	%fd19, %fd10, %fd17;
	mul.f64 	%fd20, %fd12, %fd18;
	rcp.rn.f64 	%fd21, %fd1;
	rcp.rn.f64 	%fd22, %fd2;
	add.f64 	%fd23, %fd19, %fd20;
	sub.f64 	%fd24, %fd5, %fd13;
	mul.f64 	%fd25, %fd3, %fd24;
	mul.f64 	%fd26, %fd5, %fd23;
	sub.f64 	%fd27, %fd25, %fd26;
	cvta.to.global.u64 	%rd35, %rd40;
	add.s64 	%rd36, %rd35, %rd11;
	st.global.f64 	[%rd36], %fd27;
	sub.f64 	%fd28, %fd6, %fd14;
	mul.f64 	%fd29, %fd3, %fd28;
	mul.f64 	%fd30, %fd4, %fd17;
	mul.f64 	%fd31, %fd6, %fd10;
	mul.f64 	%fd32, %fd31, 0d3F795B2F4C8E627F;
	mul.f64 	%fd33, %fd21, %fd22;
	mul.f64 	%fd34, %fd33, %fd9;
	fma.rn.f64 	%fd35, %fd34, 0d4010EE643B990EE6, %fd32;
	mul.f64 	%fd36, %fd35, %fd30;
	sub.f64 	%fd37, %fd29, %fd36;
	mul.f64 	%fd38, %fd4, %fd18;
	mul.f64 	%fd39, %fd6, %fd12;
	mul.f64 	%fd40, %fd39, 0d3F795B2F4C8E627F;
	mul.f64 	%fd41, %fd33, %fd11;
	fma.rn.f64 	%fd42, %fd41, 0d4010EE643B990EE6, %fd40;
	mul.f64 	%fd43, %fd42, %fd38;
	sub.f64 	%fd44, %fd37, %fd43;
	add.s64 	%rd37, %rd36, %rd15;
	st.global.f64 	[%rd37], %fd44;
	mul.f64 	%fd45, %fd7, %fd23;
	mul.f64 	%fd46, %fd45, 0dBF7D41D41D41D41D;
	sub.f64 	%fd47, %fd7, %fd15;
	fma.rn.f64 	%fd48, %fd3, %fd47, %fd46;
	add.s64 	%rd38, %rd37, %rd15;
	st.global.f64 	[%rd38], %fd48;
	mul.f64 	%fd49, %fd4, %fd20;
	fma.rn.f64 	%fd50, %fd4, %fd19, %fd49;
	sub.f64 	%fd51, %fd8, %fd16;
	fma.rn.f64 	%fd52, %fd3, %fd51, %fd50;
	add.s64 	%rd39, %rd38, %rd15;
	st.global.f64 	[%rd39], %fd52;
	mad.lo.s32 	%r20, %r7, %r18, %r20;
	setp.lt.s32 	%p2, %r20, %r19;
	@%p2 bra 	$L__BB3_2;
$L__BB3_3:
	ret;

}
	// .globl	_Z14kernelgpuFbou5IdEvPT_S1_S1_S1_S1_S1_S1_S1_S1_S1_S0_iiiiiiii
.visible .entry _Z14kernelgpuFbou5IdEvPT_S1_S1_S1_S1_S1_S1_S1_S1_S1_S0_iiiiiiii(
	.param .u64 .ptr .align 1 _Z14kernelgpuFbou5IdEvPT_S1_S1_S1_S1_S1_S1_S1_S1_S1_S0_iiiiiiii_param_0,
	.param .u64 .ptr .align 1 _Z14kernelgpuFbou5IdEvPT_S1_S1_S1_S1_S1_S1_S1_S1_S1_S0_iiiiiiii_param_1,
	.param .u64 .ptr .align 1 _Z14kernelgpuFbou5IdEvPT_S1_S1_S1_S1_S1_S1_S1_S1_S1_S0_iiiiiiii_param_2,
	.param .u64 .ptr .align 1 _Z14kernelgpuFbou5IdEvPT_S1_S1_S1_S1_S1_S1_S1_S1_S1_S0_iiiiiiii_param_3,
	.param .u64 .ptr .align 1 _Z14kernelgpuFbou5IdEvPT_S1_S1_S1_S1_S1_S1_S1_S1_S1_S0_iiiiiiii_param_4,
	.param .u64 .ptr .align 1 _Z14kernelgpuFbou5IdEvPT_S1_S1_S1_S1_S1_S1_S1_S1_S1_S0_iiiiiiii_param_5,
	.param .u64 .ptr .align 1 _Z14kernelgpuFbou5IdEvPT_S1_S1_S1_S1_S1_S1_S1_S1_S1_S0_iiiiiiii_param_6,
	.param .u64 .ptr .align 1 _Z14kernelgpuFbou5IdEvPT_S1_S1_S1_S1_S1_S1_S1_S1_S1_S0_iiiiiiii_param_7,
	.param .u64 .ptr .align 1 _Z14kernelgpuFbou5IdEvPT_S1_S1_S1_S1_S1_S1_S1_S1_S1_S0_iiiiiiii_param_8,
	.param .u64 .ptr .align 1 _Z14kernelgpuFbou5IdEvPT_S1_S1_S1_S1_S1_S1_S1_S1_S1_S0_iiiiiiii_param_9,
	.param .f64 _Z14kernelgpuFbou5IdEvPT_S1_S1_S1_S1_S1_S1_S1_S1_S1_S0_iiiiiiii_param_10,
	.param .u32 _Z14kernelgpuFbou5IdEvPT_S1_S1_S1_S1_S1_S1_S1_S1_S1_S0_iiiiiiii_param_11,
	.param .u32 _Z14kernelgpuFbou5IdEvPT_S1_S1_S1_S1_S1_S1_S1_S1_S1_S0_iiiiiiii_param_12,
	.param .u32 _Z14kernelgpuFbou5IdEvPT_S1_S1_S1_S1_S1_S1_S1_S1_S1_S0_iiiiiiii_param_13,
	.param .u32 _Z14kernelgpuFbou5IdEvPT_S1_S1_S1_S1_S1_S1_S1_S1_S1_S0_iiiiiiii_param_14,
	.param .u32 _Z14kernelgpuFbou5IdEvPT_S1_S1_S1_S1_S1_S1_S1_S1_S1_S0_iiiiiiii_param_15,
	.param .u32 _Z14kernelgpuFbou5IdEvPT_S1_S1_S1_S1_S1_S1_S1_S1_S1_S0_iiiiiiii_param_16,
	.param .u32 _Z14kernelgpuFbou5IdEvPT_S1_S1_S1_S1_S1_S1_S1_S1_S1_S0_iiiiiiii_param_17,
	.param .u32 _Z14kernelgpuFbou5IdEvPT_S1_S1_S1_S1_S1_S1_S1_S1_S1_S0_iiiiiiii_param_18
)
{
	.reg .pred 	%p<5>;
	.reg .b32 	%r<16>;
	.reg .b32 	%f<5>;
	.reg .b64 	%rd<44>;
	.reg .b64 	%fd<131>;

	ld.param.u64 	%rd6, [_Z14kernelgpuFbou5IdEvPT_S1_S1_S1_S1_S1_S1_S1_S1_S1_S0_iiiiiiii_param_0];
	ld.param.u64 	%rd7, [_Z14kernelgpuFbou5IdEvPT_S1_S1_S1_S1_S1_S1_S1_S1_S1_S0_iiiiiiii_param_1];
	ld.param.u64 	%rd8, [_Z14kernelgpuFbou5IdEvPT_S1_S1_S1_S1_S1_S1_S1_S1_S1_S0_iiiiiiii_param_2];
	ld.param.u64 	%rd9, [_Z14kernelgpuFbou5IdEvPT_S1_S1_S1_S1_S1_S1_S1_S1_S1_S0_iiiiiiii_param_5];
	ld.param.u32 	%r7, [_Z14kernelgpuFbou5IdEvPT_S1_S1_S1_S1_S1_S1_S1_S1_S1_S0_iiiiiiii_param_12];
	mov.u32 	%r8, %tid.x;
	mov.u32 	%r9, %ctaid.x;
	mov.u32 	%r1, %ntid.x;
	mad.lo.s32 	%r15, %r9, %r1, %r8;
	setp.ge.s32 	%p1, %r15, %r7;
	@%p1 bra 	$L__BB4_6;
	cvta.to.global.u64 	%rd1, %rd8;
	mov.u32 	%r10, %nctaid.x;
	mul.lo.s32 	%r3, %r1, %r10;
	cvta.to.global.u64 	%rd2, %rd7;
	cvta.to.global.u64 	%rd3, %rd9;
	cvta.to.global.u64 	%rd4, %rd6;
	mul.wide.s32 	%rd5, %r7, 8;
	shl.b32 	%r11, %r7, 2;
$L__BB4_2:
	ld.param.u64 	%rd43, [_Z14kernelgpuFbou5IdEvPT_S1_S1_S1_S1_S1_S1_S1_S1_S1_S0_iiiiiiii_param_9];
	ld.param.u64 	%rd42, [_Z14kernelgpuFbou5IdEvPT_S1_S1_S1_S1_S1_S1_S1_S1_S1_S0_iiiiiiii_param_7];
	ld.param.u64 	%rd41, [_Z14kernelgpuFbou5IdEvPT_S1_S1_S1_S1_S1_S1_S1_S1_S1_S0_iiiiiiii_param_6];
	cvta.to.global.u64 	%rd13, %rd43;
	ld.global.f64 	%fd1, [%rd13+64];
	ld.global.f64 	%fd2, [%rd13+72];
	cvta.to.global.u64 	%rd14, %rd42;
	ld.global.f64 	%fd3, [%rd14];
	mul.wide.s32 	%rd15, %r15, 8;
	add.s64 	%rd16, %rd2, %rd15;
	ld.global.f64 	%fd4, [%rd16];
	add.s64 	%rd17, %rd1, %rd15;
	ld.global.f64 	%fd5, [%rd17];
	add.s64 	%rd18, %rd17, %rd5;
	ld.global.f64 	%fd6, [%rd18];
	add.s64 	%rd19, %rd18, %rd5;
	ld.global.f64 	%fd7, [%rd19];
	add.s32 	%r12, %r11, %r15;
	mul.wide.s32 	%rd20, %r12, 8;
	add.s64 	%rd21, %rd1, %rd20;
	ld.global.f64 	%fd8, [%rd21];
	add.s64 	%rd22, %rd21, %rd5;
	ld.global.f64 	%fd9, [%rd22];
	add.s64 	%rd23, %rd22, %rd5;
	ld.global.f64 	%fd10, [%rd23];
	add.s64 	%rd24, %rd23, %rd5;
	ld.global.f64 	%fd11, [%rd24];
	add.s64 	%rd25, %rd24, %rd5;
	ld.global.f64 	%fd12, [%rd25];
	add.s64 	%rd26, %rd25, %rd5;
	ld.global.f64 	%fd13, [%rd26];
	add.s64 	%rd27, %rd26, %rd5;
	ld.global.f64 	%fd14, [%rd27];
	add.s64 	%rd28, %rd27, %rd5;
	ld.global.f64 	%fd15, [%rd28];
	add.s64 	%rd29, %rd3, %rd15;
	ld.global.f64 	%fd16, [%rd29];
	add.s64 	%rd30, %rd29, %rd5;
	ld.global.f64 	%fd17, [%rd30];
	add.s64 	%rd31, %rd30, %rd5;
	ld.global.f64 	%fd18, [%rd31];
	cvta.to.global.u64 	%rd32, %rd41;
	add.s64 	%rd33, %rd32, %rd15;
	ld.global.f64 	%fd19, [%rd33];
	add.s64 	%rd34, %rd33, %rd5;
	ld.global.f64 	%fd20, [%rd34];
	mul.f64 	%fd26, %fd15, %fd20;
	fma.rn.f64 	%fd21, %fd11, %fd19, %fd26;
	{
	.reg .b32 %temp; 
	mov.b64 	{%temp, %r13}, %fd21;
	}
	and.b32  	%r5, %r13, 2147483647;
	{
	.reg .b32 %temp; 
	mov.b64 	{%r14, %temp}, %fd21;
	}
	mov.b64 	%fd22, {%r14, %r5};
	setp.ltu.f64 	%p2, %fd22, 0d3FE4F92224DD2F1A;
	@%p2 bra 	$L__BB4_4;
	add.f64 	%fd27, %fd22, %fd22;
	cvt.rn.f32.f64 	%f1, %fd27;
	mul.f32 	%f2, %f1, 0f3FB8AA3B;
	cvt.rni.f32.f32 	%f3, %f2;
	cvt.f64.f32 	%fd28, %f3;
	fma.rn.f64 	%fd29, %fd28, 0dBFE62E42FEFA39EF, %fd27;
	fma.rn.f64 	%fd30, %fd29, 0d3E5AE904A4741B81, 0d3E928A27F89B6999;
	fma.rn.f64 	%fd31, %fd30, %fd29, 0d3EC71DE715FF7E07;
	fma.rn.f64 	%fd32, %fd31, %fd29, 0d3EFA019A6B0AC45A;
	fma.rn.f64 	%fd33, %fd32, %fd29, 0d3F2A01A017EED94F;
	fma.rn.f64 	%fd34, %fd33, %fd29, 0d3F56C16C17F2A71B;
	fma.rn.f64 	%fd35, %fd34, %fd29, 0d3F811111111173C4;
	fma.rn.f64 	%fd36, %fd35, %fd29, 0d3FA555555555211A;
	fma.rn.f64 	%fd37, %fd36, %fd29, 0d3FC5555555555540;
	fma.rn.f64 	%fd38, %fd37, %fd29, 0d3FE0000000000005;
	mul.f64 	%fd39, %fd29, %fd38;
	fma.rn.f64 	%fd40, %fd39, %fd29, %fd29;
	ex2.approx.ftz.f32 	%f4, %f3;
	cvt.f64.f32 	%fd41, %f4;
	mov.f64 	%fd42, 0d3FF0000000000000;
	sub.f64 	%fd43, %fd42, %fd41;
	neg.f64 	%fd44, %fd40;
	fma.rn.f64 	%fd45, %fd44, %fd41, %fd43;
	mov.f64 	%fd46, 0d4000000000000000;
	sub.f64 	%fd47, %fd46, %fd45;
	rcp.approx.ftz.f64 	%fd48, %fd47;
	neg.f64 	%fd49, %fd47;
	fma.rn.f64 	%fd50, %fd49, %fd48, 0d3FF0000000000000;
	fma.rn.f64 	%fd51, %fd50, %fd50, %fd50;
	fma.rn.f64 	%fd52, %fd51, %fd48, %fd48;
	fma.rn.f64 	%fd53, %fd52, 0dC000000000000000, 0d3FF0000000000000;
	setp.gt.u32 	%p3, %r5, 1077088193;
	selp.f64 	%fd54, 0d3FF0000000000000, %fd53, %p3;
	copysign.f64 	%fd130, %fd21, %fd54;
	bra.uni 	$L__BB4_5;
$L__BB4_4:
	mul.f64 	%fd55, %fd21, %fd21;
	fma.rn.f64 	%fd56, %fd55, 0dBEF0BC46E2F5E964, 0d3F14359F420AFC3D;
	fma.rn.f64 	%fd57, %fd56, %fd55, 0dBF2DF9F0728C5D84;
	fma.rn.f64 	%fd58, %fd57, %fd55, 0d3F4337D1CEC4F033;
	fma.rn.f64 	%fd59, %fd58, %fd55, 0dBF57D6E9674335B3;
	fma.rn.f64 	%fd60, %fd59, %fd55, 0d3F6D6D000D7AAD3D;
	fma.rn.f64 	%fd61, %fd60, %fd55, 0dBF8226E1F3CF1EF5;
	fma.rn.f64 	%fd62, %fd61, %fd55, 0d3F9664F47EC0C8CF;
	fma.rn.f64 	%fd63, %fd62, %fd55, 0dBFABA1BA1B80AB40;
	fma.rn.f64 	%fd64, %fd63, %fd55, 0d3FC111111110FA4A;
	fma.rn.f64 	%fd65, %fd64, %fd55, 0dBFD5555555555550;
	fma.rn.f64 	%fd66, %fd65, %fd55, 0d0000000000000000;
	fma.rn.f64 	%fd130, %fd66, %fd21, %fd21;
$L__BB4_5:
	sub.f64 	%fd67, %fd5, %fd16;
	mul.f64 	%fd68, %fd3, %fd67;
	sub.f64 	%fd69, %fd6, %fd17;
	mul.f64 	%fd70, %fd3, %fd69;
	sub.f64 	%fd71, %fd7, %fd18;
	mul.f64 	%fd72, %fd3, %fd71;
	fma.rn.f64 	%fd73, %fd130, 0d408F400000000000, 0dBFF0000000000000;
	mul.f64 	%fd74, %fd4, %fd19;
	mul.f64 	%fd75, %fd5, %fd11;
	rcp.rn.f64 	%fd76, %fd2;
	rcp.rn.f64 	%fd77, %fd1;
	mul.f64 	%fd78, %fd77, %fd76;
	mul.f64 	%fd79, %fd78, %fd8;
	fma.rn.f64 	%fd80, %fd79, 0d4010EE643B990EE6, %fd75;
	mul.f64 	%fd81, %fd80, %fd74;
	sub.f64 	%fd82, %fd81, %fd68;
	mul.f64 	%fd83, %fd4, %fd20;
	mul.f64 	%fd84, %fd5, %fd15;
	mul.f64 	%fd85, %fd78, %fd12;
	fma.rn.f64 	%fd86, %fd85, 0d4010EE643B990EE6, %fd84;
	fma.rn.f64 	%fd87, %fd86, %fd83, %fd82;
	mul.f64 	%fd88, %fd87, %fd130;
	mul.f64 	%fd89, %fd88, 0dC08F400000000000;
	mul.f64 	%fd90, %fd5, %fd21;
	sub.f64 	%fd91, %fd68, %fd90;
	mul.f64 	%fd92, %fd91, %fd73;
	sub.f64 	%fd93, %fd89, %fd92;
	mul.wide.s32 	%rd35, %r15, 8;
	add.s64 	%rd36, %rd4, %rd35;
	st.global.f64 	[%rd36], %fd93;
	mul.f64 	%fd94, %fd6, %fd11;
	mul.f64 	%fd95, %fd94, 0d3F795B2F4C8E627F;
	mul.f64 	%fd96, %fd78, %fd9;
	fma.rn.f64 	%fd97, %fd96, 0d4010EE643B990EE6, %fd95;
	mul.f64 	%fd98, %fd97, %fd74;
	sub.f64 	%fd99, %fd98, %fd70;
	mul.f64 	%fd100, %fd6, %fd15;
	mul.f64 	%fd101, %fd100, 0d3F795B2F4C8E627F;
	mul.f64 	%fd102, %fd78, %fd13;
	fma.rn.f64 	%fd103, %fd102, 0d4010EE643B990EE6, %fd101;
	fma.rn.f64 	%fd104, %fd103, %fd83, %fd99;
	mul.f64 	%fd105, %fd104, %fd130;
	mul.f64 	%fd106, %fd105, 0dC08F400000000000;
	mul.f64 	%fd107, %fd6, %fd21;
	mul.f64 	%fd108, %fd107, 0d3F795B2F4C8E627F;
	sub.f64 	%fd109, %fd70, %fd108;
	mul.f64 	%fd110, %fd109, %fd73;
	sub.f64 	%fd111, %fd106, %fd110;
	add.s64 	%rd37, %rd36, %rd5;
	st.global.f64 	[%rd37], %fd111;
	mul.f64 	%fd112, %fd7, %fd11;
	div.rn.f64 	%fd113, %fd112, 0d4061800000000000;
	mul.f64 	%fd114, %fd78, %fd10;
	fma.rn.f64 	%fd115, %fd114, 0d4010EE643B990EE6, %fd113;
	mul.f64 	%fd116, %fd115, %fd74;
	sub.f64 	%fd117, %fd116, %fd72;
	mul.f64 	%fd118, %fd7, %fd15;
	div.rn.f64 	%fd119, %fd118, 0d4061800000000000;
	mul.f64 	%fd120, %fd78, %fd14;
	fma.rn.f64 	%fd121, %fd120, 0d4010EE643B990EE6, %fd119;
	fma.rn.f64 	%fd122, %fd121, %fd83, %fd117;
	mul.f64 	%fd123, %fd122, %fd130;
	mul.f64 	%fd124, %fd123, 0dC08F400000000000;
	mul.f64 	%fd125, %fd7, %fd21;
	div.rn.f64 	%fd126, %fd125, 0d4061800000000000;
	sub.f64 	%fd127, %fd72, %fd126;
	mul.f64 	%fd128, %fd127, %fd73;
	sub.f64 	%fd129, %fd124, %fd128;
	add.s64 	%rd38, %rd37, %rd5;
	st.global.f64 	[%rd38], %fd129;
	add.s64 	%rd39, %rd38, %rd5;
	mov.b64 	%rd40, 0;
	st.global.u64 	[%rd39], %rd40;
	add.s32 	%r15, %r15, %r3;
	setp.lt.s32 	%p4, %r15, %r7;
	@%p4 bra 	$L__BB4_2;
$L__BB4_6:
	ret;

}
	// .globl	_Z14kernelgpuFbou1IfEvPT_S1_S1_S1_S1_S1_S1_S1_S1_S1_S0_iiiiiiii
.visible .entry _Z14kernelgpuFbou1IfEvPT_S1_S1_S1_S1_S1_S1_S1_S1_S1_S0_iiiiiiii(
	.param .u64 .ptr .align 1 _Z14kernelgpuFbou1IfEvPT_S1_S1_S1_S1_S1_S1_S1_S1_S1_S0_iiiiiiii_param_0,
	.param .u64 .ptr .align 1 _Z14kernelgpuFbou1IfEvPT_S1_S1_S1_S1_S1_S1_S1_S1_S1_S0_iiiiiiii_param_1,
	.param .u64 .ptr .align 1 _Z14kernelgpuFbou1IfEvPT_S1_S1_S1_S1_S1_S1_S1_S1_S1_S0_iiiiiiii_param_2,
	.param .u64 .ptr .align 1 _Z14kernelgpuFbou1IfEvPT_S1_S1_S1_S1_S1_S1_S1_S1_S1_S0_iiiiiiii_param_3,
	.param .u64 .ptr .align 1 _Z14kernelgpuFbou1IfEvPT_S1_S1_S1_S1_S1_S1_S1_S1_S1_S0_iiiiiiii_param_4,
	.param .u64 .ptr .align 1 _Z14kernelgpuFbou1IfEvPT_S1_S1_S1_S1_S1_S1_S1_S1_S1_S0_iiiiiiii_param_5,
	.param .u64 .ptr .align 1 _Z14kernelgpuFbou1IfEvPT_S1_S1_S1_S1_S1_S1_S1_S1_S1_S0_iiiiiiii_param_6,
	.param .u64 .ptr .align 1 _Z14kernelgpuFbou1IfEvPT_S1_S1_S1_S1_S1_S1_S1_S1_S1_S0_iiiiiiii_param_7,
	.param .u64 .ptr .align 1 _Z14kernelgpuFbou1IfEvPT_S1_S1_S1_S1_S1_S1_S1_S1_S1_S0_iiiiiiii_param_8,
	.param .u64 .ptr .align 1 _Z14kernelgpuFbou1IfEvPT_S1_S1_S1_S1_S1_S1_S1_S1_S1_S0_iiiiiiii_param_9,
	.param .f32 _Z14kernelgpuFbou1IfEvPT_S1_S1_S1_S1_S1_S1_S1_S1_S1_S0_iiiiiiii_param_10,
	.param .u32 _Z14kernelgpuFbou1IfEvPT_S1_S1_S1_S1_S1_S1_S1_S1_S1_S0_iiiiiiii_param_11,
	.param .u32 _Z14kernelgpuFbou1IfEvPT_S1_S1_S1_S1_S1_S1_S1_S1_S1_S0_iiiiiiii_param_12,
	.param .u32 _Z14kernelgpuFbou1IfEvPT_S1_S1_S1_S1_S1_S1_S1_S1_S1_S0_iiiiiiii_param_13,
	.param .u32 _Z14kernelgpuFbou1IfEvPT_S1_S1_S1_S1_S1_S1_S1_S1_S1_S0_iiiiiiii_param_14,
	.param .u32 _Z14kernelgpuFbou1IfEvPT_S1_S1_S1_S1_S1_S1_S1_S1_S1_S0_iiiiiiii_param_15,
	.param .u32 _Z14kernelgpuFbou1IfEvPT_S1_S1_S1_S1_S1_S1_S1_S1_S1_S0_iiiiiiii_param_16,
	.param .u32 _Z14kernelgpuFbou1IfEvPT_S1_S1_S1_S1_S1_S1_S1_S1_S1_S0_iiiiiiii_param_17,
	.param .u32 _Z14kernelgpuFbou1IfEvPT_S1_S1_S1_S1_S1_S1_S1_S1_S1_S0_iiiiiiii_param_18
)
{
	.reg .pred 	%p<3>;
	.reg .b32 	%r<18>;
	.reg .b32 	%f<52>;
	.reg .b64 	%rd<41>;
	.reg .b64 	%fd<21>;

	ld.param.u64 	%rd5, [_Z14kernelgpuFbou1IfEvPT_S1_S1_S1_S1_S1_S1_S1_S1_S1_S0_iiiiiiii_param_0];
	ld.param.u64 	%rd6, [_Z14kernelgpuFbou1IfEvPT_S1_S1_S1_S1_S1_S1_S1_S1_S1_S0_iiiiiiii_param_1];
	ld.param.u64 	%rd7, [_Z14kernelgpuFbou1IfEvPT_S1_S1_S1_S1_S1_S1_S1_S1_S1_S0_iiiiiiii_param_2];
	ld.param.u64 	%rd8, [_Z14kernelgpuFbou1IfEvPT_S1_S1_S1_S1_S1_S1_S1_S1_S1_S0_iiiiiiii_param_5];
	ld.param.u32 	%r6, [_Z14kernelgpuFbou1IfEvPT_S1_S1_S1_S1_S1_S1_S1_S1_S1_S0_iiiiiiii_param_12];
	mov.u32 	%r7, %tid.x;
	mov.u32 	%r8, %ctaid.x;
	mov.u32 	%r1, %ntid.x;
	mad.lo.s32 	%r17, %r8, %r1, %r7;
	setp.ge.s32 	%p1, %r17, %r6;
	@%p1 bra 	$L__BB5_3;
	cvta.to.global.u64 	%rd1, %rd7;
	mov.u32 	%r9, %nctaid.x;
	mul.lo.s32 	%r3, %r1, %r9;
	cvta.to.global.u64 	%rd2, %rd6;
	cvta.to.global.u64 	%rd3, %rd8;
	cvta.to.global.u64 	%rd4, %rd5;
	mul.wide.s32 	%rd17, %r6, 4;
	shl.b32 	%r11, %r6, 1;
	mul.lo.s32 	%r13, %r6, 3;
$L__BB5_2:
	ld.param.u64 	%rd40, [_Z14kernelgpuFbou1IfEvPT_S1_S1_S1_S1_S1_S1_S1_S1_S1_S0_iiiiiiii_param_9];
	ld.param.u64 	%rd39, [_Z14kernelgpuFbou1IfEvPT_S1_S1_S1_S1_S1_S1_S1_S1_S1_S0_iiiiiiii_param_7];
	ld.param.u64 	%rd38, [_Z14kernelgpuFbou1IfEvPT_S1_S1_S1_S1_S1_S1_S1_S1_S1_S0_iiiiiiii_param_6];
	cvta.to.global.u64 	%rd12, %rd40;
	ld.global.f32 	%f1, [%rd12+28];
	ld.global.f32 	%f2, [%rd12+32];
	ld.global.f32 	%f3, [%rd12+36];
	cvta.to.global.u64 	%rd13, %rd39;
	ld.global.f32 	%f4, [%rd13];
	mul.wide.s32 	%rd14, %r17, 4;
	add.s64 	%rd15, %rd2, %rd14;
	ld.global.f32 	%f5, [%rd15];
	add.s64 	%rd16, %rd1, %rd14;
	ld.global.f32 	%f6, [%rd16];
	add.s32 	%r10, %r17, %r6;
	add.s64 	%rd18, %rd16, %rd17;
	ld.global.f32 	%f7, [%rd18];
	add.s64 	%rd19, %rd18, %rd17;
	ld.global.f32 	%f8, [%rd19];
	add.s32 	%r12, %r10, %r11;
	add.s64 	%rd20, %rd19, %rd17;
	ld.global.f32 	%f9, [%rd20];
	add.s32 	%r14, %r12, %r13;
	mul.wide.s32 	%rd21, %r14, 4;
	add.s64 	%rd22, %rd1, %rd21;
	ld.global.f32 	%f10, [%rd22];
	add.s32 	%r15, %r14, %r6;
	add.s64 	%rd23, %rd22, %rd17;
	ld.global.f32 	%f11, [%rd23];
	add.s32 	%r16, %r15, %r13;
	mul.wide.s32 	%rd24, %r16, 4;
	add.s64 	%rd25, %rd1, %rd24;
	ld.global.f32 	%f12, [%rd25];
	add.s64 	%rd26, %rd25, %rd17;
	ld.global.f32 	%f13, [%rd26];
	mul.wide.s32 	%rd27, %r10, 4;
	add.s64 	%rd28, %rd3, %rd27;
	ld.global.f32 	%f14, [%rd28];
	add.s64 	%rd29, %rd28, %rd17;
	ld.global.f32 	%f15, [%rd29];
	add.s64 	%rd30, %rd29, %rd17;
	ld.global.f32 	%f16, [%rd30];
	cvta.to.global.u64 	%rd31, %rd38;
	add.s64 	%rd32, %rd31, %rd14;
	ld.global.f32 	%f17, [%rd32];
	add.s64 	%rd33, %rd32, %rd17;
	ld.global.f32 	%f18, [%rd33];
	mul.f32 	%f19, %f11, %f17;
	mul.f32 	%f20, %f13, %f18;
	rcp.rn.f32 	%f21, %f2;
	rcp.rn.f32 	%f22, %f3;
	add.f32 	%f23, %f19, %f20;
	mul.f32 	%f24, %f2, %f3;
	mul.f32 	%f25, %f6, %f23;
	mul.f32 	%f26, %f1, %f7;
	mul.f32 	%f27, %f13, %f13;
	fma.rn.f32 	%f28, %f11, %f11, %f27;
	sqrt.rn.f32 	%f29, %f28;
	mul.f32 	%f30, %f26, %f29;
	sub.f32 	%f31, %f25, %f30;
	mul.f32 	%f32, %f24, %f31;
	cvt.f64.f32 	%fd1, %f32;
	mul.f64 	%fd2, %fd1, 0d3FCE3D70A3D70A3D;
	cvt.rn.f32.f64 	%f33, %fd2;
	add.s64 	%rd34, %rd4, %rd14;
	st.global.f32 	[%rd34], %f33;
	mul.f32 	%f34, %f7, %f23;
	cvt.f64.f32 	%fd3, %f34;
	sub.f32 	%f35, %f7, %f14;
	mul.f32 	%f36, %f4, %f35;
	cvt.f64.f32 	%fd4, %f36;
	fma.rn.f64 	%fd5, %fd3, 0dBF795B2F4C8E627F, %fd4;
	cvt.rn.f32.f64 	%f37, %fd5;
	add.s64 	%rd35, %rd34, %rd17;
	st.global.f32 	[%rd35], %f37;
	sub.f32 	%f38, %f8, %f15;
	mul.f32 	%f39, %f4, %f38;
	cvt.f64.f32 	%fd6, %f39;
	mul.f32 	%f40, %f5, %f17;
	cvt.f64.f32 	%fd7, %f40;
	mul.f32 	%f41, %f8, %f11;
	cvt.f64.f32 	%fd8, %f41;
	div.rn.f64 	%fd9, %fd8, 0d4061800000000000;
	mul.f32 	%f42, %f21, %f22;
	mul.f32 	%f43, %f42, %f10;
	cvt.f64.f32 	%fd10, %f43;
	fma.rn.f64 	%fd11, %fd10, 0d4010EE643B990EE6, %fd9;
	mul.f64 	%fd12, %fd11, %fd7;
	sub.f64 	%fd13, %fd6, %fd12;
	mul.f32 	%f44, %f5, %f18;
	cvt.f64.f32 	%fd14, %f44;
	mul.f32 	%f45, %f8, %f13;
	cvt.f64.f32 	%fd15, %f45;
	div.rn.f64 	%fd16, %fd15, 0d4061800000000000;
	mul.f32 	%f46, %f42, %f12;
	cvt.f64.f32 	%fd17, %f46;
	fma.rn.f64 	%fd18, %fd17, 0d4010EE643B990EE6, %fd16;
	mul.f64 	%fd19, %fd18, %fd14;
	sub.f64 	%fd20, %fd13, %fd19;
	cvt.rn.f32.f64 	%f47, %fd20;
	add.s64 	%rd36, %rd35, %rd17;
	st.global.f32 	[%rd36], %f47;
	mul.f32 	%f48, %f5, %f20;
	fma.rn.f32 	%f49, %f5, %f19, %f48;
	sub.f32 	%f50, %f9, %f16;
	fma.rn.f32 	%f51, %f4, %f50, %f49;
	add.s64 	%rd37, %rd36, %rd17;
	st.global.f32 	[%rd37], %f51;
	add.s32 	%r17, %r17, %r3;
	setp.lt.s32 	%p2, %r17, %r6;
	@%p2 bra 	$L__BB5_2;
$L__BB5_3:
	ret;

}
	// .globl	_Z14kernelgpuFbou2IfEvPT_S1_S1_S1_S1_S1_S1_S1_S1_S1_S0_iiiiiiii
.visible .entry _Z14kernelgpuFbou2IfEvPT_S1_S1_S1_S1_S1_S1_S1_S1_S1_S0_iiiiiiii(
	.param .u64 .ptr .align 1 _Z14kernelgpuFbou2IfEvPT_S1_S1_S1_S1_S1_S1_S1_S1_S1_S0_iiiiiiii_param_0,
	.param .u64 .ptr .align 1 _Z14kernelgpuFbou2IfEvPT_S1_S1_S1_S1_S1_S1_S1_S1_S1_S0_iiiiiiii_param_1,
	.param .u64 .ptr .align 1 _Z14kernelgpuFbou2IfEvPT_S1_S1_S1_S1_S1_S1_S1_S1_S1_S0_iiiiiiii_param_2,
	.param .u64 .ptr .align 1 _Z14kernelgpuFbou2IfEvPT_S1_S1_S1_S1_S1_S1_S1_S1_S1_S0_iiiiiiii_param_3,
	.param .u64 .ptr .align 1 _Z14kernelgpuFbou2IfEvPT_S1_S1_S1_S1_S1_S1_S1_S1_S1_S0_iiiiiiii_param_4,
	.param .u64 .ptr .align 1 _Z14kernelgpuFbou2IfEvPT_S1_S1_S1_S1_S1_S1_S1_S1_S1_S0_iiiiiiii_param_5,
	.param .u64 .ptr .align 1 _Z14kernelgpuFbou2IfEvPT_S1_S1_S1_S1_S1_S1_S1_S1_S1_S0_iiiiiiii_param_6,
	.param .u64 .ptr .align 1 _Z14kernelgpuFbou2IfEvPT_S1_S1_S1_S1_S1_S1_S1_S1_S1_S0_iiiiiiii_param_7,
	.param .u64 .ptr .align 1 _Z14kernelgpuFbou2IfEvPT_S1_S1_S1_S1_S1_S1_S1_S1_S1_S0_iiiiiiii_param_8,
	.param .u64 .ptr .align 1 _Z14kernelgpuFbou2IfEvPT_S1_S1_S1_S1_S1_S1_S1_S1_S1_S0_iiiiiiii_param_9,
	.param .f32 _Z14kernelgpuFbou2IfEvPT_S1_S1_S1_S1_S1_S1_S1_S1_S1_S0_iiiiiiii_param_10,
	.param .u32 _Z14kernelgpuFbou2IfEvPT_S1_S1_S1_S1_S1_S1_S1_S1_S1_S0_iiiiiiii_param_11,
	.param .u32 _Z14kernelgpuFbou2IfEvPT_S1_S1_S1_S1_S1_S1_S1_S1_S1_S0_iiiiiiii_param_12,
	.param .u32 _Z14kernelgpuFbou2IfEvPT_S1_S1_S1_S1_S1_S1_S1_S1_S1_S0_iiiiiiii_param_13,
	.param .u32 _Z14kernelgpuFbou2IfEvPT_S1_S1_S1_S1_S1_S1_S1_S1_S1_S0_iiiiiiii_param_14,
	.param .u32 _Z14kernelgpuFbou2IfEvPT_S1_S1_S1_S1_S1_S1_S1_S1_S1_S0_iiiiiiii_param_15,
	.param .u32 _Z14kernelgpuFbou2IfEvPT_S1_S1_S1_S1_S1_S1_S1_S1_S1_S0_iiiiiiii_param_16,
	.param .u32 _Z14kernelgpuFbou2IfEvPT_S1_S1_S1_S1_S1_S1_S1_S1_S1_S0_iiiiiiii_param_17,
	.param .u32 _Z14kernelgpuFbou2IfEvPT_S1_S1_S1_S1_S1_S1_S1_S1_S1_S0_iiiiiiii_param_18
)
{
	.reg .pred 	%p<3>;
	.reg .b32 	%r<12>;
	.reg .b64 	%rd<9>;

	ld.param.u64 	%rd2, [_Z14kernelgpuFbou2IfEvPT_S1_S1_S1_S1_S1_S1_S1_S1_S1_S0_iiiiiiii_param_0];
	ld.param.u32 	%r6, [_Z14kernelgpuFbou2IfEvPT_S1_S1_S1_S1_S1_S1_S1_S1_S1_S0_iiiiiiii_param_12];
	mov.u32 	%r7, %tid.x;
	mov.u32 	%r8, %ctaid.x;
	mov.u32 	%r1, %ntid.x;
	mad.lo.s32 	%r11, %r8, %r1, %r7;
	setp.ge.s32 	%p1, %r11, %r6;
	@%p1 bra 	$L__BB6_3;
	mov.u32 	%r9, %nctaid.x;
	mul.lo.s32 	%r3, %r1, %r9;
	cvta.to.global.u64 	%rd1, %rd2;
	mul.wide.s32 	%rd5, %r6, 4;
$L__BB6_2:
	mul.wide.s32 	%rd3, %r11, 4;
	add.s64 	%rd4, %rd1, %rd3;
	mov.b32 	%r10, 0;
	st.global.u32 	[%rd4], %r10;
	add.s64 	%rd6, %rd4, %rd5;
	st.global.u32 	[%rd6], %r10;
	add.s64 	%rd7, %rd6, %rd5;
	st.global.u32 	[%rd7], %r10;
	add.s64 	%rd8, %rd7, %rd5;
	st.global.u32 	[%rd8], %r10;
	add.s32 	%r11, %r11, %r3;
	setp.lt.s32 	%p2, %r11, %r6;
	@%p2 bra 	$L__BB6_2;
$L__BB6_3:
	ret;

}
	// .globl	_Z14kernelgpuFbou3IfEvPT_S1_S1_S1_S1_S1_S1_S1_S1_S1_S0_iiiiiiii
.visible .entry _Z14kernelgpuFbou3IfEvPT_S1_S1_S1_S1_S1_S1_S1_S1_S1_S0_iiiiiiii(
	.param .u64 .ptr .align 1 _Z14kernelgpuFbou3IfEvPT_S1_S1_S1_S1_S1_S1_S1_S1_S1_S0_iiiiiiii_param_0,
	.param .u64 .ptr .align 1 _Z14kernelgpuFbou3IfEvPT_S1_S1_S1_S1_S1_S1_S1_S1_S1_S0_iiiiiiii_param_1,
	.param .u64 .ptr .align 1 _Z14kernelgpuFbou3IfEvPT_S1_S1_S1_S1_S1_S1_S1_S1_S1_S0_iiiiiiii_param_2,
	.param .u64 .ptr .align 1 _Z14kernelgpuFbou3IfEvPT_S1_S1_S1_S1_S1_S1_S1_S1_S1_S0_iiiiiiii_param_3,
	.param .u64 .ptr .align 1 _Z14kernelgpuFbou3IfEvPT_S1_S1_S1_S1_S1_S1_S1_S1_S1_S0_iiiiiiii_param_4,
	.param .u64 .ptr .align 1 _Z14kernelgpuFbou3IfEvPT_S1_S1_S1_S1_S1_S1_S1_S1_S1_S0_iiiiiiii_param_5,
	.param .u64 .ptr .align 1 _Z14kernelgpuFbou3IfEvPT_S1_S1_S1_S1_S1_S1_S1_S1_S1_S0_iiiiiiii_param_6,
	.param .u64 .ptr .align 1 _Z14kernelgpuFbou3IfEvPT_S1_S1_S1_S1_S1_S1_S1_S1_S1_S0_iiiiiiii_param_7,
	.param .u64 .ptr .align 1 _Z14kernelgpuFbou3IfEvPT_S1_S1_S1_S1_S1_S1_S1_S1_S1_S0_iiiiiiii_param_8,
	.param .u64 .ptr .align 1 _Z14kernelgpuFbou3IfEvPT_S1_S1_S1_S1_S1_S1_S1_S1_S1_S0_iiiiiiii_param_9,
	.param .f32 _Z14kernelgpuFbou3IfEvPT_S1_S1_S1_S1_S1_S1_S1_S1_S1_S0_iiiiiiii_param_10,
	.param .u32 _Z14kernelgpuFbou3IfEvPT_S1_S1_S1_S1_S1_S1_S1_S1_S1_S0_iiiiiiii_param_11,
	.param .u32 _Z14kernelgpuFbou3IfEvPT_S1_S1_S1_S1_S1_S1_S1_S1_S1_S0_iiiiiiii_param_12,
	.param .u32 _Z14kernelgpuFbou3IfEvPT_S1_S1_S1_S1_S1_S1_S1_S1_S1_S0_iiiiiiii_param_13,
	.param .u32 _Z14kernelgpuFbou3IfEvPT_S1_S1_S1_S1_S1_S1_S1_S1_S1_S0_iiiiiiii_param_14,
	.param .u32 _Z14kernelgpuFbou3IfEvPT_S1_S1_S1_S1_S1_S1_S1_S1_S1_S0_iiiiiiii_param_15,
	.param .u32 _Z14kernelgpuFbou3IfEvPT_S1_S1_S1_S1_S1_S1_S1_S1_S1_S0_iiiiiiii_param_16,
	.param .u32 _Z14kernelgpuFbou3IfEvPT_S1_S1_S1_S1_S1_S1_S1_S1_S1_S0_iiiiiiii_param_17,
	.param .u32 _Z14kernelgpuFbou3IfEvPT_S1_S1_S1_S1_S1_S1_S1_S1_S1_S0_iiiiiiii_param_18
)
{
	.reg .pred 	%p<5>;
	.reg .b32 	%r<11>;
	.reg .b32 	%f<77>;
	.reg .b64 	%rd<44>;
	.reg .b64 	%fd<57>;

	ld.param.u64 	%rd4, [_Z14kernelgpuFbou3IfEvPT_S1_S1_S1_S1_S1_S1_S1_S1_S1_S0_iiiiiiii_param_0];
	ld.param.u64 	%rd5, [_Z14kernelgpuFbou3IfEvPT_S1_S1_S1_S1_S1_S1_S1_S1_S1_S0_iiiiiiii_param_1];
	ld.param.u64 	%rd6, [_Z14kernelgpuFbou3IfEvPT_S1_S1_S1_S1_S1_S1_S1_S1_S1_S0_iiiiiiii_param_2];
	ld.param.u32 	%r6, [_Z14kernelgpuFbou3IfEvPT_S1_S1_S1_S1_S1_S1_S1_S1_S1_S0_iiiiiiii_param_12];
	mov.u32 	%r7, %tid.x;
	mov.u32 	%r8, %ctaid.x;
	mov.u32 	%r1, %ntid.x;
	mad.lo.s32 	%r10, %r8, %r1, %r7;
	setp.ge.s32 	%p1, %r10, %r6;
	@%p1 bra 	$L__BB7_3;
	mov.u32 	%r9, %nctaid.x;
	mul.lo.s32 	%r3, %r1, %r9;
	cvta.to.global.u64 	%rd1, %rd5;
	cvta.to.global.u64 	%rd2, %rd6;
	cvta.to.global.u64 	%rd3, %rd4;
	mul.wide.s32 	%rd16, %r6, 4;
$L__BB7_2:
	ld.param.u64 	%rd43, [_Z14kernelgpuFbou3IfEvPT_S1_S1_S1_S1_S1_S1_S1_S1_S1_S0_iiiiiiii_param_9];
	ld.param.u64 	%rd42, [_Z14kernelgpuFbou3IfEvPT_S1_S1_S1_S1_S1_S1_S1_S1_S1_S0_iiiiiiii_param_7];
	ld.param.u64 	%rd41, [_Z14kernelgpuFbou3IfEvPT_S1_S1_S1_S1_S1_S1_S1_S1_S1_S0_iiiiiiii_param_6];
	ld.param.u64 	%rd40, [_Z14kernelgpuFbou3IfEvPT_S1_S1_S1_S1_S1_S1_S1_S1_S1_S0_iiiiiiii_param_5];
	cvta.to.global.u64 	%rd11, %rd43;
	ld.global.f32 	%f1, [%rd11+32];
	ld.global.f32 	%f2, [%rd11+36];
	cvta.to.global.u64 	%rd12, %rd42;
	ld.global.f32 	%f3, [%rd12];
	mul.wide.s32 	%rd13, %r10, 4;
	add.s64 	%rd14, %rd1, %rd13;
	ld.global.f32 	%f4, [%rd14];
	add.s64 	%rd15, %rd2, %rd13;
	ld.global.f32 	%f5, [%rd15];
	add.s64 	%rd17, %rd15, %rd16;
	ld.global.f32 	%f6, [%rd17];
	add.s64 	%rd18, %rd17, %rd16;
	ld.global.f32 	%f7, [%rd18];
	add.s64 	%rd19, %rd18, %rd16;
	ld.global.f32 	%f8, [%rd19];
	add.s64 	%rd20, %rd19, %rd16;
	ld.global.f32 	%f9, [%rd20];
	add.s64 	%rd21, %rd20, %rd16;
	ld.global.f32 	%f10, [%rd21];
	add.s64 	%rd22, %rd21, %rd16;
	ld.global.f32 	%f11, [%rd22];
	add.s64 	%rd23, %rd22, %rd16;
	ld.global.f32 	%f12, [%rd23];
	add.s64 	%rd24, %rd23, %rd16;
	ld.global.f32 	%f13, [%rd24];
	add.s64 	%rd25, %rd24, %rd16;
	ld.global.f32 	%f14, [%rd25];
	add.s64 	%rd26, %rd25, %rd16;
	ld.global.f32 	%f15, [%rd26];
	add.s64 	%rd27, %rd26, %rd16;
	ld.global.f32 	%f16, [%rd27];
	cvta.to.global.u64 	%rd28, %rd40;
	add.s64 	%rd29, %rd28, %rd13;
	ld.global.f32 	%f17, [%rd29];
	add.s64 	%rd30, %rd29, %rd16;
	ld.global.f32 	%f18, [%rd30];
	add.s64 	%rd31, %rd30, %rd16;
	ld.global.f32 	%f19, [%rd31];
	add.s64 	%rd32, %rd31, %rd16;
	ld.global.f32 	%f20, [%rd32];
	cvta.to.global.u64 	%rd33, %rd41;
	add.s64 	%rd34, %rd33, %rd13;
	ld.global.f32 	%f21, [%rd34];
	add.s64 	%rd35, %rd34, %rd16;
	ld.global.f32 	%f22, [%rd35];
	mul.f32 	%f23, %f12, %f21;
	mul.f32 	%f24, %f16, %f22;
	rcp.rn.f32 	%f25, %f1;
	rcp.rn.f32 	%f26, %f2;
	sub.f32 	%f27, %f5, %f17;
	sub.f32 	%f28, %f6, %f18;
	sub.f32 	%f29, %f7, %f19;
	add.f32 	%f30, %f23, %f24;
	abs.f32 	%f31, %f30;
	mul.f32 	%f32, %f31, 0f4038AA3B;
	ex2.approx.ftz.f32 	%f33, %f32;
	add.f32 	%f34, %f33, 0f3F800000;
	rcp.approx.ftz.f32 	%f35, %f34;
	fma.rn.f32 	%f36, %f35, 0fC0000000, 0f3F800000;
	setp.ge.f32 	%p2, %f31, 0f41102CB4;
	selp.f32 	%f37, 0f3F800000, %f36, %p2;
	copysign.f32 	%f38, %f30, %f37;
	mul.f32 	%f39, %f30, %f30;
	fma.rn.f32 	%f40, %f39, 0f3C80F082, 0fBD563CAE;
	fma.rn.f32 	%f41, %f40, %f39, 0f3E085941;
	fma.rn.f32 	%f42, %f41, %f39, 0fBEAAA9ED;
	fma.rn.f32 	%f43, %f42, %f39, 0f00000000;
	fma.rn.f32 	%f44, %f43, %f30, %f30;
	setp.ge.f32 	%p3, %f31, 0f3F19999A;
	selp.f32 	%f45, %f38, %f44, %p3;
	mul.f32 	%f46, %f3, %f27;
	mul.f32 	%f47, %f3, %f28;
	mul.f32 	%f48, %f3, %f29;
	fma.rn.f32 	%f49, %f45, 0f447A0000, 0fBF800000;
	cvt.f64.f32 	%fd1, %f45;
	cvt.f64.f32 	%fd2, %f46;
	mul.f32 	%f50, %f4, %f21;
	cvt.f64.f32 	%fd3, %f50;
	mul.f32 	%f51, %f5, %f12;
	cvt.f64.f32 	%fd4, %f51;
	mul.f32 	%f52, %f25, %f26;
	mul.f32 	%f53, %f52, %f9;
	cvt.f64.f32 	%fd5, %f53;
	fma.rn.f64 	%fd6, %fd5, 0d4010EE643B990EE6, %fd4;
	mul.f64 	%fd7, %fd6, %fd3;
	sub.f64 	%fd8, %fd7, %fd2;
	mul.f32 	%f54, %f4, %f22;
	cvt.f64.f32 	%fd9, %f54;
	mul.f32 	%f55, %f5, %f16;
	cvt.f64.f32 	%fd10, %f55;
	mul.f32 	%f56, %f52, %f13;
	cvt.f64.f32 	%fd11, %f56;
	fma.rn.f64 	%fd12, %fd11, 0d4010EE643B990EE6, %fd10;
	fma.rn.f64 	%fd13, %fd12, %fd9, %fd8;
	mul.f64 	%fd14, %fd13, %fd1;
	mul.f64 	%fd15, %fd14, 0dC08F400000000000;
	mul.f32 	%f57, %f5, %f30;
	sub.f32 	%f58, %f46, %f57;
	mul.f32 	%f59, %f58, %f49;
	cvt.f64.f32 	%fd16, %f59;
	sub.f64 	%fd17, %fd15, %fd16;
	cvt.rn.f32.f64 	%f60, %fd17;
	add.s64 	%rd36, %rd3, %rd13;
	st.global.f32 	[%rd36], %f60;
	mul.f32 	%f61, %f6, %f12;
	cvt.f64.f32 	%fd18, %f61;
	mul.f64 	%fd19, %fd18, 0d3F795B2F4C8E627F;
	mul.f32 	%f62, %f52, %f10;
	cvt.f64.f32 	%fd20, %f62;
	fma.rn.f64 	%fd21, %fd20, 0d4010EE643B990EE6, %fd19;
	mul.f64 	%fd22, %fd21, %fd3;
	cvt.f64.f32 	%fd23, %f47;
	sub.f64 	%fd24, %fd22, %fd23;
	mul.f32 	%f63, %f6, %f16;
	cvt.f64.f32 	%fd25, %f63;
	mul.f64 	%fd26, %fd25, 0d3F795B2F4C8E627F;
	mul.f32 	%f64, %f52, %f14;
	cvt.f64.f32 	%fd27, %f64;
	fma.rn.f64 	%fd28, %fd27, 0d4010EE643B990EE6, %fd26;
	fma.rn.f64 	%fd29, %fd28, %fd9, %fd24;
	mul.f64 	%fd30, %fd29, %fd1;
	mul.f64 	%fd31, %fd30, 0dC08F400000000000;
	cvt.f64.f32 	%fd32, %f49;
	mul.f32 	%f65, %f6, %f30;
	cvt.f64.f32 	%fd33, %f65;
	mul.f64 	%fd34, %fd33, 0d3F795B2F4C8E627F;
	sub.f64 	%fd35, %fd23, %fd34;
	mul.f64 	%fd36, %fd35, %fd32;
	sub.f64 	%fd37, %fd31, %fd36;
	cvt.rn.f32.f64 	%f66, %fd37;
	add.s64 	%rd37, %rd36, %rd16;
	st.global.f32 	[%rd37], %f66;
	mul.f32 	%f67, %f7, %f12;
	cvt.f64.f32 	%fd38, %f67;
	div.rn.f64 	%fd39, %fd38, 0d4061800000000000;
	mul.f32 	%f68, %f52, %f11;
	cvt.f64.f32 	%fd40, %f68;
	fma.rn.f64 	%fd41, %fd40, 0d4010EE643B990EE6, %fd39;
	mul.f64 	%fd42, %fd41, %fd3;
	cvt.f64.f32 	%fd43, %f48;
	sub.f64 	%fd44, %fd42, %fd43;
	mul.f32 	%f69, %f7, %f16;
	cvt.f64.f32 	%fd45, %f69;
	div.rn.f64 	%fd46, %fd45, 0d4061800000000000;
	mul.f32 	%f70, %f52, %f15;
	cvt.f64.f32 	%fd47, %f70;
	fma.rn.f64 	%fd48, %fd47, 0d4010EE643B990EE6, %fd46;
	fma.rn.f64 	%fd49, %fd48, %fd9, %fd44;
	mul.f64 	%fd50, %fd49, %fd1;
	mul.f64 	%fd51, %fd50, 0dC08F400000000000;
	mul.f32 	%f71, %f7, %f30;
	cvt.f64.f32 	%fd52, %f71;
	div.rn.f64 	%fd53, %fd52, 0d4061800000000000;
	sub.f64 	%fd54, %fd43, %fd53;
	mul.f64 	%fd55, %fd54, %fd32;
	sub.f64 	%fd56, %fd51, %fd55;
	cvt.rn.f32.f64 	%f72, %fd56;
	add.s64 	%rd38, %rd37, %rd16;
	st.global.f32 	[%rd38], %f72;
	mul.f32 	%f73, %f4, %f24;
	fma.rn.f32 	%f74, %f4, %f23, %f73;
	sub.f32 	%f75, %f8, %f20;
	fma.rn.f32 	%f76, %f3, %f75, %f74;
	add.s64 	%rd39, %rd38, %rd16;
	st.global.f32 	[%rd39], %f76;
	add.s32 	%r10, %r10, %r3;
	setp.lt.s32 	%p4, %r10, %r6;
	@%p4 bra 	$L__BB7_2;
$L__BB7_3:
	ret;

}
	// .globl	_Z14kernelgpuFbou4IfEvPT_S1_S1_S1_S1_S1_S1_S1_S1_S1_S0_iiiiiiii
.visible .entry _Z14kernelgpuFbou4IfEvPT_S1_S1_S1_S1_S1_S1_S1_S1_S1_S0_iiiiiiii(
	.param .u64 .ptr .align 1 _Z14kernelgpuFbou4IfEvPT_S1_S1_S1_S1_S1_S1_S1_S1_S1_S0_iiiiiiii_param_0,
	.param .u64 .ptr .align 1 _Z14kernelgpuFbou4IfEvPT_S1_S1_S1_S1_S1_S1_S1_S1_S1_S0_iiiiiiii_param_1,
	.param .u64 .ptr .align 1 _Z14kernelgpuFbou4IfEvPT_S1_S1_S1_S1_S1_S1_S1_S1_S1_S0_iiiiiiii_param_2,
	.param .u64 .ptr .align 1 _Z14kernelgpuFbou4IfEvPT_S1_S1_S1_S1_S1_S1_S1_S1_S1_S0_iiiiiiii_param_3,
	.param .u64 .ptr .align 1 _Z14kernelgpuFbou4IfEvPT_S1_S1_S1_S1_S1_S1_S1_S1_S1_S0_iiiiiiii_param_4,
	.param .u64 .ptr .align 1 _Z14kernelgpuFbou4IfEvPT_S1_S1_S1_S1_S1_S1_S1_S1_S1_S0_iiiiiiii_param_5,
	.param .u64 .ptr .align 1 _Z14kernelgpuFbou4IfEvPT_S1_S1_S1_S1_S1_S1_S1_S1_S1_S0_iiiiiiii_param_6,
	.param .u64 .ptr .align 1 _Z14kernelgpuFbou4IfEvPT_S1_S1_S1_S1_S1_S1_S1_S1_S1_S0_iiiiiiii_param_7,
	.param .u64 .ptr .align 1 _Z14kernelgpuFbou4IfEvPT_S1_S1_S1_S1_S1_S1_S1_S1_S1_S0_iiiiiiii_param_8,
	.param .u64 .ptr .align 1 _Z14kernelgpuFbou4IfEvPT_S1_S1_S1_S1_S1_S1_S1_S1_S1_S0_iiiiiiii_param_9,
	.param .f32 _Z14kernelgpuFbou4IfEvPT_S1_S1_S1_S1_S1_S1_S1_S1_S1_S0_iiiiiiii_param_10,
	.param .u32 _Z14kernelgpuFbou4IfEvPT_S1_S1_S1_S1_S1_S1_S1_S1_S1_S0_iiiiiiii_param_11,
	.param .u32 _Z14kernelgpuFbou4IfEvPT_S1_S1_S1_S1_S1_S1_S1_S1_S1_S0_iiiiiiii_param_12,
	.param .u32 _Z14kernelgpuFbou4IfEvPT_S1_S1_S1_S1_S1_S1_S1_S1_S1_S0_iiiiiiii_param_13,
	.param .u32 _Z14kernelgpuFbou4IfEvPT_S1_S1_S1_S1_S1_S1_S1_S1_S1_S0_iiiiiiii_param_14,
	.param .u32 _Z14kernelgpuFbou4IfEvPT_S1_S1_S1_S1_S1_S1_S1_S1_S1_S0_iiiiiiii_param_15,
	.param .u32 _Z14kernelgpuFbou4IfEvPT_S1_S1_S1_S1_S1_S1_S1_S1_S1_S0_iiiiiiii_param_16,
	.param .u32 _Z14kernelgpuFbou4IfEvPT_S1_S1_S1_S1_S1_S1_S1_S1_S1_S0_iiiiiiii_param_17,
	.param .u32 _Z14kernelgpuFbou4IfEvPT_S1_S1_S1_S1_S1_S1_S1_S1_S1_S0_iiiiiiii_param_18
)
{
	.reg .pred 	%p<3>;
	.reg .b32 	%r<20>;
	.reg .b32 	%f<46>;
	.reg .b64 	%rd<43>;
	.reg .b64 	%fd<19>;

	ld.param.u64 	%rd5, [_Z14kernelgpuFbou4IfEvPT_S1_S1_S1_S1_S1_S1_S1_S1_S1_S0_iiiiiiii_param_0];
	ld.param.u64 	%rd6, [_Z14kernelgpuFbou4IfEvPT_S1_S1_S1_S1_S1_S1_S1_S1_S1_S0_iiiiiiii_param_1];
	ld.param.u64 	%rd7, [_Z14kernelgpuFbou4IfEvPT_S1_S1_S1_S1_S1_S1_S1_S1_S1_S0_iiiiiiii_param_2];
	ld.param.u64 	%rd8, [_Z14kernelgpuFbou4IfEvPT_S1_S1_S1_S1_S1_S1_S1_S1_S1_S0_iiiiiiii_param_5];
	ld.param.u32 	%r6, [_Z14kernelgpuFbou4IfEvPT_S1_S1_S1_S1_S1_S1_S1_S1_S1_S0_iiiiiiii_param_12];
	mov.u32 	%r7, %tid.x;
	mov.u32 	%r8, %ctaid.x;
	mov.u32 	%r1, %ntid.x;
	mad.lo.s32 	%r19, %r8, %r1, %r7;
	setp.ge.s32 	%p1, %r19, %r6;
	@%p1 bra 	$L__BB8_3;
	cvta.to.global.u64 	%rd1, %rd7;
	mov.u32 	%r9, %nctaid.x;
	mul.lo.s32 	%r3, %r1, %r9;
	cvta.to.global.u64 	%rd2, %rd6;
	cvta.to.global.u64 	%rd3, %rd8;
	cvta.to.global.u64 	%rd4, %rd5;
	mul.wide.s32 	%rd17, %r6, 4;
	shl.b32 	%r10, %r6, 1;
	shl.b32 	%r14, %r6, 2;
$L__BB8_2:
	ld.param.u64 	%rd42, [_Z14kernelgpuFbou4IfEvPT_S1_S1_S1_S1_S1_S1_S1_S1_S1_S0_iiiiiiii_param_9];
	ld.param.u64 	%rd41, [_Z14kernelgpuFbou4IfEvPT_S1_S1_S1_S1_S1_S1_S1_S1_S1_S0_iiiiiiii_param_7];
	ld.param.u64 	%rd40, [_Z14kernelgpuFbou4IfEvPT_S1_S1_S1_S1_S1_S1_S1_S1_S1_S0_iiiiiiii_param_6];
	cvta.to.global.u64 	%rd12, %rd42;
	ld.global.f32 	%f1, [%rd12+32];
	ld.global.f32 	%f2, [%rd12+36];
	cvta.to.global.u64 	%rd13, %rd41;
	ld.global.f32 	%f3, [%rd13];
	mul.wide.s32 	%rd14, %r19, 4;
	add.s64 	%rd15, %rd2, %rd14;
	ld.global.f32 	%f4, [%rd15];
	add.s64 	%rd16, %rd1, %rd14;
	ld.global.f32 	%f5, [%rd16];
	add.s64 	%rd18, %rd16, %rd17;
	ld.global.f32 	%f6, [%rd18];
	add.s32 	%r11, %r19, %r10;
	add.s64 	%rd19, %rd18, %rd17;
	ld.global.f32 	%f7, [%rd19];
	add.s32 	%r12, %r11, %r6;
	add.s64 	%rd20, %rd19, %rd17;
	ld.global.f32 	%f8, [%rd20];
	add.s32 	%r13, %r12, %r10;
	mul.wide.s32 	%rd21, %r13, 4;
	add.s64 	%rd22, %rd1, %rd21;
	ld.global.f32 	%f9, [%rd22];
	add.s32 	%r15, %r14, %r12;
	mul.wide.s32 	%rd23, %r15, 4;
	add.s64 	%rd24, %rd1, %rd23;
	ld.global.f32 	%f10, [%rd24];
	add.s32 	%r16, %r15, %r10;
	mul.wide.s32 	%rd25, %r16, 4;
	add.s64 	%rd26, %rd1, %rd25;
	ld.global.f32 	%f11, [%rd26];
	shl.b32 	%r17, %r6, 3;
	add.s32 	%r18, %r17, %r12;
	mul.wide.s32 	%rd27, %r18, 4;
	add.s64 	%rd28, %rd1, %rd27;
	ld.global.f32 	%f12, [%rd28];
	add.s64 	%rd29, %rd3, %rd14;
	ld.global.f32 	%f13, [%rd29];
	add.s64 	%rd30, %rd29, %rd17;
	ld.global.f32 	%f14, [%rd30];
	add.s64 	%rd31, %rd30, %rd17;
	ld.global.f32 	%f15, [%rd31];
	add.s64 	%rd32, %rd31, %rd17;
	ld.global.f32 	%f16, [%rd32];
	cvta.to.global.u64 	%rd33, %rd40;
	add.s64 	%rd34, %rd33, %rd14;
	ld.global.f32 	%f17, [%rd34];
	add.s64 	%rd35, %rd34, %rd17;
	ld.global.f32 	%f18, [%rd35];
	mul.f32 	%f19, %f10, %f17;
	mul.f32 	%f20, %f12, %f18;
	rcp.rn.f32 	%f21, %f1;
	rcp.rn.f32 	%f22, %f2;
	add.f32 	%f23, %f19, %f20;
	sub.f32 	%f24, %f5, %f13;
	mul.f32 	%f25, %f3, %f24;
	mul.f32 	%f26, %f5, %f23;
	sub.f32 	%f27, %f25, %f26;
	add.s64 	%rd36, %rd4, %rd14;
	st.global.f32 	[%rd36], %f27;
	sub.f32 	%f28, %f6, %f14;
	mul.f32 	%f29, %f3, %f28;
	cvt.f64.f32 	%fd1, %f29;
	mul.f32 	%f30, %f4, %f17;
	cvt.f64.f32 	%fd2, %f30;
	mul.f32 	%f31, %f6, %f10;
	cvt.f64.f32 	%fd3, %f31;
	mul.f64 	%fd4, %fd3, 0d3F795B2F4C8E627F;
	mul.f32 	%f32, %f21, %f22;
	mul.f32 	%f33, %f32, %f9;
	cvt.f64.f32 	%fd5, %f33;
	fma.rn.f64 	%fd6, %fd5, 0d4010EE643B990EE6, %fd4;
	mul.f64 	%fd7, %fd6, %fd2;
	sub.f64 	%fd8, %fd1, %fd7;
	mul.f32 	%f34, %f4, %f18;
	cvt.f64.f32 	%fd9, %f34;
	mul.f32 	%f35, %f6, %f12;
	cvt.f64.f32 	%fd10, %f35;
	mul.f64 	%fd11, %fd10, 0d3F795B2F4C8E627F;
	mul.f32 	%f36, %f32, %f11;
	cvt.f64.f32 	%fd12, %f36;
	fma.rn.f64 	%fd13, %fd12, 0d4010EE643B990EE6, %fd11;
	mul.f64 	%fd14, %fd13, %fd9;
	sub.f64 	%fd15, %fd8, %fd14;
	cvt.rn.f32.f64 	%f37, %fd15;
	add.s64 	%rd37, %rd36, %rd17;
	st.global.f32 	[%rd37], %f37;
	mul.f32 	%f38, %f7, %f23;
	cvt.f64.f32 	%fd16, %f38;
	sub.f32 	%f39, %f7, %f15;
	mul.f32 	%f40, %f3, %f39;
	cvt.f64.f32 	%fd17, %f40;
	fma.rn.f64 	%fd18, %fd16, 0dBF7D41D41D41D41D, %fd17;
	cvt.rn.f32.f64 	%f41, %fd18;
	add.s64 	%rd38, %rd37, %rd17;
	st.global.f32 	[%rd38], %f41;
	mul.f32 	%f42, %f4, %f20;
	fma.rn.f32 	%f43, %f4, %f19, %f42;
	sub.f32 	%f44, %f8, %f16;
	fma.rn.f32 	%f45, %f3, %f44, %f43;
	add.s64 	%rd39, %rd38, %rd17;
	st.global.f32 	[%rd39], %f45;
	add.s32 	%r19, %r19, %r3;
	setp.lt.s32 	%p2, %r19, %r6;
	@%p2 bra 	$L__BB8_2;
$L__BB8_3:
	ret;

}
	// .globl	_Z14kernelgpuFbou5IfEvPT_S1_S1_S1_S1_S1_S1_S1_S1_S1_S0_iiiiiiii
.visible .entry _Z14kernelgpuFbou5IfEvPT_S1_S1_S1_S1_S1_S1_S1_S1_S1_S0_iiiiiiii(
	.param .u64 .ptr .align 1 _Z14kernelgpuFbou5IfEvPT_S1_S1_S1_S1_S1_S1_S1_S1_S1_S0_iiiiiiii_param_0,
	.param .u64 .ptr .align 1 _Z14kernelgpuFbou5IfEvPT_S1_S1_S1_S1_S1_S1_S1_S1_S1_S0_iiiiiiii_param_1,
	.param .u64 .ptr .align 1 _Z14kernelgpuFbou5IfEvPT_S1_S1_S1_S1_S1_S1_S1_S1_S1_S0_iiiiiiii_param_2,
	.param .u64 .ptr .align 1 _Z14kernelgpuFbou5IfEvPT_S1_S1_S1_S1_S1_S1_S1_S1_S1_S0_iiiiiiii_param_3,
	.param .u64 .ptr .align 1 _Z14kernelgpuFbou5IfEvPT_S1_S1_S1_S1_S1_S1_S1_S1_S1_S0_iiiiiiii_param_4,
	.param .u64 .ptr .align 1 _Z14kernelgpuFbou5IfEvPT_S1_S1_S1_S1_S1_S1_S1_S1_S1_S0_iiiiiiii_param_5,
	.param .u64 .ptr .align 1 _Z14kernelgpuFbou5IfEvPT_S1_S1_S1_S1_S1_S1_S1_S1_S1_S0_iiiiiiii_param_6,
	.param .u64 .ptr .align 1 _Z14kernelgpuFbou5IfEvPT_S1_S1_S1_S1_S1_S1_S1_S1_S1_S0_iiiiiiii_param_7,
	.param .u64 .ptr .align 1 _Z14kernelgpuFbou5IfEvPT_S1_S1_S1_S1_S1_S1_S1_S1_S1_S0_iiiiiiii_param_8,
	.param .u64 .ptr .align 1 _Z14kernelgpuFbou5IfEvPT_S1_S1_S1_S1_S1_S1_S1_S1_S1_S0_iiiiiiii_param_9,
	.param .f32 _Z14kernelgpuFbou5IfEvPT_S1_S1_S1_S1_S1_S1_S1_S1_S1_S0_iiiiiiii_param_10,
	.param .u32 _Z14kernelgpuFbou5IfEvPT_S1_S1_S1_S1_S1_S1_S1_S1_S1_S0_iiiiiiii_param_11,
	.param .u32 _Z14kernelgpuFbou5IfEvPT_S1_S1_S1_S1_S1_S1_S1_S1_S1_S0_iiiiiiii_param_12,
	.param .u32 _Z14kernelgpuFbou5IfEvPT_S1_S1_S1_S1_S1_S1_S1_S1_S1_S0_iiiiiiii_param_13,
	.param .u32 _Z14kernelgpuFbou5IfEvPT_S1_S1_S1_S1_S1_S1_S1_S1_S1_S0_iiiiiiii_param_14,
	.param .u32 _Z14kernelgpuFbou5IfEvPT_S1_S1_S1_S1_S1_S1_S1_S1_S1_S0_iiiiiiii_param_15,
	.param .u32 _Z14kernelgpuFbou5IfEvPT_S1_S1_S1_S1_S1_S1_S1_S1_S1_S0_iiiiiiii_param_16,
	.param .u32 _Z14kernelgpuFbou5IfEvPT_S1_S1_S1_S1_S1_S1_S1_S1_S1_S0_iiiiiiii_param_17,
	.param .u32 _Z14kernelgpuFbou5IfEvPT_S1_S1_S1_S1_S1_S1_S1_S1_S1_S0_iiiiiiii_param_18
)
{
	.reg .pred 	%p<5>;
	.reg .b32 	%r<14>;
	.reg .b32 	%f<70>;
	.reg .b64 	%rd<41>;
	.reg .b64 	%fd<57>;

	ld.param.u64 	%rd6, [_Z14kernelgpuFbou5IfEvPT_S1_S1_S1_S1_S1_S1_S1_S1_S1_S0_iiiiiiii_param_0];
	ld.param.u64 	%rd7, [_Z14kernelgpuFbou5IfEvPT_S1_S1_S1_S1_S1_S1_S1_S1_S1_S0_iiiiiiii_param_1];
	ld.param.u64 	%rd8, [_Z14kernelgpuFbou5IfEvPT_S1_S1_S1_S1_S1_S1_S1_S1_S1_S0_iiiiiiii_param_2];
	ld.param.u64 	%rd9, [_Z14kernelgpuFbou5IfEvPT_S1_S1_S1_S1_S1_S1_S1_S1_S1_S0_iiiiiiii_param_5];
	ld.param.u64 	%rd10, [_Z14kernelgpuFbou5IfEvPT_S1_S1_S1_S1_S1_S1_S1_S1_S1_S0_iiiiiiii_param_6];
	ld.param.u32 	%r6, [_Z14kernelgpuFbou5IfEvPT_S1_S1_S1_S1_S1_S1_S1_S1_S1_S0_iiiiiiii_param_12];
	mov.u32 	%r7, %tid.x;
	mov.u32 	%r8, %ctaid.x;
	mov.u32 	%r1, %ntid.x;
	mad.lo.s32 	%r13, %r8, %r1, %r7;
	setp.ge.s32 	%p1, %r13, %r6;
	@%p1 bra 	$L__BB9_3;
	cvta.to.global.u64 	%rd1, %rd8;
	mov.u32 	%r9, %nctaid.x;
	mul.lo.s32 	%r3, %r1, %r9;
	cvta.to.global.u64 	%rd2, %rd7;
	cvta.to.global.u64 	%rd3, %rd9;
	cvta.to.global.u64 	%rd4, %rd10;
	cvta.to.global.u64 	%rd5, %rd6;
	mul.wide.s32 	%rd18, %r6, 4;
	shl.b32 	%r10, %r6, 2;
$L__BB9_2:
	ld.param.u64 	%rd40, [_Z14kernelgpuFbou5IfEvPT_S1_S1_S1_S1_S1_S1_S1_S1_S1_S0_iiiiiiii_param_9];
	ld.param.u64 	%rd39, [_Z14kernelgpuFbou5IfEvPT_S1_S1_S1_S1_S1_S1_S1_S1_S1_S0_iiiiiiii_param_7];
	cvta.to.global.u64 	%rd13, %rd40;
	ld.global.f32 	%f1, [%rd13+32];
	ld.global.f32 	%f2, [%rd13+36];
	cvta.to.global.u64 	%rd14, %rd39;
	ld.global.f32 	%f3, [%rd14];
	mul.wide.s32 	%rd15, %r13, 4;
	add.s64 	%rd16, %rd2, %rd15;
	ld.global.f32 	%f4, [%rd16];
	add.s64 	%rd17, %rd1, %rd15;
	ld.global.f32 	%f5, [%rd17];
	add.s64 	%rd19, %rd17, %rd18;
	ld.global.f32 	%f6, [%rd19];
	add.s64 	%rd20, %rd19, %rd18;
	ld.global.f32 	%f7, [%rd20];
	add.s32 	%r11, %r10, %r13;
	mul.wide.s32 	%rd21, %r11, 4;
	add.s64 	%rd22, %rd1, %rd21;
	ld.global.f32 	%f8, [%rd22];
	add.s64 	%rd23, %rd22, %rd18;
	ld.global.f32 	%f9, [%rd23];
	add.s64 	%rd24, %rd23, %rd18;
	ld.global.f32 	%f10, [%rd24];
	add.s64 	%rd25, %rd24, %rd18;
	ld.global.f32 	%f11, [%rd25];
	add.s64 	%rd26, %rd25, %rd18;
	ld.global.f32 	%f12, [%rd26];
	add.s64 	%rd27, %rd26, %rd18;
	ld.global.f32 	%f13, [%rd27];
	add.s64 	%rd28, %rd27, %rd18;
	ld.global.f32 	%f14, [%rd28];
	add.s64 	%rd29, %rd28, %rd18;
	ld.global.f32 	%f15, [%rd29];
	add.s64 	%rd30, %rd3, %rd15;
	ld.global.f32 	%f16, [%rd30];
	add.s64 	%rd31, %rd30, %rd18;
	ld.global.f32 	%f17, [%rd31];
	add.s64 	%rd32, %rd31, %rd18;
	ld.global.f32 	%f18, [%rd32];
	add.s64 	%rd33, %rd4, %rd15;
	ld.global.f32 	%f19, [%rd33];
	add.s64 	%rd34, %rd33, %rd18;
	ld.global.f32 	%f20, [%rd34];
	mul.f32 	%f21, %f15, %f20;
	rcp.rn.f32 	%f22, %f1;
	rcp.rn.f32 	%f23, %f2;
	sub.f32 	%f24, %f5, %f16;
	sub.f32 	%f25, %f6, %f17;
	sub.f32 	%f26, %f7, %f18;
	fma.rn.f32 	%f27, %f11, %f19, %f21;
	abs.f32 	%f28, %f27;
	mul.f32 	%f29, %f28, 0f4038AA3B;
	ex2.approx.ftz.f32 	%f30, %f29;
	add.f32 	%f31, %f30, 0f3F800000;
	rcp.approx.ftz.f32 	%f32, %f31;
	fma.rn.f32 	%f33, %f32, 0fC0000000, 0f3F800000;
	setp.ge.f32 	%p2, %f28, 0f41102CB4;
	selp.f32 	%f34, 0f3F800000, %f33, %p2;
	copysign.f32 	%f35, %f27, %f34;
	mul.f32 	%f36, %f27, %f27;
	fma.rn.f32 	%f37, %f36, 0f3C80F082, 0fBD563CAE;
	fma.rn.f32 	%f38, %f37, %f36, 0f3E085941;
	fma.rn.f32 	%f39, %f38, %f36, 0fBEAAA9ED;
	fma.rn.f32 	%f40, %f39, %f36, 0f00000000;
	fma.rn.f32 	%f41, %f40, %f27, %f27;
	setp.ge.f32 	%p3, %f28, 0f3F19999A;
	selp.f32 	%f42, %f35, %f41, %p3;
	mul.f32 	%f43, %f3, %f24;
	mul.f32 	%f44, %f3, %f25;
	mul.f32 	%f45, %f3, %f26;
	fma.rn.f32 	%f46, %f42, 0f447A0000, 0fBF800000;
	cvt.f64.f32 	%fd1, %f42;
	cvt.f64.f32 	%fd2, %f43;
	mul.f32 	%f47, %f4, %f19;
	cvt.f64.f32 	%fd3, %f47;
	mul.f32 	%f48, %f5, %f11;
	cvt.f64.f32 	%fd4, %f48;
	mul.f32 	%f49, %f22, %f23;
	mul.f32 	%f50, %f49, %f8;
	cvt.f64.f32 	%fd5, %f50;
	fma.rn.f64 	%fd6, %fd5, 0d4010EE643B990EE6, %fd4;
	mul.f64 	%fd7, %fd6, %fd3;
	sub.f64 	%fd8, %fd7, %fd2;
	mul.f32 	%f51, %f4, %f20;
	cvt.f64.f32 	%fd9, %f51;
	mul.f32 	%f52, %f5, %f15;
	cvt.f64.f32 	%fd10, %f52;
	mul.f32 	%f53, %f49, %f12;
	cvt.f64.f32 	%fd11, %f53;
	fma.rn.f64 	%fd12, %fd11, 0d4010EE643B990EE6, %fd10;
	fma.rn.f64 	%fd13, %fd12, %fd9, %fd8;
	mul.f64 	%fd14, %fd13, %fd1;
	mul.f64 	%fd15, %fd14, 0dC08F400000000000;
	mul.f32 	%f54, %f5, %f27;
	sub.f32 	%f55, %f43, %f54;
	mul.f32 	%f56, %f55, %f46;
	cvt.f64.f32 	%fd16, %f56;
	sub.f64 	%fd17, %fd15, %fd16;
	cvt.rn.f32.f64 	%f57, %fd17;
	add.s64 	%rd35, %rd5, %rd15;
	st.global.f32 	[%rd35], %f57;
	mul.f32 	%f58, %f6, %f11;
	cvt.f64.f32 	%fd18, %f58;
	mul.f64 	%fd19, %fd18, 0d3F795B2F4C8E627F;
	mul.f32 	%f59, %f49, %f9;
	cvt.f64.f32 	%fd20, %f59;
	fma.rn.f64 	%fd21, %fd20, 0d4010EE643B990EE6, %fd19;
	mul.f64 	%fd22, %fd21, %fd3;
	cvt.f64.f32 	%fd23, %f44;
	sub.f64 	%fd24, %fd22, %fd23;
	mul.f32 	%f60, %f6, %f15;
	cvt.f64.f32 	%fd25, %f60;
	mul.f64 	%fd26, %fd25, 0d3F795B2F4C8E627F;
	mul.f32 	%f61, %f49, %f13;
	cvt.f64.f32 	%fd27, %f61;
	fma.rn.f64 	%fd28, %fd27, 0d4010EE643B990EE6, %fd26;
	fma.rn.f64 	%fd29, %fd28, %fd9, %fd24;
	mul.f64 	%fd30, %fd29, %fd1;
	mul.f64 	%fd31, %fd30, 0dC08F400000000000;
	cvt.f64.f32 	%fd32, %f46;
	mul.f32 	%f62, %f6, %f27;
	cvt.f64.f32 	%fd33, %f62;
	mul.f64 	%fd34, %fd33, 0d3F795B2F4C8E627F;
	sub.f64 	%fd35, %fd23, %fd34;
	mul.f64 	%fd36, %fd35, %fd32;
	sub.f64 	%fd37, %fd31, %fd36;
	cvt.rn.f32.f64 	%f63, %fd37;
	add.s64 	%rd36, %rd35, %rd18;
	st.global.f32 	[%rd36], %f63;
	mul.f32 	%f64, %f7, %f11;
	cvt.f64.f32 	%fd38, %f64;
	div.rn.f64 	%fd39, %fd38, 0d4061800000000000;
	mul.f32 	%f65, %f49, %f10;
	cvt.f64.f32 	%fd40, %f65;
	fma.rn.f64 	%fd41, %fd40, 0d4010EE643B990EE6, %fd39;
	mul.f64 	%fd42, %fd41, %fd3;
	cvt.f64.f32 	%fd43, %f45;
	sub.f64 	%fd44, %fd42, %fd43;
	mul.f32 	%f66, %f7, %f15;
	cvt.f64.f32 	%fd45, %f66;
	div.rn.f64 	%fd46, %fd45, 0d4061800000000000;
	mul.f32 	%f67, %f49, %f14;
	cvt.f64.f32 	%fd47, %f67;
	fma.rn.f64 	%fd48, %fd47, 0d4010EE643B990EE6, %fd46;
	fma.rn.f64 	%fd49, %fd48, %fd9, %fd44;
	mul.f64 	%fd50, %fd49, %fd1;
	mul.f64 	%fd51, %fd50, 0dC08F400000000000;
	mul.f32 	%f68, %f7, %f27;
	cvt.f64.f32 	%fd52, %f68;
	div.rn.f64 	%fd53, %fd52, 0d4061800000000000;
	sub.f64 	%fd54, %fd43, %fd53;
	mul.f64 	%fd55, %fd54, %fd32;
	sub.f64 	%fd56, %fd51, %fd55;
	cvt.rn.f32.f64 	%f69, %fd56;
	add.s64 	%rd37, %rd36, %rd18;
	st.global.f32 	[%rd37], %f69;
	add.s64 	%rd38, %rd37, %rd18;
	mov.b32 	%r12, 0;
	st.global.u32 	[%rd38], %r12;
	add.s32 	%r13, %r13, %r3;
	setp.lt.s32 	%p4, %r13, %r6;
	@%p4 bra 	$L__BB9_2;
$L__BB9_3:
	ret;

}


// ===== COMPILED SASS (sm_100) =====

	.target	sm_100

	.elftype	@"ET_EXEC"


//--------------------- .note.nv.tkinfo           --------------------------
	.section	.note.nv.tkinfo,"",@"SHT_NOTE"
	.sectionflags	@"SHF_NOTE_NV_TKINFO"
	.tkinfo
        /*0018*/ 	.word	0x00000002
        /*0030*/ 	.string	""
        /*0030*/ 	.string	"ptxas"
        /*0030*/ 	.string	"Cuda compilation tools, release 13.0, V13.0.88"
        /*0030*/ 	.string	"Build cuda_13.0.r13.0/compiler.36424714_0"
        /*0030*/ 	.string	"-arch sm_100 -m 64 "



//--------------------- .note.nv.cuinfo           --------------------------
	.section	.note.nv.cuinfo,"",@"SHT_NOTE"
	.sectionflags	@"SHF_NOTE_NV_CUINFO"
        /*0018*/ 	.short	0x0002
        /*001a*/ 	.short	0x0064
        /*001c*/ 	.short	0x0082
	.zero		2


//--------------------- .nv.info                  --------------------------
	.section	.nv.info,"",@"SHT_CUDA_INFO"
	.align	4


	//----- nvinfo : EIATTR_REGCOUNT
	.align		4
        /*0000*/ 	.byte	0x04, 0x2f
        /*0002*/ 	.short	(.L_1 - .L_0)
	.align		4
.L_0:
        /*0004*/ 	.word	index@(_Z14kernelgpuFbou1IdEvPT_S1_S1_S1_S1_S1_S1_S1_S1_S1_S0_iiiiiiii)
        /*0008*/ 	.word	0x00000040


	//----- nvinfo : EIATTR_FRAME_SIZE
	.align		4
.L_1:
        /*000c*/ 	.byte	0x04, 0x11
        /*000e*/ 	.short	(.L_3 - .L_2)
	.align		4
.L_2:
        /*0010*/ 	.word	index@($__internal_15_$__cuda_sm20_dsqrt_rn_f64_mediumpath_v1)
        /*0014*/ 	.word	0x00000000


	//----- nvinfo : EIATTR_FRAME_SIZE
	.align		4
.L_3:
        /*0018*/ 	.byte	0x04, 0x11
        /*001a*/ 	.short	(.L_5 - .L_4)
	.align		4
.L_4:
        /*001c*/ 	.word	index@($__internal_14_$__cuda_sm20_div_rn_f64_full)
        /*0020*/ 	.word	0x00000000


	//----- nvinfo : EIATTR_FRAME_SIZE
	.align		4
.L_5:
        /*0024*/ 	.byte	0x04, 0x11
        /*0026*/ 	.short	(.L_7 - .L_6)
	.align		4
.L_6:
        /*0028*/ 	.word	index@($__internal_13_$__cuda_sm20_dblrcp_rn_slowpath_v3)
        /*002c*/ 	.word	0x00000000


	//----- nvinfo : EIATTR_FRAME_SIZE
	.align		4
.L_7:
        /*0030*/ 	.byte	0x04, 0x11
        /*0032*/ 	.short	(.L_9 - .L_8)
	.align		4
.L_8:
        /*0034*/ 	.word	index@(_Z14kernelgpuFbou1IdEvPT_S1_S1_S1_S1_S1_S1_S1_S1_S1_S0_iiiiiiii)
        /*0038*/ 	.word	0x00000000


	//----- nvinfo : EIATTR_REGCOUNT
	.align		4
.L_9:
        /*003c*/ 	.byte	0x04, 0x2f
        /*003e*/ 	.short	(.L_11 - .L_10)
	.align		4
.L_10:
        /*0040*/ 	.word	index@(_Z14kernelgpuFbou2IdEvPT_S1_S1_S1_S1_S1_S1_S1_S1_S1_S0_iiiiiiii)
        /*0044*/ 	.word	0x00000012


	//----- nvinfo : EIATTR_FRAME_SIZE
	.align		4
.L_11:
        /*0048*/ 	.byte	0x04, 0x11
        /*004a*/ 	.short	(.L_13 - .L_12)
	.align		4
.L_12:
        /*004c*/ 	.word	index@(_Z14kernelgpuFbou2IdEvPT_S1_S1_S1_S1_S1_S1_S1_S1_S1_S0_iiiiiiii)
        /*0050*/ 	.word	0x00000000


	//----- nvinfo : EIATTR_REGCOUNT
	.align		4
.L_13:
        /*0054*/ 	.byte	0x04, 0x2f
        /*0056*/ 	.short	(.L_15 - .L_14)
	.align		4
.L_14:
        /*0058*/ 	.word	index@(_Z14kernelgpuFbou3IdEvPT_S1_S1_S1_S1_S1_S1_S1_S1_S1_S0_iiiiiiii)
        /*005c*/ 	.word	0x00000046


	//----- nvinfo : EIATTR_FRAME_SIZE
	.align		4
.L_15:
        /*0060*/ 	.byte	0x04, 0x11
        /*0062*/ 	.short	(.L_17 - .L_16)
	.align		4
.L_16:
        /*0064*/ 	.word	index@($__internal_12_$__cuda_sm20_div_rn_f64_full)
        /*0068*/ 	.word	0x00000000


	//----- nvinfo : EIATTR_FRAME_SIZE
	.align		4
.L_17:
        /*006c*/ 	.byte	0x04, 0x11
        /*006e*/ 	.short	(.L_19 - .L_18)
	.align		4
.L_18:
        /*0070*/ 	.word	index@($__internal_11_$__cuda_sm20_dblrcp_rn_slowpath_v3)
        /*0074*/ 	.word	0x00000000


	//----- nvinfo : EIATTR_FRAME_SIZE
	.align		4
.L_19:
        /*0078*/ 	.byte	0x04, 0x11
        /*007a*/ 	.short	(.L_21 - .L_20)
	.align		4
.L_20:
        /*007c*/ 	.word	index@(_Z14kernelgpuFbou3IdEvPT_S1_S1_S1_S1_S1_S1_S1_S1_S1_S0_iiiiiiii)
        /*0080*/ 	.word	0x00000000


	//----- nvinfo : EIATTR_REGCOUNT
	.align		4
.L_21:
        /*0084*/ 	.byte	0x04, 0x2f
        /*0086*/ 	.short	(.L_23 - .L_22)
	.align		4
.L_22:
        /*0088*/ 	.word	index@(_Z14kernelgpuFbou4IdEvPT_S1_S1_S1_S1_S1_S1_S1_S1_S1_S0_iiiiiiii)
        /*008c*/ 	.word	0x00000036


	//----- nvinfo : EIATTR_FRAME_SIZE
	.align		4
.L_23:
        /*0090*/ 	.byte	0x04, 0x11
        /*0092*/ 	.short	(.L_25 - .L_24)
	.align		4
.L_24:
        /*0094*/ 	.word	index@($__internal_10_$__cuda_sm20_dblrcp_rn_slowpath_v3)
        /*0098*/ 	.word	0x00000000


	//----- nvinfo : EIATTR_FRAME_SIZE
	.align		4
.L_25:
        /*009c*/ 	.byte	0x04, 0x11
        /*009e*/ 	.short	(.L_27 - .L_26)
	.align		4
.L_26:
        /*00a0*/ 	.word	index@(_Z14kernelgpuFbou4IdEvPT_S1_S1_S1_S1_S1_S1_S1_S1_S1_S0_iiiiiiii)
        /*00a4*/ 	.word	0x00000000


	//----- nvinfo : EIATTR_REGCOUNT
	.align		4
.L_27:
        /*00a8*/ 	.byte	0x04, 0x2f
        /*00aa*/ 	.short	(.L_29 - .L_28)
	.align		4
.L_28:
        /*00ac*/ 	.word	index@(_Z14kernelgpuFbou5IdEvPT_S1_S1_S1_S1_S1_S1_S1_S1_S1_S0_iiiiiiii)
        /*00b0*/ 	.word	0x0000003e


	//----- nvinfo : EIATTR_FRAME_SIZE
	.align		4
.L_29:
        /*00b4*/ 	.byte	0x04, 0x11
        /*00b6*/ 	.short	(.L_31 - .L_30)
	.align		4
.L_30:
        /*00b8*/ 	.word	index@($__internal_9_$__cuda_sm20_div_rn_f64_full)
        /*00bc*/ 	.word	0x00000000


	//----- nvinfo : EIATTR_FRAME_SIZE
	.align		4
.L_31:
        /*00c0*/ 	.byte	0x04, 0x11
        /*00c2*/ 	.short	(.L_33 - .L_32)
	.align		4
.L_32:
        /*00c4*/ 	.word	index@($__internal_8_$__cuda_sm20_dblrcp_rn_slowpath_v3)
        /*00c8*/ 	.word	0x00000000


	//----- nvinfo : EIATTR_FRAME_SIZE
	.align		4
.L_33:
        /*00cc*/ 	.byte	0x04, 0x11
        /*00ce*/ 	.short	(.L_35 - .L_34)
	.align		4
.L_34:
        /*00d0*/ 	.word	index@(_Z14kernelgpuFbou5IdEvPT_S1_S1_S1_S1_S1_S1_S1_S1_S1_S0_iiiiiiii)
        /*00d4*/ 	.word	0x00000000


	//----- nvinfo : EIATTR_REGCOUNT
	.align		4
.L_35:
        /*00d8*/ 	.byte	0x04, 0x2f
        /*00da*/ 	.short	(.L_37 - .L_36)
	.align		4
.L_36:
        /*00dc*/ 	.word	index@(_Z14kernelgpuFbou1IfEvPT_S1_S1_S1_S1_S1_S1_S1_S1_S1_S0_iiiiiiii)
        /*00e0*/ 	.word	0x0000002e


	//----- nvinfo : EIATTR_FRAME_SIZE
	.align		4
.L_37:
        /*00e4*/ 	.byte	0x04, 0x11
        /*00e6*/ 	.short	(.L_39 - .L_38)
	.align		4
.L_38:
        /*00e8*/ 	.word	index@($__internal_7_$__cuda_sm20_sqrt_rn_f32_slowpath)
        /*00ec*/ 	.word	0x00000000


	//----- nvinfo : EIATTR_FRAME_SIZE
	.align		4
.L_39:
        /*00f0*/ 	.byte	0x04, 0x11
        /*00f2*/ 	.short	(.L_41 - .L_40)
	.align		4
.L_40:
        /*00f4*/ 	.word	index@($__internal_6_$__cuda_sm20_rcp_rn_f32_slowpath)
        /*00f8*/ 	.word	0x00000000


	//----- nvinfo : EIATTR_FRAME_SIZE
	.align		4
.L_41:
        /*00fc*/ 	.byte	0x04, 0x11
        /*00fe*/ 	.short	(.L_43 - .L_42)
	.align		4
.L_42:
        /*0100*/ 	.word	index@($__internal_5_$__cuda_sm20_div_rn_f64_full)
        /*0104*/ 	.word	0x00000000


	//----- nvinfo : EIATTR_FRAME_SIZE
	.align		4
.L_43:
        /*0108*/ 	.byte	0x04, 0x11
        /*010a*/ 	.short	(.L_45 - .L_44)
	.align		4
.L_44:
        /*010c*/ 	.word	index@(_Z14kernelgpuFbou1IfEvPT_S1_S1_S1_S1_S1_S1_S1_S1_S1_S0_iiiiiiii)
        /*0110*/ 	.word	0x00000000


	//----- nvinfo : EIATTR_REGCOUNT
	.align		4
.L_45:
        /*0114*/ 	.byte	0x04, 0x2f
        /*0116*/ 	.short	(.L_47 - .L_46)
	.align		4
.L_46:
        /*0118*/ 	.word	index@(_Z14kernelgpuFbou2IfEvPT_S1_S1_S1_S1_S1_S1_S1_S1_S1_S0_iiiiiiii)
        /*011c*/ 	.word	0x00000012


	//----- nvinfo : EIATTR_FRAME_SIZE
	.align		4
.L_47:
        /*0120*/ 	.byte	0x04, 0x11
        /*0122*/ 	.short	(.L_49 - .L_48)
	.align		4
.L_48:
        /*0124*/ 	.word	index@(_Z14kernelgpuFbou2IfEvPT_S1_S1_S1_S1_S1_S1_S1_S1_S1_S0_iiiiiiii)
        /*0128*/ 	.word	0x00000000


	//----- nvinfo : EIATTR_REGCOUNT
	.align		4
.L_49:
        /*012c*/ 	.byte	0x04, 0x2f
        /*012e*/ 	.short	(.L_51 - .L_50)
	.align		4
.L_50:
        /*0130*/ 	.word	index@(_Z14kernelgpuFbou3IfEvPT_S1_S1_S1_S1_S1_S1_S1_S1_S1_S0_iiiiiiii)
        /*0134*/ 	.word	0x00000030


	//----- nvinfo : EIATTR_FRAME_SIZE
	.align		4
.L_51:
        /*0138*/ 	.byte	0x04, 0x11
        /*013a*/ 	.short	(.L_53 - .L_52)
	.align		4
.L_52:
        /*013c*/ 	.word	index@($__internal_4_$__cuda_sm20_rcp_rn_f32_slowpath)
        /*0140*/ 	.word	0x00000000


	//----- nvinfo : EIATTR_FRAME_SIZE
	.align		4
.L_53:
        /*0144*/ 	.byte	0x04, 0x11
        /*0146*/ 	.short	(.L_55 - .L_54)
	.align		4
.L_54:
        /*0148*/ 	.word	index@($__internal_3_$__cuda_sm20_div_rn_f64_full)
        /*014c*/ 	.word	0x00000000


	//----- nvinfo : EIATTR_FRAME_SIZE
	.align		4
.L_55:
        /*0150*/ 	.byte	0x04, 0x11
        /*0152*/ 	.short	(.L_57 - .L_56)
	.align		4
.L_56:
        /*0154*/ 	.word	index@(_Z14kernelgpuFbou3IfEvPT_S1_S1_S1_S1_S1_S1_S1_S1_S1_S0_iiiiiiii)
        /*0158*/ 	.word	0x00000000


	//----- nvinfo : EIATTR_REGCOUNT
	.align		4
.L_57:
        /*015c*/ 	.byte	0x04, 0x2f
        /*015e*/ 	.short	(.L_59 - .L_58)
	.align		4
.L_58:
        /*0160*/ 	.word	index@(_Z14kernelgpuFbou4IfEvPT_S1_S1_S1_S1_S1_S1_S1_S1_S1_S0_iiiiiiii)
        /*0164*/ 	.word	0x00000020


	//----- nvinfo : EIATTR_FRAME_SIZE
	.align		4
.L_59:
        /*0168*/ 	.byte	0x04, 0x11
        /*016a*/ 	.short	(.L_61 - .L_60)
	.align		4
.L_60:
        /*016c*/ 	.word	index@($__internal_2_$__cuda_sm20_rcp_rn_f32_slowpath)
        /*0170*/ 	.word	0x00000000


	//----- nvinfo : EIATTR_FRAME_SIZE
	.align		4
.L_61:
        /*0174*/ 	.byte	0x04, 0x11
        /*0176*/ 	.short	(.L_63 - .L_62)
	.align		4
.L_62:
        /*0178*/ 	.word	index@(_Z14kernelgpuFbou4IfEvPT_S1_S1_S1_S1_S1_S1_S1_S1_S1_S0_iiiiiiii)
        /*017c*/ 	.word	0x00000000


	//----- nvinfo : EIATTR_REGCOUNT
	.align		4
.L_63:
        /*0180*/ 	.byte	0x04, 0x2f
        /*0182*/ 	.short	(.L_65 - .L_64)
	.align		4
.L_64:
        /*0184*/ 	.word	index@(_Z14kernelgpuFbou5IfEvPT_S1_S1_S1_S1_S1_S1_S1_S1_S1_S0_iiiiiiii)
        /*0188*/ 	.word	0x00000030


	//----- nvinfo : EIATTR_FRAME_SIZE
	.align		4
.L_65:
        /*018c*/ 	.byte	0x04, 0x11
        /*018e*/ 	.short	(.L_67 - .L_66)
	.align		4
.L_66:
        /*0190*/ 	.word	index@($__internal_1_$__cuda_sm20_rcp_rn_f32_slowpath)
        /*0194*/ 	.word	0x00000000


	//----- nvinfo : EIATTR_FRAME_SIZE
	.align		4
.L_67:
        /*0198*/ 	.byte	0x04, 0x11
        /*019a*/ 	.short	(.L_69 - .L_68)
	.align		4
.L_68:
        /*019c*/ 	.word	index@($__internal_0_$__cuda_sm20_div_rn_f64_full)
        /*01a0*/ 	.word	0x00000000


	//----- nvinfo : EIATTR_FRAME_SIZE
	.align		4
.L_69:
        /*01a4*/ 	.byte	0x04, 0x11
        /*01a6*/ 	.short	(.L_71 - .L_70)
	.align		4
.L_70:
        /*01a8*/ 	.word	index@(_Z14kernelgpuFbou5IfEvPT_S1_S1_S1_S1_S1_S1_S1_S1_S1_S0_iiiiiiii)
        /*01ac*/ 	.word	0x00000000


	//----- nvinfo : EIATTR_MIN_STACK_SIZE
	.align		4
.L_71:
        /*01b0*/ 	.byte	0x04, 0x12
        /*01b2*/ 	.short	(.L_73 - .L_72)
	.align		4
.L_72:
        /*01b4*/ 	.word	index@(_Z14kernelgpuFbou5IfEvPT_S1_S1_S1_S1_S1_S1_S1_S1_S1_S0_iiiiiiii)
        /*01b8*/ 	.word	0x00000000


	//----- nvinfo : EIATTR_MIN_STACK_SIZE
	.align		4
.L_73:
        /*01bc*/ 	.byte	0x04, 0x12
        /*01be*/ 	.short	(.L_75 - .L_74)
	.align		4
.L_74:
        /*01c0*/ 	.word	index@(_Z14kernelgpuFbou4IfEvPT_S1_S1_S1_S1_S1_S1_S1_S1_S1_S0_iiiiiiii)
        /*01c4*/ 	.word	0x00000000


	//----- nvinfo : EIATTR_MIN_STACK_SIZE
	.align		4
.L_75:
        /*01c8*/ 	.byte	0x04, 0x12
        /*01ca*/ 	.short	(.L_77 - .L_76)
	.align		4
.L_76:
        /*01cc*/ 	.word	index@(_Z14kernelgpuFbou3IfEvPT_S1_S1_S1_S1_S1_S1_S1_S1_S1_S0_iiiiiiii)
        /*01d0*/ 	.word	0x00000000


	//----- nvinfo : EIATTR_MIN_STACK_SIZE
	.align		4
.L_77:
        /*01d4*/ 	.byte	0x04, 0x12
        /*01d6*/ 	.short	(.L_79 - .L_78)
	.align		4
.L_78:
        /*01d8*/ 	.word	index@(_Z14kernelgpuFbou2IfEvPT_S1_S1_S1_S1_S1_S1_S1_S1_S1_S0_iiiiiiii)
        /*01dc*/ 	.word	0x00000000


	//----- nvinfo : EIATTR_MIN_STACK_SIZE
	.align		4
.L_79:
        /*01e0*/ 	.byte	0x04, 0x12
        /*01e2*/ 	.short	(.L_81 - .L_80)
	.align		4
.L_80:
        /*01e4*/ 	.word	index@(_Z14kernelgpuFbou1IfEvPT_S1_S1_S1_S1_S1_S1_S1_S1_S1_S0_iiiiiiii)
        /*01e8*/ 	.word	0x00000000


	//----- nvinfo : EIATTR_MIN_STACK_SIZE
	.align		4
.L_81:
        /*01ec*/ 	.byte	0x04, 0x12
        /*01ee*/ 	.short	(.L_83 - .L_82)
	.align		4
.L_82:
        /*01f0*/ 	.word	index@(_Z14kernelgpuFbou5IdEvPT_S1_S1_S1_S1_S1_S1_S1_S1_S1_S0_iiiiiiii)
        /*01f4*/ 	.word	0x00000000


	//----- nvinfo : EIATTR_MIN_STACK_SIZE
	.align		4
.L_83:
        /*01f8*/ 	.byte	0x04, 0x12
        /*01fa*/ 	.short	(.L_85 - .L_84)
	.align		4
.L_84:
        /*01fc*/ 	.word	index@(_Z14kernelgpuFbou4IdEvPT_S1_S1_S1_S1_S1_S1_S1_S1_S1_S0_iiiiiiii)
        /*0200*/ 	.word	0x00000000


	//----- nvinfo : EIATTR_MIN_STACK_SIZE
	.align		4
.L_85:
        /*0204*/ 	.byte	0x04, 0x12
        /*0206*/ 	.short	(.L_87 - .L_86)
	.align		4
.L_86:
        /*0208*/ 	.word	index@(_Z14kernelgpuFbou3IdEvPT_S1_S1_S1_S1_S1_S1_S1_S1_S1_S0_iiiiiiii)
        /*020c*/ 	.word	0x00000000


	//----- nvinfo : EIATTR_MIN_STACK_SIZE
	.align		4
.L_87:
        /*0210*/ 	.byte	0x04, 0x12
        /*0212*/ 	.short	(.L_89 - .L_88)
	.align		4
.L_88:
        /*0214*/ 	.word	index@(_Z14kernelgpuFbou2IdEvPT_S1_S1_S1_S1_S1_S1_S1_S1_S1_S0_iiiiiiii)
        /*0218*/ 	.word	0x00000000


	//----- nvinfo : EIATTR_MIN_STACK_SIZE
	.align		4
.L_89:
        /*021c*/ 	.byte	0x04, 0x12
        /*021e*/ 	.short	(.L_91 - .L_90)
	.align		4
.L_90:
        /*0220*/ 	.word	index@(_Z14kernelgpuFbou1IdEvPT_S1_S1_S1_S1_S1_S1_S1_S1_S1_S0_iiiiiiii)
        /*0224*/ 	.word	0x00000000
.L_91:


//--------------------- .nv.compat                --------------------------
	.section	.nv.compat,"",@"SHT_CUDA_COMPAT_INFO"
	.align	4
        /*0000*/ 	.byte	0x02, 0x09, 0x00, 0x00, 0x02, 0x02, 0x01, 0x00, 0x02, 0x05, 0x05, 0x00, 0x03, 0x07, 0x01, 0x01
        /*0010*/ 	.byte	0x02, 0x03, 0x00, 0x00, 0x02, 0x06, 0x01, 0x00, 0x04, 0x0b, 0x08, 0x00, 0x01, 0x00, 0x00, 0x00
        /*0020*/ 	.byte	0x00, 0x00, 0x00, 0x00


//--------------------- .nv.info._Z14kernelgpuFbou5IfEvPT_S1_S1_S1_S1_S1_S1_S1_S1_S1_S0_iiiiiiii --------------------------
	.section	.nv.info._Z14kernelgpuFbou5IfEvPT_S1_S1_S1_S1_S1_S1_S1_S1_S1_S0_iiiiiiii,"",@"SHT_CUDA_INFO"
	.sectionflags	@""
	.align	4


	//----- nvinfo : EIATTR_CUDA_API_VERSION
	.align		4
        /*0000*/ 	.byte	0x04, 0x37
        /*0002*/ 	.short	(.L_93 - .L_92)
.L_92:
        /*0004*/ 	.word	0x00000082


	//----- nvinfo : EIATTR_KPARAM_INFO
	.align		4
.L_93:
        /*0008*/ 	.byte	0x04, 0x17
        /*000a*/ 	.short	(.L_95 - .L_94)
.L_94:
        /*000c*/ 	.word	0x00000000
        /*0010*/ 	.short	0x0012
        /*0012*/ 	.short	0x0070
        /*0014*/ 	.byte	0x00, 0xf0, 0x11, 0x00


	//----- nvinfo : EIATTR_KPARAM_INFO
	.align		4
.L_95:
        /*0018*/ 	.byte	0x04, 0x17
        /*001a*/ 	.short	(.L_97 - .L_96)
.L_96:
        /*001c*/ 	.word	0x00000000
        /*0020*/ 	.short	0x0011
        /*0022*/ 	.short	0x006c
        /*0024*/ 	.byte	0x00, 0xf0, 0x11, 0x00


	//----- nvinfo : EIATTR_KPARAM_INFO
	.align		4
.L_97:
        /*0028*/ 	.byte	0x04, 0x17
        /*002a*/ 	.short	(.L_99 - .L_98)
.L_98:
        /*002c*/ 	.word	0x00000000
        /*0030*/ 	.short	0x0010
        /*0032*/ 	.short	0x0068
        /*0034*/ 	.byte	0x00, 0xf0, 0x11, 0x00


	//----- nvinfo : EIATTR_KPARAM_INFO
	.align		4
.L_99:
        /*0038*/ 	.byte	0x04, 0x17
        /*003a*/ 	.short	(.L_101 - .L_100)
.L_100:
        /*003c*/ 	.word	0x00000000
        /*0040*/ 	.short	0x000f
        /*0042*/ 	.short	0x0064
        /*0044*/ 	.byte	0x00, 0xf0, 0x11, 0x00


	//----- nvinfo : EIATTR_KPARAM_INFO
	.align		4
.L_101:
        /*0048*/ 	.byte	0x04, 0x17
        /*004a*/ 	.short	(.L_103 - .L_102)
.L_102:
        /*004c*/ 	.word	0x00000000
        /*0050*/ 	.short	0x000e
        /*0052*/ 	.short	0x0060
        /*0054*/ 	.byte	0x00, 0xf0, 0x11, 0x00


	//----- nvinfo : EIATTR_KPARAM_INFO
	.align		4
.L_103:
        /*0058*/ 	.byte	0x04, 0x17
        /*005a*/ 	.short	(.L_105 - .L_104)
.L_104:
        /*005c*/ 	.word	0x00000000
        /*0060*/ 	.short	0x000d
        /*0062*/ 	.short	0x005c
        /*0064*/ 	.byte	0x00, 0xf0, 0x11, 0x00


	//----- nvinfo : EIATTR_KPARAM_INFO
	.align		4
.L_105:
        /*0068*/ 	.byte	0x04, 0x17
        /*006a*/ 	.short	(.L_107 - .L_106)
.L_106:
        /*006c*/ 	.word	0x00000000
        /*0070*/ 	.short	0x000c
        /*0072*/ 	.short	0x0058
        /*0074*/ 	.byte	0x00, 0xf0, 0x11, 0x00


	//----- nvinfo : EIATTR_KPARAM_INFO
	.align		4
.L_107:
        /*0078*/ 	.byte	0x04, 0x17
        /*007a*/ 	.short	(.L_109 - .L_108)
.L_108:
        /*007c*/ 	.word	0x00000000
        /*0080*/ 	.short	0x000b
        /*0082*/ 	.short	0x0054
        /*0084*/ 	.byte	0x00, 0xf0, 0x11, 0x00


	//----- nvinfo : EIATTR_KPARAM_INFO
	.align		4
.L_109:
        /*0088*/ 	.byte	0x04, 0x17
        /*008a*/ 	.short	(.L_111 - .L_110)
.L_110:
        /*008c*/ 	.word	0x00000000
        /*0090*/ 	.short	0x000a
        /*0092*/ 	.short	0x0050
        /*0094*/ 	.byte	0x00, 0xf0, 0x11, 0x00


	//----- nvinfo : EIATTR_KPARAM_INFO
	.align		4
.L_111:
        /*0098*/ 	.byte	0x04, 0x17
        /*009a*/ 	.short	(.L_113 - .L_112)
.L_112:
        /*009c*/ 	.word	0x00000000
        /*00a0*/ 	.short	0x0009
        /*00a2*/ 	.short	0x0048
        /*00a4*/ 	.byte	0x00, 0xf5, 0x21, 0x00


	//----- nvinfo : EIATTR_KPARAM_INFO
	.align		4
.L_113:
        /*00a8*/ 	.byte	0x04, 0x17
        /*00aa*/ 	.short	(.L_115 - .L_114)
.L_114:
        /*00ac*/ 	.word	0x00000000
        /*00b0*/ 	.short	0x0008
        /*00b2*/ 	.short	0x0040
        /*00b4*/ 	.byte	0x00, 0xf5, 0x21, 0x00


	//----- nvinfo : EIATTR_KPARAM_INFO
	.align		4
.L_115:
        /*00b8*/ 	.byte	0x04, 0x17
        /*00ba*/ 	.short	(.L_117 - .L_116)
.L_116:
        /*00bc*/ 	.word	0x00000000
        /*00c0*/ 	.short	0x0007
        /*00c2*/ 	.short	0x0038
        /*00c4*/ 	.byte	0x00, 0xf5, 0x21, 0x00


	//----- nvinfo : EIATTR_KPARAM_INFO
	.align		4
.L_117:
        /*00c8*/ 	.byte	0x04, 0x17
        /*00ca*/ 	.short	(.L_119 - .L_118)
.L_118:
        /*00cc*/ 	.word	0x00000000
        /*00d0*/ 	.short	0x0006
        /*00d2*/ 	.short	0x0030
        /*00d4*/ 	.byte	0x00, 0xf5, 0x21, 0x00


	//----- nvinfo : EIATTR_KPARAM_INFO
	.align		4
.L_119:
        /*00d8*/ 	.byte	0x04, 0x17
        /*00da*/ 	.short	(.L_121 - .L_120)
.L_120:
        /*00dc*/ 	.word	0x00000000
        /*00e0*/ 	.short	0x0005
        /*00e2*/ 	.short	0x0028
        /*00e4*/ 	.byte	0x00, 0xf5, 0x21, 0x00


	//----- nvinfo : EIATTR_KPARAM_INFO
	.align		4
.L_121:
        /*00e8*/ 	.byte	0x04, 0x17
        /*00ea*/ 	.short	(.L_123 - .L_122)
.L_122:
        /*00ec*/ 	.word	0x00000000
        /*00f0*/ 	.short	0x0004
        /*00f2*/ 	.short	0x0020
        /*00f4*/ 	.byte	0x00, 0xf5, 0x21, 0x00


	//----- nvinfo : EIATTR_KPARAM_INFO
	.align		4
.L_123:
        /*00f8*/ 	.byte	0x04, 0x17
        /*00fa*/ 	.short	(.L_125 - .L_124)
.L_124:
        /*00fc*/ 	.word	0x00000000
        /*0100*/ 	.short	0x0003
        /*0102*/ 	.short	0x0018
        /*0104*/ 	.byte	0x00, 0xf5, 0x21, 0x00


	//----- nvinfo : EIATTR_KPARAM_INFO
	.align		4
.L_125:
        /*0108*/ 	.byte	0x04, 0x17
        /*010a*/ 	.short	(.L_127 - .L_126)
.L_126:
        /*010c*/ 	.word	0x00000000
        /*0110*/ 	.short	0x0002
        /*0112*/ 	.short	0x0010
        /*0114*/ 	.byte	0x00, 0xf5, 0x21, 0x00


	//----- nvinfo : EIATTR_KPARAM_INFO
	.align		4
.L_127:
        /*0118*/ 	.byte	0x04, 0x17
        /*011a*/ 	.short	(.L_129 - .L_128)
.L_128:
        /*011c*/ 	.word	0x00000000
        /*0120*/ 	.short	0x0001
        /*0122*/ 	.short	0x0008
        /*0124*/ 	.byte	0x00, 0xf5, 0x21, 0x00


	//----- nvinfo : EIATTR_KPARAM_INFO
	.align		4
.L_129:
        /*0128*/ 	.byte	0x04, 0x17
        /*012a*/ 	.short	(.L_131 - .L_130)
.L_130:
        /*012c*/ 	.word	0x00000000
        /*0130*/ 	.short	0x0000
        /*0132*/ 	.short	0x0000
        /*0134*/ 	.byte	0x00, 0xf5, 0x21, 0x00


	//----- nvinfo : EIATTR_SPARSE_MMA_MASK
	.align		4
.L_131:
        /*0138*/ 	.byte	0x03, 0x50
        /*013a*/ 	.short	0x0000


	//----- nvinfo : EIATTR_MAXREG_COUNT
	.align		4
        /*013c*/ 	.byte	0x03, 0x1b
        /*013e*/ 	.short	0x00ff


	//----- nvinfo : EIATTR_MERCURY_ISA_VERSION
	.align		4
        /*0140*/ 	.byte	0x03, 0x5f
        /*0142*/ 	.short	0x0101


	//----- nvinfo : EIATTR_VRC_CTA_INIT_COUNT
	.align		4
        /*0144*/ 	.byte	0x02, 0x4a
	.zero		1
	.zero		1


	//----- nvinfo : EIATTR_EXIT_INSTR_OFFSETS
	.align		4
        /*0148*/ 	.byte	0x04, 0x1c
        /*014a*/ 	.short	(.L_133 - .L_132)


	//   ....[0]....
.L_132:
        /*014c*/ 	.word	0x00000070


	//   ....[1]....
        /*0150*/ 	.word	0x000010d0


	//----- nvinfo : EIATTR_CRS_STACK_SIZE
	.align		4
.L_133:
        /*0154*/ 	.byte	0x04, 0x1e
        /*0156*/ 	.short	(.L_135 - .L_134)
.L_134:
        /*0158*/ 	.word	0x00000000


	//----- nvinfo : EIATTR_CBANK_PARAM_SIZE
	.align		4
.L_135:
        /*015c*/ 	.byte	0x03, 0x19
        /*015e*/ 	.short	0x0074


	//----- nvinfo : EIATTR_PARAM_CBANK
	.align		4
        /*0160*/ 	.byte	0x04, 0x0a
        /*0162*/ 	.short	(.L_137 - .L_136)
	.align		4
.L_136:
        /*0164*/ 	.word	index@(.nv.constant0._Z14kernelgpuFbou5IfEvPT_S1_S1_S1_S1_S1_S1_S1_S1_S1_S0_iiiiiiii)
        /*0168*/ 	.short	0x0380
        /*016a*/ 	.short	0x0074


	//----- nvinfo : EIATTR_SW_WAR
	.align		4
.L_137:
        /*016c*/ 	.byte	0x04, 0x36
        /*016e*/ 	.short	(.L_139 - .L_138)
.L_138:
        /*0170*/ 	.word	0x00000008
.L_139:


//--------------------- .nv.info._Z14kernelgpuFbou4IfEvPT_S1_S1_S1_S1_S1_S1_S1_S1_S1_S0_iiiiiiii --------------------------
	.section	.nv.info._Z14kernelgpuFbou4IfEvPT_S1_S1_S1_S1_S1_S1_S1_S1_S1_S0_iiiiiiii,"",@"SHT_CUDA_INFO"
	.sectionflags	@""
	.align	4


	//----- nvinfo : EIATTR_CUDA_API_VERSION
	.align		4
        /*0000*/ 	.byte	0x04, 0x37
        /*0002*/ 	.short	(.L_141 - .L_140)
.L_140:
        /*0004*/ 	.word	0x00000082


	//----- nvinfo : EIATTR_KPARAM_INFO
	.align		4
.L_141:
        /*0008*/ 	.byte	0x04, 0x17
        /*000a*/ 	.short	(.L_143 - .L_142)
.L_142:
        /*000c*/ 	.word	0x00000000
        /*0010*/ 	.short	0x0012
        /*0012*/ 	.short	0x0070
        /*0014*/ 	.byte	0x00, 0xf0, 0x11, 0x00


	//----- nvinfo : EIATTR_KPARAM_INFO
	.align		4
.L_143:
        /*0018*/ 	.byte	0x04, 0x17
        /*001a*/ 	.short	(.L_145 - .L_144)
.L_144:
        /*001c*/ 	.word	0x00000000
        /*0020*/ 	.short	0x0011
        /*0022*/ 	.short	0x006c
        /*0024*/ 	.byte	0x00, 0xf0, 0x11, 0x00


	//----- nvinfo : EIATTR_KPARAM_INFO
	.align		4
.L_145:
        /*0028*/ 	.byte	0x04, 0x17
        /*002a*/ 	.short	(.L_147 - .L_146)
.L_146:
        /*002c*/ 	.word	0x00000000
        /*0030*/ 	.short	0x0010
        /*0032*/ 	.short	0x0068
        /*0034*/ 	.byte	0x00, 0xf0, 0x11, 0x00


	//----- nvinfo : EIATTR_KPARAM_INFO
	.align		4
.L_147:
        /*0038*/ 	.byte	0x04, 0x17
        /*003a*/ 	.short	(.L_149 - .L_148)
.L_148:
        /*003c*/ 	.word	0x00000000
        /*0040*/ 	.short	0x000f
        /*0042*/ 	.short	0x0064
        /*0044*/ 	.byte	0x00, 0xf0, 0x11, 0x00


	//----- nvinfo : EIATTR_KPARAM_INFO
	.align		4
.L_149:
        /*0048*/ 	.byte	0x04, 0x17
        /*004a*/ 	.short	(.L_151 - .L_150)
.L_150:
        /*004c*/ 	.word	0x00000000
        /*0050*/ 	.short	0x000e
        /*0052*/ 	.short	0x0060
        /*0054*/ 	.byte	0x00, 0xf0, 0x11, 0x00


	//----- nvinfo : EIATTR_KPARAM_INFO
	.align		4
.L_151:
        /*0058*/ 	.byte	0x04, 0x17
        /*005a*/ 	.short	(.L_153 - .L_152)
.L_152:
        /*005c*/ 	.word	0x00000000
        /*0060*/ 	.short	0x000d
        /*0062*/ 	.short	0x005c
        /*0064*/ 	.byte	0x00, 0xf0, 0x11, 0x00


	//----- nvinfo : EIATTR_KPARAM_INFO
	.align		4
.L_153:
        /*0068*/ 	.byte	0x04, 0x17
        /*006a*/ 	.short	(.L_155 - .L_154)
.L_154:
        /*006c*/ 	.word	0x00000000
        /*0070*/ 	.short	0x000c
        /*0072*/ 	.short	0x0058
        /*0074*/ 	.byte	0x00, 0xf0, 0x11, 0x00


	//----- nvinfo : EIATTR_KPARAM_INFO
	.align		4
.L_155:
        /*0078*/ 	.byte	0x04, 0x17
        /*007a*/ 	.short	(.L_157 - .L_156)
.L_156:
        /*007c*/ 	.word	0x00000000
        /*0080*/ 	.short	0x000b
        /*0082*/ 	.short	0x0054
        /*0084*/ 	.byte	0x00, 0xf0, 0x11, 0x00


	//----- nvinfo : EIATTR_KPARAM_INFO
	.align		4
.L_157:
        /*0088*/ 	.byte	0x04, 0x17
        /*008a*/ 	.short	(.L_159 - .L_158)
.L_158:
        /*008c*/ 	.word	0x00000000
        /*0090*/ 	.short	0x000a
        /*0092*/ 	.short	0x0050
        /*0094*/ 	.byte	0x00, 0xf0, 0x11, 0x00


	//----- nvinfo : EIATTR_KPARAM_INFO
	.align		4
.L_159:
        /*0098*/ 	.byte	0x04, 0x17
        /*009a*/ 	.short	(.L_161 - .L_160)
.L_160:
        /*009c*/ 	.word	0x00000000
        /*00a0*/ 	.short	0x0009
        /*00a2*/ 	.short	0x0048
        /*00a4*/ 	.byte	0x00, 0xf5, 0x21, 0x00


	//----- nvinfo : EIATTR_KPARAM_INFO
	.align		4
.L_161:
        /*00a8*/ 	.byte	0x04, 0x17
        /*00aa*/ 	.short	(.L_163 - .L_162)
.L_162:
        /*00ac*/ 	.word	0x00000000
        /*00b0*/ 	.short	0x0008
        /*00b2*/ 	.short	0x0040
        /*00b4*/ 	.byte	0x00, 0xf5, 0x21, 0x00


	//----- nvinfo : EIATTR_KPARAM_INFO
	.align		4
.L_163:
        /*00b8*/ 	.byte	0x04, 0x17
        /*00ba*/ 	.short	(.L_165 - .L_164)
.L_164:
        /*00bc*/ 	.word	0x00000000
        /*00c0*/ 	.short	0x0007
        /*00c2*/ 	.short	0x0038
        /*00c4*/ 	.byte	0x00, 0xf5, 0x21, 0x00


	//----- nvinfo : EIATTR_KPARAM_INFO
	.align		4
.L_165:
        /*00c8*/ 	.byte	0x04, 0x17
        /*00ca*/ 	.short	(.L_167 - .L_166)
.L_166:
        /*00cc*/ 	.word	0x00000000
        /*00d0*/ 	.short	0x0006
        /*00d2*/ 	.short	0x0030
        /*00d4*/ 	.byte	0x00, 0xf5, 0x21, 0x00


	//----- nvinfo : EIATTR_KPARAM_INFO
	.align		4
.L_167:
        /*00d8*/ 	.byte	0x04, 0x17
        /*00da*/ 	.short	(.L_169 - .L_168)
.L_168:
        /*00dc*/ 	.word	0x00000000
        /*00e0*/ 	.short	0x0005
        /*00e2*/ 	.short	0x0028
        /*00e4*/ 	.byte	0x00, 0xf5, 0x21, 0x00


	//----- nvinfo : EIATTR_KPARAM_INFO
	.align		4
.L_169:
        /*00e8*/ 	.byte	0x04, 0x17
        /*00ea*/ 	.short	(.L_171 - .L_170)
.L_170:
        /*00ec*/ 	.word	0x00000000
        /*00f0*/ 	.short	0x0004
        /*00f2*/ 	.short	0x0020
        /*00f4*/ 	.byte	0x00, 0xf5, 0x21, 0x00


	//----- nvinfo : EIATTR_KPARAM_INFO
	.align		4
.L_171:
        /*00f8*/ 	.byte	0x04, 0x17
        /*00fa*/ 	.short	(.L_173 - .L_172)
.L_172:
        /*00fc*/ 	.word	0x00000000
        /*0100*/ 	.short	0x0003
        /*0102*/ 	.short	0x0018
        /*0104*/ 	.byte	0x00, 0xf5, 0x21, 0x00


	//----- nvinfo : EIATTR_KPARAM_INFO
	.align		4
.L_173:
        /*0108*/ 	.byte	0x04, 0x17
        /*010a*/ 	.short	(.L_175 - .L_174)
.L_174:
        /*010c*/ 	.word	0x00000000
        /*0110*/ 	.short	0x0002
        /*0112*/ 	.short	0x0010
        /*0114*/ 	.byte	0x00, 0xf5, 0x21, 0x00


	//----- nvinfo : EIATTR_KPARAM_INFO
	.align		4
.L_175:
        /*0118*/ 	.byte	0x04, 0x17
        /*011a*/ 	.short	(.L_177 - .L_176)
.L_176:
        /*011c*/ 	.word	0x00000000
        /*0120*/ 	.short	0x0001
        /*0122*/ 	.short	0x0008
        /*0124*/ 	.byte	0x00, 0xf5, 0x21, 0x00


	//----- nvinfo : EIATTR_KPARAM_INFO
	.align		4
.L_177:
        /*0128*/ 	.byte	0x04, 0x17
        /*012a*/ 	.short	(.L_179 - .L_178)
.L_178:
        /*012c*/ 	.word	0x00000000
        /*0130*/ 	.short	0x0000
        /*0132*/ 	.short	0x0000
        /*0134*/ 	.byte	0x00, 0xf5, 0x21, 0x00


	//----- nvinfo : EIATTR_SPARSE_MMA_MASK
	.align		4
.L_179:
        /*0138*/ 	.byte	0x03, 0x50
        /*013a*/ 	.short	0x0000


	//----- nvinfo : EIATTR_MAXREG_COUNT
	.align		4
        /*013c*/ 	.byte	0x03, 0x1b
        /*013e*/ 	.short	0x00ff


	//----- nvinfo : EIATTR_MERCURY_ISA_VERSION
	.align		4
        /*0140*/ 	.byte	0x03, 0x5f
        /*0142*/ 	.short	0x0101


	//----- nvinfo : EIATTR_VRC_CTA_INIT_COUNT
	.align		4
        /*0144*/ 	.byte	0x02, 0x4a
	.zero		1
	.zero		1


	//----- nvinfo : EIATTR_EXIT_INSTR_OFFSETS
	.align		4
        /*0148*/ 	.byte	0x04, 0x1c
        /*014a*/ 	.short	(.L_181 - .L_180)


	//   ....[0]....
.L_180:
        /*014c*/ 	.word	0x00000070


	//   ....[1]....
        /*0150*/ 	.word	0x000008d0


	//----- nvinfo : EIATTR_CRS_STACK_SIZE
	.align		4
.L_181:
        /*0154*/ 	.byte	0x04, 0x1e
        /*0156*/ 	.short	(.L_183 - .L_182)
.L_182:
        /*0158*/ 	.word	0x00000000


	//----- nvinfo : EIATTR_CBANK_PARAM_SIZE
	.align		4
.L_183:
        /*015c*/ 	.byte	0x03, 0x19
        /*015e*/ 	.short	0x0074


	//----- nvinfo : EIATTR_PARAM_CBANK
	.align		4
        /*0160*/ 	.byte	0x04, 0x0a
        /*0162*/ 	.short	(.L_185 - .L_184)
	.align		4
.L_184:
        /*0164*/ 	.word	index@(.nv.constant0._Z14kernelgpuFbou4IfEvPT_S1_S1_S1_S1_S1_S1_S1_S1_S1_S0_iiiiiiii)
        /*0168*/ 	.short	0x0380
        /*016a*/ 	.short	0x0074


	//----- nvinfo : EIATTR_SW_WAR
	.align		4
.L_185:
        /*016c*/ 	.byte	0x04, 0x36
        /*016e*/ 	.short	(.L_187 - .L_186)
.L_186:
        /*0170*/ 	.word	0x00000008
.L_187:


//--------------------- .nv.info._Z14kernelgpuFbou3IfEvPT_S1_S1_S1_S1_S1_S1_S1_S1_S1_S0_iiiiiiii --------------------------
	.section	.nv.info._Z14kernelgpuFbou3IfEvPT_S1_S1_S1_S1_S1_S1_S1_S1_S1_S0_iiiiiiii,"",@"SHT_CUDA_INFO"
	.sectionflags	@""
	.align	4


	//----- nvinfo : EIATTR_CUDA_API_VERSION
	.align		4
        /*0000*/ 	.byte	0x04, 0x37
        /*0002*/ 	.short	(.L_189 - .L_188)
.L_188:
        /*0004*/ 	.word	0x00000082


	//----- nvinfo : EIATTR_KPARAM_INFO
	.align		4
.L_189:
        /*0008*/ 	.byte	0x04, 0x17
        /*000a*/ 	.short	(.L_191 - .L_190)
.L_190:
        /*000c*/ 	.word	0x00000000
        /*0010*/ 	.short	0x0012
        /*0012*/ 	.short	0x0070
        /*0014*/ 	.byte	0x00, 0xf0, 0x11, 0x00


	//----- nvinfo : EIATTR_KPARAM_INFO
	.align		4
.L_191:
        /*0018*/ 	.byte	0x04, 0x17
        /*001a*/ 	.short	(.L_193 - .L_192)
.L_192:
        /*001c*/ 	.word	0x00000000
        /*0020*/ 	.short	0x0011
        /*0022*/ 	.short	0x006c
        /*0024*/ 	.byte	0x00, 0xf0, 0x11, 0x00


	//----- nvinfo : EIATTR_KPARAM_INFO
	.align		4
.L_193:
        /*0028*/ 	.byte	0x04, 0x17
        /*002a*/ 	.short	(.L_195 - .L_194)
.L_194:
        /*002c*/ 	.word	0x00000000
        /*0030*/ 	.short	0x0010
        /*0032*/ 	.short	0x0068
        /*0034*/ 	.byte	0x00, 0xf0, 0x11, 0x00


	//----- nvinfo : EIATTR_KPARAM_INFO
	.align		4
.L_195:
        /*0038*/ 	.byte	0x04, 0x17
        /*003a*/ 	.short	(.L_197 - .L_196)
.L_196:
        /*003c*/ 	.word	0x00000000
        /*0040*/ 	.short	0x000f
        /*0042*/ 	.short	0x0064
        /*0044*/ 	.byte	0x00, 0xf0, 0x11, 0x00


	//----- nvinfo : EIATTR_KPARAM_INFO
	.align		4
.L_197:
        /*0048*/ 	.byte	0x04, 0x17
        /*004a*/ 	.short	(.L_199 - .L_198)
.L_198:
        /*004c*/ 	.word	0x00000000
        /*0050*/ 	.short	0x000e
        /*0052*/ 	.short	0x0060
        /*0054*/ 	.byte	0x00, 0xf0, 0x11, 0x00


	//----- nvinfo : EIATTR_KPARAM_INFO
	.align		4
.L_199:
        /*0058*/ 	.byte	0x04, 0x17
        /*005a*/ 	.short	(.L_201 - .L_200)
.L_200:
        /*005c*/ 	.word	0x00000000
        /*0060*/ 	.short	0x000d
        /*0062*/ 	.short	0x005c
        /*0064*/ 	.byte	0x00, 0xf0, 0x11, 0x00


	//----- nvinfo : EIATTR_KPARAM_INFO
	.align		4
.L_201:
        /*0068*/ 	.byte	0x04, 0x17
        /*006a*/ 	.short	(.L_203 - .L_202)
.L_202:
        /*006c*/ 	.word	0x00000000
        /*0070*/ 	.short	0x000c
        /*0072*/ 	.short	0x0058
        /*0074*/ 	.byte	0x00, 0xf0, 0x11, 0x00


	//----- nvinfo : EIATTR_KPARAM_INFO
	.align		4
.L_203:
        /*0078*/ 	.byte	0x04, 0x17
        /*007a*/ 	.short	(.L_205 - .L_204)
.L_204:
        /*007c*/ 	.word	0x00000000
        /*0080*/ 	.short	0x000b
        /*0082*/ 	.short	0x0054
        /*0084*/ 	.byte	0x00, 0xf0, 0x11, 0x00


	//----- nvinfo : EIATTR_KPARAM_INFO
	.align		4
.L_205:
        /*0088*/ 	.byte	0x04, 0x17
        /*008a*/ 	.short	(.L_207 - .L_206)
.L_206:
        /*008c*/ 	.word	0x00000000
        /*0090*/ 	.short	0x000a
        /*0092*/ 	.short	0x0050
        /*0094*/ 	.byte	0x00, 0xf0, 0x11, 0x00


	//----- nvinfo : EIATTR_KPARAM_INFO
	.align		4
.L_207:
        /*0098*/ 	.byte	0x04, 0x17
        /*009a*/ 	.short	(.L_209 - .L_208)
.L_208:
        /*009c*/ 	.word	0x00000000
        /*00a0*/ 	.short	0x0009
        /*00a2*/ 	.short	0x0048
        /*00a4*/ 	.byte	0x00, 0xf5, 0x21, 0x00


	//----- nvinfo : EIATTR_KPARAM_INFO
	.align		4
.L_209:
        /*00a8*/ 	.byte	0x04, 0x17
        /*00aa*/ 	.short	(.L_211 - .L_210)
.L_210:
        /*00ac*/ 	.word	0x00000000
        /*00b0*/ 	.short	0x0008
        /*00b2*/ 	.short	0x0040
        /*00b4*/ 	.byte	0x00, 0xf5, 0x21, 0x00


	//----- nvinfo : EIATTR_KPARAM_INFO
	.align		4
.L_211:
        /*00b8*/ 	.byte	0x04, 0x17
        /*00ba*/ 	.short	(.L_213 - .L_212)
.L_212:
        /*00bc*/ 	.word	0x00000000
        /*00c0*/ 	.short	0x0007
        /*00c2*/ 	.short	0x0038
        /*00c4*/ 	.byte	0x00, 0xf5, 0x21, 0x00


	//----- nvinfo : EIATTR_KPARAM_INFO
	.align		4
.L_213:
        /*00c8*/ 	.byte	0x04, 0x17
        /*00ca*/ 	.short	(.L_215 - .L_214)
.L_214:
        /*00cc*/ 	.word	0x00000000
        /*00d0*/ 	.short	0x0006
        /*00d2*/ 	.short	0x0030
        /*00d4*/ 	.byte	0x00, 0xf5, 0x21, 0x00


	//----- nvinfo : EIATTR_KPARAM_INFO
	.align		4
.L_215:
        /*00d8*/ 	.byte	0x04, 0x17
        /*00da*/ 	.short	(.L_217 - .L_216)
.L_216:
        /*00dc*/ 	.word	0x00000000
        /*00e0*/ 	.short	0x0005
        /*00e2*/ 	.short	0x0028
        /*00e4*/ 	.byte	0x00, 0xf5, 0x21, 0x00


	//----- nvinfo : EIATTR_KPARAM_INFO
	.align		4
.L_217:
        /*00e8*/ 	.byte	0x04, 0x17
        /*00ea*/ 	.short	(.L_219 - .L_218)
.L_218:
        /*00ec*/ 	.word	0x00000000
        /*00f0*/ 	.short	0x0004
        /*00f2*/ 	.short	0x0020
        /*00f4*/ 	.byte	0x00, 0xf5, 0x21, 0x00


	//----- nvinfo : EIATTR_KPARAM_INFO
	.align		4
.L_219:
        /*00f8*/ 	.byte	0x04, 0x17
        /*00fa*/ 	.short	(.L_221 - .L_220)
.L_220:
        /*00fc*/ 	.word	0x00000000
        /*0100*/ 	.short	0x0003
        /*0102*/ 	.short	0x0018
        /*0104*/ 	.byte	0x00, 0xf5, 0x21, 0x00


	//----- nvinfo : EIATTR_KPARAM_INFO
	.align		4
.L_221:
        /*0108*/ 	.byte	0x04, 0x17
        /*010a*/ 	.short	(.L_223 - .L_222)
.L_222:
        /*010c*/ 	.word	0x00000000
        /*0110*/ 	.short	0x0002
        /*0112*/ 	.short	0x0010
        /*0114*/ 	.byte	0x00, 0xf5, 0x21, 0x00


	//----- nvinfo : EIATTR_KPARAM_INFO
	.align		4
.L_223:
        /*0118*/ 	.byte	0x04, 0x17
        /*011a*/ 	.short	(.L_225 - .L_224)
.L_224:
        /*011c*/ 	.word	0x00000000
        /*0120*/ 	.short	0x0001
        /*0122*/ 	.short	0x0008
        /*0124*/ 	.byte	0x00, 0xf5, 0x21, 0x00


	//----- nvinfo : EIATTR_KPARAM_INFO
	.align		4
.L_225:
        /*0128*/ 	.byte	0x04, 0x17
        /*012a*/ 	.short	(.L_227 - .L_226)
.L_226:
        /*012c*/ 	.word	0x00000000
        /*0130*/ 	.short	0x0000
        /*0132*/ 	.short	0x0000
        /*0134*/ 	.byte	0x00, 0xf5, 0x21, 0x00


	//----- nvinfo : EIATTR_SPARSE_MMA_MASK
	.align		4
.L_227:
        /*0138*/ 	.byte	0x03, 0x50
        /*013a*/ 	.short	0x0000


	//----- nvinfo : EIATTR_MAXREG_COUNT
	.align		4
        /*013c*/ 	.byte	0x03, 0x1b
        /*013e*/ 	.short	0x00ff


	//----- nvinfo : EIATTR_MERCURY_ISA_VERSION
	.align		4
        /*0140*/ 	.byte	0x03, 0x5f
        /*0142*/ 	.short	0x0101


	//----- nvinfo : EIATTR_VRC_CTA_INIT_COUNT
	.align		4
        /*0144*/ 	.byte	0x02, 0x4a
	.zero		1
	.zero		1


	//----- nvinfo : EIATTR_EXIT_INSTR_OFFSETS
	.align		4
        /*0148*/ 	.byte	0x04, 0x1c
        /*014a*/ 	.short	(.L_229 - .L_228)


	//   ....[0]....
.L_228:
        /*014c*/ 	.word	0x00000070


	//   ....[1]....
        /*0150*/ 	.word	0x00001140


	//----- nvinfo : EIATTR_CRS_STACK_SIZE
	.align		4
.L_229:
        /*0154*/ 	.byte	0x04, 0x1e
        /*0156*/ 	.short	(.L_231 - .L_230)
.L_230:
        /*0158*/ 	.word	0x00000000


	//----- nvinfo : EIATTR_CBANK_PARAM_SIZE
	.align		4
.L_231:
        /*015c*/ 	.byte	0x03, 0x19
        /*015e*/ 	.short	0x0074


	//----- nvinfo : EIATTR_PARAM_CBANK
	.align		4
        /*0160*/ 	.byte	0x04, 0x0a
        /*0162*/ 	.short	(.L_233 - .L_232)
	.align		4
.L_232:
        /*0164*/ 	.word	index@(.nv.constant0._Z14kernelgpuFbou3IfEvPT_S1_S1_S1_S1_S1_S1_S1_S1_S1_S0_iiiiiiii)
        /*0168*/ 	.short	0x0380
        /*016a*/ 	.short	0x0074


	//----- nvinfo : EIATTR_SW_WAR
	.align		4
.L_233:
        /*016c*/ 	.byte	0x04, 0x36
        /*016e*/ 	.short	(.L_235 - .L_234)
.L_234:
        /*0170*/ 	.word	0x00000008
.L_235:


//--------------------- .nv.info._Z14kernelgpuFbou2IfEvPT_S1_S1_S1_S1_S1_S1_S1_S1_S1_S0_iiiiiiii --------------------------
	.section	.nv.info._Z14kernelgpuFbou2IfEvPT_S1_S1_S1_S1_S1_S1_S1_S1_S1_S0_iiiiiiii,"",@"SHT_CUDA_INFO"
	.sectionflags	@""
	.align	4


	//----- nvinfo : EIATTR_CUDA_API_VERSION
	.align		4
        /*0000*/ 	.byte	0x04, 0x37
        /*0002*/ 	.short	(.L_237 - .L_236)
.L_236:
        /*0004*/ 	.word	0x00000082


	//----- nvinfo : EIATTR_KPARAM_INFO
	.align		4
.L_237:
        /*0008*/ 	.byte	0x04, 0x17
        /*000a*/ 	.short	(.L_239 - .L_238)
.L_238:
        /*000c*/ 	.word	0x00000000
        /*0010*/ 	.short	0x0012
        /*0012*/ 	.short	0x0070
        /*0014*/ 	.byte	0x00, 0xf0, 0x11, 0x00


	//----- nvinfo : EIATTR_KPARAM_INFO
	.align		4
.L_239:
        /*0018*/ 	.byte	0x04, 0x17
        /*001a*/ 	.short	(.L_241 - .L_240)
.L_240:
        /*001c*/ 	.word	0x00000000
        /*0020*/ 	.short	0x0011
        /*0022*/ 	.short	0x006c
        /*0024*/ 	.byte	0x00, 0xf0, 0x11, 0x00


	//----- nvinfo : EIATTR_KPARAM_INFO
	.align		4
.L_241:
        /*0028*/ 	.byte	0x04, 0x17
        /*002a*/ 	.short	(.L_243 - .L_242)
.L_242:
        /*002c*/ 	.word	0x00000000
        /*0030*/ 	.short	0x0010
        /*0032*/ 	.short	0x0068
        /*0034*/ 	.byte	0x00, 0xf0, 0x11, 0x00


	//----- nvinfo : EIATTR_KPARAM_INFO
	.align		4
.L_243:
        /*0038*/ 	.byte	0x04, 0x17
        /*003a*/ 	.short	(.L_245 - .L_244)
.L_244:
        /*003c*/ 	.word	0x00000000
        /*0040*/ 	.short	0x000f
        /*0042*/ 	.short	0x0064
        /*0044*/ 	.byte	0x00, 0xf0, 0x11, 0x00


	//----- nvinfo : EIATTR_KPARAM_INFO
	.align		4
.L_245:
        /*0048*/ 	.byte	0x04, 0x17
        /*004a*/ 	.short	(.L_247 - .L_246)
.L_246:
        /*004c*/ 	.word	0x00000000
        /*0050*/ 	.short	0x000e
        /*0052*/ 	.short	0x0060
        /*0054*/ 	.byte	0x00, 0xf0, 0x11, 0x00


	//----- nvinfo : EIATTR_KPARAM_INFO
	.align		4
.L_247:
        /*0058*/ 	.byte	0x04, 0x17
        /*005a*/ 	.short	(.L_249 - .L_248)
.L_248:
        /*005c*/ 	.word	0x00000000
        /*0060*/ 	.short	0x000d
        /*0062*/ 	.short	0x005c
        /*0064*/ 	.byte	0x00, 0xf0, 0x11, 0x00


	//----- nvinfo : EIATTR_KPARAM_INFO
	.align		4
.L_249:
        /*0068*/ 	.byte	0x04, 0x17
        /*006a*/ 	.short	(.L_251 - .L_250)
.L_250:
        /*006c*/ 	.word	0x00000000
        /*0070*/ 	.short	0x000c
        /*0072*/ 	.short	0x0058
        /*0074*/ 	.byte	0x00, 0xf0, 0x11, 0x00


	//----- nvinfo : EIATTR_KPARAM_INFO
	.align		4
.L_251:
        /*0078*/ 	.byte	0x04, 0x17
        /*007a*/ 	.short	(.L_253 - .L_252)
.L_252:
        /*007c*/ 	.word	0x00000000
        /*0080*/ 	.short	0x000b
        /*0082*/ 	.short	0x0054
        /*0084*/ 	.byte	0x00, 0xf0, 0x11, 0x00


	//----- nvinfo : EIATTR_KPARAM_INFO
	.align		4
.L_253:
        /*0088*/ 	.byte	0x04, 0x17
        /*008a*/ 	.short	(.L_255 - .L_254)
.L_254:
        /*008c*/ 	.word	0x00000000
        /*0090*/ 	.short	0x000a
        /*0092*/ 	.short	0x0050
        /*0094*/ 	.byte	0x00, 0xf0, 0x11, 0x00


	//----- nvinfo : EIATTR_KPARAM_INFO
	.align		4
.L_255:
        /*0098*/ 	.byte	0x04, 0x17
        /*009a*/ 	.short	(.L_257 - .L_256)
.L_256:
        /*009c*/ 	.word	0x00000000
        /*00a0*/ 	.short	0x0009
        /*00a2*/ 	.short	0x0048
        /*00a4*/ 	.byte	0x00, 0xf5, 0x21, 0x00


	//----- nvinfo : EIATTR_KPARAM_INFO
	.align		4
.L_257:
        /*00a8*/ 	.byte	0x04, 0x17
        /*00aa*/ 	.short	(.L_259 - .L_258)
.L_258:
        /*00ac*/ 	.word	0x00000000
        /*00b0*/ 	.short	0x0008
        /*00b2*/ 	.short	0x0040
        /*00b4*/ 	.byte	0x00, 0xf5, 0x21, 0x00


	//----- nvinfo : EIATTR_KPARAM_INFO
	.align		4
.L_259:
        /*00b8*/ 	.byte	0x04, 0x17
        /*00ba*/ 	.short	(.L_261 - .L_260)
.L_260:
        /*00bc*/ 	.word	0x00000000
        /*00c0*/ 	.short	0x0007
        /*00c2*/ 	.short	0x0038
        /*00c4*/ 	.byte	0x00, 0xf5, 0x21, 0x00


	//----- nvinfo : EIATTR_KPARAM_INFO
	.align		4
.L_261:
        /*00c8*/ 	.byte	0x04, 0x17
        /*00ca*/ 	.short	(.L_263 - .L_262)
.L_262:
        /*00cc*/ 	.word	0x00000000
        /*00d0*/ 	.short	0x0006
        /*00d2*/ 	.short	0x0030
        /*00d4*/ 	.byte	0x00, 0xf5, 0x21, 0x00


	//----- nvinfo : EIATTR_KPARAM_INFO
	.align		4
.L_263:
        /*00d8*/ 	.byte	0x04, 0x17
        /*00da*/ 	.short	(.L_265 - .L_264)
.L_264:
        /*00dc*/ 	.word	0x00000000
        /*00e0*/ 	.short	0x0005
        /*00e2*/ 	.short	0x0028
        /*00e4*/ 	.byte	0x00, 0xf5, 0x21, 0x00


	//----- nvinfo : EIATTR_KPARAM_INFO
	.align		4
.L_265:
        /*00e8*/ 	.byte	0x04, 0x17
        /*00ea*/ 	.short	(.L_267 - .L_266)
.L_266:
        /*00ec*/ 	.word	0x00000000
        /*00f0*/ 	.short	0x0004
        /*00f2*/ 	.short	0x0020
        /*00f4*/ 	.byte	0x00, 0xf5, 0x21, 0x00


	//----- nvinfo : EIATTR_KPARAM_INFO
	.align		4
.L_267:
        /*00f8*/ 	.byte	0x04, 0x17
        /*00fa*/ 	.short	(.L_269 - .L_268)
.L_268:
        /*00fc*/ 	.word	0x00000000
        /*0100*/ 	.short	0x0003
        /*0102*/ 	.short	0x0018
        /*0104*/ 	.byte	0x00, 0xf5, 0x21, 0x00


	//----- nvinfo : EIATTR_KPARAM_INFO
	.align		4
.L_269:
        /*0108*/ 	.byte	0x04, 0x17
        /*010a*/ 	.short	(.L_271 - .L_270)
.L_270:
        /*010c*/ 	.word	0x00000000
        /*0110*/ 	.short	0x0002
        /*0112*/ 	.short	0x0010
        /*0114*/ 	.byte	0x00, 0xf5, 0x21, 0x00


	//----- nvinfo : EIATTR_KPARAM_INFO
	.align		4
.L_271:
        /*0118*/ 	.byte	0x04, 0x17
        /*011a*/ 	.short	(.L_273 - .L_272)
.L_272:
        /*011c*/ 	.word	0x00000000
        /*0120*/ 	.short	0x0001
        /*0122*/ 	.short	0x0008
        /*0124*/ 	.byte	0x00, 0xf5, 0x21, 0x00


	//----- nvinfo : EIATTR_KPARAM_INFO
	.align		4
.L_273:
        /*0128*/ 	.byte	0x04, 0x17
        /*012a*/ 	.short	(.L_275 - .L_274)
.L_274:
        /*012c*/ 	.word	0x00000000
        /*0130*/ 	.short	0x0000
        /*0132*/ 	.short	0x0000
        /*0134*/ 	.byte	0x00, 0xf5, 0x21, 0x00


	//----- nvinfo : EIATTR_SPARSE_MMA_MASK
	.align		4
.L_275:
        /*0138*/ 	.byte	0x03, 0x50
        /*013a*/ 	.short	0x0000


	//----- nvinfo : EIATTR_MAXREG_COUNT
	.align		4
        /*013c*/ 	.byte	0x03, 0x1b
        /*013e*/ 	.short	0x00ff


	//----- nvinfo : EIATTR_MERCURY_ISA_VERSION
	.align		4
        /*0140*/ 	.byte	0x03, 0x5f
        /*0142*/ 	.short	0x0101


	//----- nvinfo : EIATTR_VRC_CTA_INIT_COUNT
	.align		4
        /*0144*/ 	.byte	0x02, 0x4a
	.zero		1
	.zero		1


	//----- nvinfo : EIATTR_EXIT_INSTR_OFFSETS
	.align		4
        /*0148*/ 	.byte	0x04, 0x1c
        /*014a*/ 	.short	(.L_277 - .L_276)


	//   ....[0]....
.L_276:
        /*014c*/ 	.word	0x00000070


	//   ....[1]....
        /*0150*/ 	.word	0x00000170


	//----- nvinfo : EIATTR_CRS_STACK_SIZE
	.align		4
.L_277:
        /*0154*/ 	.byte	0x04, 0x1e
        /*0156*/ 	.short	(.L_279 - .L_278)
.L_278:
        /*0158*/ 	.word	0x00000000


	//----- nvinfo : EIATTR_CBANK_PARAM_SIZE
	.align		4
.L_279:
        /*015c*/ 	.byte	0x03, 0x19
        /*015e*/ 	.short	0x0074


	//----- nvinfo : EIATTR_PARAM_CBANK
	.align		4
        /*0160*/ 	.byte	0x04, 0x0a
        /*0162*/ 	.short	(.L_281 - .L_280)
	.align		4
.L_280:
        /*0164*/ 	.word	index@(.nv.constant0._Z14kernelgpuFbou2IfEvPT_S1_S1_S1_S1_S1_S1_S1_S1_S1_S0_iiiiiiii)
        /*0168*/ 	.short	0x0380
        /*016a*/ 	.short	0x0074


	//----- nvinfo : EIATTR_SW_WAR
	.align		4
.L_281:
        /*016c*/ 	.byte	0x04, 0x36
        /*016e*/ 	.short	(.L_283 - .L_282)
.L_282:
        /*0170*/ 	.word	0x00000008
.L_283:


//--------------------- .nv.info._Z14kernelgpuFbou1IfEvPT_S1_S1_S1_S1_S1_S1_S1_S1_S1_S0_iiiiiiii --------------------------
	.section	.nv.info._Z14kernelgpuFbou1IfEvPT_S1_S1_S1_S1_S1_S1_S1_S1_S1_S0_iiiiiiii,"",@"SHT_CUDA_INFO"
	.sectionflags	@""
	.align	4


	//----- nvinfo : EIATTR_CUDA_API_VERSION
	.align		4
        /*0000*/ 	.byte	0x04, 0x37
        /*0002*/ 	.short	(.L_285 - .L_284)
.L_284:
        /*0004*/ 	.word	0x00000082


	//----- nvinfo : EIATTR_KPARAM_INFO
	.align		4
.L_285:
        /*0008*/ 	.byte	0x04, 0x17
        /*000a*/ 	.short	(.L_287 - .L_286)
.L_286:
        /*000c*/ 	.word	0x00000000
        /*0010*/ 	.short	0x0012
        /*0012*/ 	.short	0x0070
        /*0014*/ 	.byte	0x00, 0xf0, 0x11, 0x00


	//----- nvinfo : EIATTR_KPARAM_INFO
	.align		4
.L_287:
        /*0018*/ 	.byte	0x04, 0x17
        /*001a*/ 	.short	(.L_289 - .L_288)
.L_288:
        /*001c*/ 	.word	0x00000000
        /*0020*/ 	.short	0x0011
        /*0022*/ 	.short	0x006c
        /*0024*/ 	.byte	0x00, 0xf0, 0x11, 0x00


	//----- nvinfo : EIATTR_KPARAM_INFO
	.align		4
.L_289:
        /*0028*/ 	.byte	0x04, 0x17
        /*002a*/ 	.short	(.L_291 - .L_290)
.L_290:
        /*002c*/ 	.word	0x00000000
        /*0030*/ 	.short	0x0010
        /*0032*/ 	.short	0x0068
        /*0034*/ 	.byte	0x00, 0xf0, 0x11, 0x00


	//----- nvinfo : EIATTR_KPARAM_INFO
	.align		4
.L_291:
        /*0038*/ 	.byte	0x04, 0x17
        /*003a*/ 	.short	(.L_293 - .L_292)
.L_292:
        /*003c*/ 	.word	0x00000000
        /*0040*/ 	.short	0x000f
        /*0042*/ 	.short	0x0064
        /*0044*/ 	.byte	0x00, 0xf0, 0x11, 0x00


	//----- nvinfo : EIATTR_KPARAM_INFO
	.align		4
.L_293:
        /*0048*/ 	.byte	0x04, 0x17
        /*004a*/ 	.short	(.L_295 - .L_294)
.L_294:
        /*004c*/ 	.word	0x00000000
        /*0050*/ 	.short	0x000e
        /*0052*/ 	.short	0x0060
        /*0054*/ 	.byte	0x00, 0xf0, 0x11, 0x00


	//----- nvinfo : EIATTR_KPARAM_INFO
	.align		4
.L_295:
        /*0058*/ 	.byte	0x04, 0x17
        /*005a*/ 	.short	(.L_297 - .L_296)
.L_296:
        /*005c*/ 	.word	0x00000000
        /*0060*/ 	.short	0x000d
        /*0062*/ 	.short	0x005c
        /*0064*/ 	.byte	0x00, 0xf0, 0x11, 0x00


	//----- nvinfo : EIATTR_KPARAM_INFO
	.align		4
.L_297:
        /*0068*/ 	.byte	0x04, 0x17
        /*006a*/ 	.short	(.L_299 - .L_298)
.L_298:
        /*006c*/ 	.word	0x00000000
        /*0070*/ 	.short	0x000c
        /*0072*/ 	.short	0x0058
        /*0074*/ 	.byte	0x00, 0xf0, 0x11, 0x00


	//----- nvinfo : EIATTR_KPARAM_INFO
	.align		4
.L_299:
        /*0078*/ 	.byte	0x04, 0x17
        /*007a*/ 	.short	(.L_301 - .L_300)
.L_300:
        /*007c*/ 	.word	0x00000000
        /*0080*/ 	.short	0x000b
        /*0082*/ 	.short	0x0054
        /*0084*/ 	.byte	0x00, 0xf0, 0x11, 0x00


	//----- nvinfo : EIATTR_KPARAM_INFO
	.align		4
.L_301:
        /*0088*/ 	.byte	0x04, 0x17
        /*008a*/ 	.short	(.L_303 - .L_302)
.L_302:
        /*008c*/ 	.word	0x00000000
        /*0090*/ 	.short	0x000a
        /*0092*/ 	.short	0x0050
        /*0094*/ 	.byte	0x00, 0xf0, 0x11, 0x00


	//----- nvinfo : EIATTR_KPARAM_INFO
	.align		4
.L_303:
        /*0098*/ 	.byte	0x04, 0x17
        /*009a*/ 	.short	(.L_305 - .L_304)
.L_304:
        /*009c*/ 	.word	0x00000000
        /*00a0*/ 	.short	0x0009
        /*00a2*/ 	.short	0x0048
        /*00a4*/ 	.byte	0x00, 0xf5, 0x21, 0x00


	//----- nvinfo : EIATTR_KPARAM_INFO
	.align		4
.L_305:
        /*00a8*/ 	.byte	0x04, 0x17
        /*00aa*/ 	.short	(.L_307 - .L_306)
.L_306:
        /*00ac*/ 	.word	0x00000000
        /*00b0*/ 	.short	0x0008
        /*00b2*/ 	.short	0x0040
        /*00b4*/ 	.byte	0x00, 0xf5, 0x21, 0x00


	//----- nvinfo : EIATTR_KPARAM_INFO
	.align		4
.L_307:
        /*00b8*/ 	.byte	0x04, 0x17
        /*00ba*/ 	.short	(.L_309 - .L_308)
.L_308:
        /*00bc*/ 	.word	0x00000000
        /*00c0*/ 	.short	0x0007
        /*00c2*/ 	.short	0x0038
        /*00c4*/ 	.byte	0x00, 0xf5, 0x21, 0x00


	//----- nvinfo : EIATTR_KPARAM_INFO
	.align		4
.L_309:
        /*00c8*/ 	.byte	0x04, 0x17
        /*00ca*/ 	.short	(.L_311 - .L_310)
.L_310:
        /*00cc*/ 	.word	0x00000000
        /*00d0*/ 	.short	0x0006
        /*00d2*/ 	.short	0x0030
        /*00d4*/ 	.byte	0x00, 0xf5, 0x21, 0x00


	//----- nvinfo : EIATTR_KPARAM_INFO
	.align		4
.L_311:
        /*00d8*/ 	.byte	0x04, 0x17
        /*00da*/ 	.short	(.L_313 - .L_312)
.L_312:
        /*00dc*/ 	.word	0x00000000
        /*00e0*/ 	.short	0x0005
        /*00e2*/ 	.short	0x0028
        /*00e4*/ 	.byte	0x00, 0xf5, 0x21, 0x00


	//----- nvinfo : EIATTR_KPARAM_INFO
	.align		4
.L_313:
        /*00e8*/ 	.byte	0x04, 0x17
        /*00ea*/ 	.short	(.L_315 - .L_314)
.L_314:
        /*00ec*/ 	.word	0x00000000
        /*00f0*/ 	.short	0x0004
        /*00f2*/ 	.short	0x0020
        /*00f4*/ 	.byte	0x00, 0xf5, 0x21, 0x00


	//----- nvinfo : EIATTR_KPARAM_INFO
	.align		4
.L_315:
        /*00f8*/ 	.byte	0x04, 0x17
        /*00fa*/ 	.short	(.L_317 - .L_316)
.L_316:
        /*00fc*/ 	.word	0x00000000
        /*0100*/ 	.short	0x0003
        /*0102*/ 	.short	0x0018
        /*0104*/ 	.byte	0x00, 0xf5, 0x21, 0x00


	//----- nvinfo : EIATTR_KPARAM_INFO
	.align		4
.L_317:
        /*0108*/ 	.byte	0x04, 0x17
        /*010a*/ 	.short	(.L_319 - .L_318)
.L_318:
        /*010c*/ 	.word	0x00000000
        /*0110*/ 	.short	0x0002
        /*0112*/ 	.short	0x0010
        /*0114*/ 	.byte	0x00, 0xf5, 0x21, 0x00


	//----- nvinfo : EIATTR_KPARAM_INFO
	.align		4
.L_319:
        /*0118*/ 	.byte	0x04, 0x17
        /*011a*/ 	.short	(.L_321 - .L_320)
.L_320:
        /*011c*/ 	.word	0x00000000
        /*0120*/ 	.short	0x0001
        /*0122*/ 	.short	0x0008
        /*0124*/ 	.byte	0x00, 0xf5, 0x21, 0x00


	//----- nvinfo : EIATTR_KPARAM_INFO
	.align		4
.L_321:
        /*0128*/ 	.byte	0x04, 0x17
        /*012a*/ 	.short	(.L_323 - .L_322)
.L_322:
        /*012c*/ 	.word	0x00000000
        /*0130*/ 	.short	0x0000
        /*0132*/ 	.short	0x0000
        /*0134*/ 	.byte	0x00, 0xf5, 0x21, 0x00


	//----- nvinfo : EIATTR_SPARSE_MMA_MASK
	.align		4
.L_323:
        /*0138*/ 	.byte	0x03, 0x50
        /*013a*/ 	.short	0x0000


	//----- nvinfo : EIATTR_MAXREG_COUNT
	.align		4
        /*013c*/ 	.byte	0x03, 0x1b
        /*013e*/ 	.short	0x00ff


	//----- nvinfo : EIATTR_MERCURY_ISA_VERSION
	.align		4
        /*0140*/ 	.byte	0x03, 0x5f
        /*0142*/ 	.short	0x0101


	//----- nvinfo : EIATTR_VRC_CTA_INIT_COUNT
	.align		4
        /*0144*/ 	.byte	0x02, 0x4a
	.zero		1
	.zero		1


	//----- nvinfo : EIATTR_EXIT_INSTR_OFFSETS
	.align		4
        /*0148*/ 	.byte	0x04, 0x1c
        /*014a*/ 	.short	(.L_325 - .L_324)


	//   ....[0]....
.L_324:
        /*014c*/ 	.word	0x00000070


	//   ....[1]....
        /*0150*/ 	.word	0x00000ce0


	//----- nvinfo : EIATTR_CRS_STACK_SIZE
	.align		4
.L_325:
        /*0154*/ 	.byte	0x04, 0x1e
        /*0156*/ 	.short	(.L_327 - .L_326)
.L_326:
        /*0158*/ 	.word	0x00000000


	//----- nvinfo : EIATTR_CBANK_PARAM_SIZE
	.align		4
.L_327:
        /*015c*/ 	.byte	0x03, 0x19
        /*015e*/ 	.short	0x0074


	//----- nvinfo : EIATTR_PARAM_CBANK
	.align		4
        /*0160*/ 	.byte	0x04, 0x0a
        /*0162*/ 	.short	(.L_329 - .L_328)
	.align		4
.L_328:
        /*0164*/ 	.word	index@(.nv.constant0._Z14kernelgpuFbou1IfEvPT_S1_S1_S1_S1_S1_S1_S1_S1_S1_S0_iiiiiiii)
        /*0168*/ 	.short	0x0380
        /*016a*/ 	.short	0x0074


	//----- nvinfo : EIATTR_SW_WAR
	.align		4
.L_329:
        /*016c*/ 	.byte	0x04, 0x36
        /*016e*/ 	.short	(.L_331 - .L_330)
.L_330:
        /*0170*/ 	.word	0x00000008
.L_331:


//--------------------- .nv.info._Z14kernelgpuFbou5IdEvPT_S1_S1_S1_S1_S1_S1_S1_S1_S1_S0_iiiiiiii --------------------------
	.section	.nv.info._Z14kernelgpuFbou5IdEvPT_S1_S1_S1_S1_S1_S1_S1_S1_S1_S0_iiiiiiii,"",@"SHT_CUDA_INFO"
	.sectionflags	@""
	.align	4


	//----- nvinfo : EIATTR_CUDA_API_VERSION
	.align		4
        /*0000*/ 	.byte	0x04, 0x37
        /*0002*/ 	.short	(.L_333 - .L_332)
.L_332:
        /*0004*/ 	.word	0x00000082


	//----- nvinfo : EIATTR_KPARAM_INFO
	.align		4
.L_333:
        /*0008*/ 	.byte	0x04, 0x17
        /*000a*/ 	.short	(.L_335 - .L_334)
.L_334:
        /*000c*/ 	.word	0x00000000
        /*0010*/ 	.short	0x0012
        /*0012*/ 	.short	0x0074
        /*0014*/ 	.byte	0x00, 0xf0, 0x11, 0x00


	//----- nvinfo : EIATTR_KPARAM_INFO
	.align		4
.L_335:
        /*0018*/ 	.byte	0x04, 0x17
        /*001a*/ 	.short	(.L_337 - .L_336)
.L_336:
        /*001c*/ 	.word	0x00000000
        /*0020*/ 	.short	0x0011
        /*0022*/ 	.short	0x0070
        /*0024*/ 	.byte	0x00, 0xf0, 0x11, 0x00


	//----- nvinfo : EIATTR_KPARAM_INFO
	.align		4
.L_337:
        /*0028*/ 	.byte	0x04, 0x17
        /*002a*/ 	.short	(.L_339 - .L_338)
.L_338:
        /*002c*/ 	.word	0x00000000
        /*0030*/ 	.short	0x0010
        /*0032*/ 	.short	0x006c
        /*0034*/ 	.byte	0x00, 0xf0, 0x11, 0x00


	//----- nvinfo : EIATTR_KPARAM_INFO
	.align		4
.L_339:
        /*0038*/ 	.byte	0x04, 0x17
        /*003a*/ 	.short	(.L_341 - .L_340)
.L_340:
        /*003c*/ 	.word	0x00000000
        /*0040*/ 	.short	0x000f
        /*0042*/ 	.short	0x0068
        /*0044*/ 	.byte	0x00, 0xf0, 0x11, 0x00


	//----- nvinfo : EIATTR_KPARAM_INFO
	.align		4
.L_341:
        /*0048*/ 	.byte	0x04, 0x17
        /*004a*/ 	.short	(.L_343 - .L_342)
.L_342:
        /*004c*/ 	.word	0x00000000
        /*0050*/ 	.short	0x000e
        /*0052*/ 	.short	0x0064
        /*0054*/ 	.byte	0x00, 0xf0, 0x11, 0x00


	//----- nvinfo : EIATTR_KPARAM_INFO
	.align		4
.L_343:
        /*0058*/ 	.byte	0x04, 0x17
        /*005a*/ 	.short	(.L_345 - .L_344)
.L_344:
        /*005c*/ 	.word	0x00000000
        /*0060*/ 	.short	0x000d
        /*0062*/ 	.short	0x0060
        /*0064*/ 	.byte	0x00, 0xf0, 0x11, 0x00


	//----- nvinfo : EIATTR_KPARAM_INFO
	.align		4
.L_345:
        /*0068*/ 	.byte	0x04, 0x17
        /*006a*/ 	.short	(.L_347 - .L_346)
.L_346:
        /*006c*/ 	.word	0x00000000
        /*0070*/ 	.short	0x000c
        /*0072*/ 	.short	0x005c
        /*0074*/ 	.byte	0x00, 0xf0, 0x11, 0x00


	//----- nvinfo : EIATTR_KPARAM_INFO
	.align		4
.L_347:
        /*0078*/ 	.byte	0x04, 0x17
        /*007a*/ 	.short	(.L_349 - .L_348)
.L_348:
        /*007c*/ 	.word	0x00000000
        /*0080*/ 	.short	0x000b
        /*0082*/ 	.short	0x0058
        /*0084*/ 	.byte	0x00, 0xf0, 0x11, 0x00


	//----- nvinfo : EIATTR_KPARAM_INFO
	.align		4
.L_349:
        /*0088*/ 	.byte	0x04, 0x17
        /*008a*/ 	.short	(.L_351 - .L_350)
.L_350:
        /*008c*/ 	.word	0x00000000
        /*0090*/ 	.short	0x000a
        /*0092*/ 	.short	0x0050
        /*0094*/ 	.byte	0x00, 0xf0, 0x21, 0x00


	//----- nvinfo : EIATTR_KPARAM_INFO
	.align		4
.L_351:
        /*0098*/ 	.byte	0x04, 0x17
        /*009a*/ 	.short	(.L_353 - .L_352)
.L_352:
        /*009c*/ 	.word	0x00000000
        /*00a0*/ 	.short	0x0009
        /*00a2*/ 	.short	0x0048
        /*00a4*/ 	.byte	0x00, 0xf5, 0x21, 0x00


	//----- nvinfo : EIATTR_KPARAM_INFO
	.align		4
.L_353:
        /*00a8*/ 	.byte	0x04, 0x17
        /*00aa*/ 	.short	(.L_355 - .L_354)
.L_354:
        /*00ac*/ 	.word	0x00000000
        /*00b0*/ 	.short	0x0008
        /*00b2*/ 	.short	0x0040
        /*00b4*/ 	.byte	0x00, 0xf5, 0x21, 0x00


	//----- nvinfo : EIATTR_KPARAM_INFO
	.align		4
.L_355:
        /*00b8*/ 	.byte	0x04, 0x17
        /*00ba*/ 	.short	(.L_357 - .L_356)
.L_356:
        /*00bc*/ 	.word	0x00000000
        /*00c0*/ 	.short	0x0007
        /*00c2*/ 	.short	0x0038
        /*00c4*/ 	.byte	0x00, 0xf5, 0x21, 0x00


	//----- nvinfo : EIATTR_KPARAM_INFO
	.align		4
.L_357:
        /*00c8*/ 	.byte	0x04, 0x17
        /*00ca*/ 	.short	(.L_359 - .L_358)
.L_358:
        /*00cc*/ 	.word	0x00000000
        /*00d0*/ 	.short	0x0006
        /*00d2*/ 	.short	0x0030
        /*00d4*/ 	.byte	0x00, 0xf5, 0x21, 0x00


	//----- nvinfo : EIATTR_KPARAM_INFO
	.align		4
.L_359:
        /*00d8*/ 	.byte	0x04, 0x17
        /*00da*/ 	.short	(.L_361 - .L_360)
.L_360:
        /*00dc*/ 	.word	0x00000000
        /*00e0*/ 	.short	0x0005
        /*00e2*/ 	.short	0x0028
        /*00e4*/ 	.byte	0x00, 0xf5, 0x21, 0x00


	//----- nvinfo : EIATTR_KPARAM_INFO
	.align		4
.L_361:
        /*00e8*/ 	.byte	0x04, 0x17
        /*00ea*/ 	.short	(.L_363 - .L_362)
.L_362:
        /*00ec*/ 	.word	0x00000000
        /*00f0*/ 	.short	0x0004
        /*00f2*/ 	.short	0x0020
        /*00f4*/ 	.byte	0x00, 0xf5, 0x21, 0x00


	//----- nvinfo : EIATTR_KPARAM_INFO
	.align		4
.L_363:
        /*00f8*/ 	.byte	0x04, 0x17
        /*00fa*/ 	.short	(.L_365 - .L_364)
.L_364:
        /*00fc*/ 	.word	0x00000000
        /*0100*/ 	.short	0x0003
        /*0102*/ 	.short	0x0018
        /*0104*/ 	.byte	0x00, 0xf5, 0x21, 0x00


	//----- nvinfo : EIATTR_KPARAM_INFO
	.align		4
.L_365:
        /*0108*/ 	.byte	0x04, 0x17
        /*010a*/ 	.short	(.L_367 - .L_366)
.L_366:
        /*010c*/ 	.word	0x00000000
        /*0110*/ 	.short	0x0002
        /*0112*/ 	.short	0x0010
        /*0114*/ 	.byte	0x00, 0xf5, 0x21, 0x00


	//----- nvinfo : EIATTR_KPARAM_INFO
	.align		4
.L_367:
        /*0118*/ 	.byte	0x04, 0x17
        /*011a*/ 	.short	(.L_369 - .L_368)
.L_368:
        /*011c*/ 	.word	0x00000000
        /*0120*/ 	.short	0x0001
        /*0122*/ 	.short	0x0008
        /*0124*/ 	.byte	0x00, 0xf5, 0x21, 0x00


	//----- nvinfo : EIATTR_KPARAM_INFO
	.align		4
.L_369:
        /*0128*/ 	.byte	0x04, 0x17
        /*012a*/ 	.short	(.L_371 - .L_370)
.L_370:
        /*012c*/ 	.word	0x00000000
        /*0130*/ 	.short	0x0000
        /*0132*/ 	.short	0x0000
        /*0134*/ 	.byte	0x00, 0xf5, 0x21, 0x00


	//----- nvinfo : EIATTR_SPARSE_MMA_MASK
	.align		4
.L_371:
        /*0138*/ 	.byte	0x03, 0x50
        /*013a*/ 	.short	0x0000


	//----- nvinfo : EIATTR_MAXREG_COUNT
	.align		4
        /*013c*/ 	.byte	0x03, 0x1b
        /*013e*/ 	.short	0x00ff


	//----- nvinfo : EIATTR_MERCURY_ISA_VERSION
	.align		4
        /*0140*/ 	.byte	0x03, 0x5f
        /*0142*/ 	.short	0x0101


	//----- nvinfo : EIATTR_VRC_CTA_INIT_COUNT
	.align		4
        /*0144*/ 	.byte	0x02, 0x4a
	.zero		1
	.zero		1


	//----- nvinfo : EIATTR_EXIT_INSTR_OFFSETS
	.align		4
        /*0148*/ 	.byte	0x04, 0x1c
        /*014a*/ 	.short	(.L_373 - .L_372)


	//   ....[0]....
.L_372:
        /*014c*/ 	.word	0x00000070


	//   ....[1]....
        /*0150*/ 	.word	0x000014c0


	//----- nvinfo : EIATTR_CRS_STACK_SIZE
	.align		4
.L_373:
        /*0154*/ 	.byte	0x04, 0x1e
        /*0156*/ 	.short	(.L_375 - .L_374)
.L_374:
        /*0158*/ 	.word	0x00000000


	//----- nvinfo : EIATTR_CBANK_PARAM_SIZE
	.align		4
.L_375:
        /*015c*/ 	.byte	0x03, 0x19
        /*015e*/ 	.short	0x0078


	//----- nvinfo : EIATTR_PARAM_CBANK
	.align		4
        /*0160*/ 	.byte	0x04, 0x0a
        /*0162*/ 	.short	(.L_377 - .L_376)
	.align		4
.L_376:
        /*0164*/ 	.word	index@(.nv.constant0._Z14kernelgpuFbou5IdEvPT_S1_S1_S1_S1_S1_S1_S1_S1_S1_S0_iiiiiiii)
        /*0168*/ 	.short	0x0380
        /*016a*/ 	.short	0x0078


	//----- nvinfo : EIATTR_SW_WAR
	.align		4
.L_377:
        /*016c*/ 	.byte	0x04, 0x36
        /*016e*/ 	.short	(.L_379 - .L_378)
.L_378:
        /*0170*/ 	.word	0x00000008
.L_379:


//--------------------- .nv.info._Z14kernelgpuFbou4IdEvPT_S1_S1_S1_S1_S1_S1_S1_S1_S1_S0_iiiiiiii --------------------------
	.section	.nv.info._Z14kernelgpuFbou4IdEvPT_S1_S1_S1_S1_S1_S1_S1_S1_S1_S0_iiiiiiii,"",@"SHT_CUDA_INFO"
	.sectionflags	@""
	.align	4


	//----- nvinfo : EIATTR_CUDA_API_VERSION
	.align		4
        /*0000*/ 	.byte	0x04, 0x37
        /*0002*/ 	.short	(.L_381 - .L_380)
.L_380:
        /*0004*/ 	.word	0x00000082


	//----- nvinfo : EIATTR_KPARAM_INFO
	.align		4
.L_381:
        /*0008*/ 	.byte	0x04, 0x17
        /*000a*/ 	.short	(.L_383 - .L_382)
.L_382:
        /*000c*/ 	.word	0x00000000
        /*0010*/ 	.short	0x0012
        /*0012*/ 	.short	0x0074
        /*0014*/ 	.byte	0x00, 0xf0, 0x11, 0x00


	//----- nvinfo : EIATTR_KPARAM_INFO
	.align		4
.L_383:
        /*0018*/ 	.byte	0x04, 0x17
        /*001a*/ 	.short	(.L_385 - .L_384)
.L_384:
        /*001c*/ 	.word	0x00000000
        /*0020*/ 	.short	0x0011
        /*0022*/ 	.short	0x0070
        /*0024*/ 	.byte	0x00, 0xf0, 0x11, 0x00


	//----- nvinfo : EIATTR_KPARAM_INFO
	.align		4
.L_385:
        /*0028*/ 	.byte	0x04, 0x17
        /*002a*/ 	.short	(.L_387 - .L_386)
.L_386:
        /*002c*/ 	.word	0x00000000
        /*0030*/ 	.short	0x0010
        /*0032*/ 	.short	0x006c
        /*0034*/ 	.byte	0x00, 0xf0, 0x11, 0x00


	//----- nvinfo : EIATTR_KPARAM_INFO
	.align		4
.L_387:
        /*0038*/ 	.byte	0x04, 0x17
        /*003a*/ 	.short	(.L_389 - .L_388)
.L_388:
        /*003c*/ 	.word	0x00000000
        /*0040*/ 	.short	0x000f
        /*0042*/ 	.short	0x0068
        /*0044*/ 	.byte	0x00, 0xf0, 0x11, 0x00


	//----- nvinfo : EIATTR_KPARAM_INFO
	.align		4
.L_389:
        /*0048*/ 	.byte	0x04, 0x17
        /*004a*/ 	.short	(.L_391 - .L_390)
.L_390:
        /*004c*/ 	.word	0x00000000
        /*0050*/ 	.short	0x000e
        /*0052*/ 	.short	0x0064
        /*0054*/ 	.byte	0x00, 0xf0, 0x11, 0x00


	//----- nvinfo : EIATTR_KPARAM_INFO
	.align		4
.L_391:
        /*0058*/ 	.byte	0x04, 0x17
        /*005a*/ 	.short	(.L_393 - .L_392)
.L_392:
        /*005c*/ 	.word	0x00000000
        /*0060*/ 	.short	0x000d
        /*0062*/ 	.short	0x0060
        /*0064*/ 	.byte	0x00, 0xf0, 0x11, 0x00


	//----- nvinfo : EIATTR_KPARAM_INFO
	.align		4
.L_393:
        /*0068*/ 	.byte	0x04, 0x17
        /*006a*/ 	.short	(.L_395 - .L_394)
.L_394:
        /*006c*/ 	.word	0x00000000
        /*0070*/ 	.short	0x000c
        /*0072*/ 	.short	0x005c
        /*0074*/ 	.byte	0x00, 0xf0, 0x11, 0x00


	//----- nvinfo : EIATTR_KPARAM_INFO
	.align		4
.L_395:
        /*0078*/ 	.byte	0x04, 0x17
        /*007a*/ 	.short	(.L_397 - .L_396)
.L_396:
        /*007c*/ 	.word	0x00000000
        /*0080*/ 	.short	0x000b
        /*0082*/ 	.short	0x0058
        /*0084*/ 	.byte	0x00, 0xf0, 0x11, 0x00


	//----- nvinfo : EIATTR_KPARAM_INFO
	.align		4
.L_397:
        /*0088*/ 	.byte	0x04, 0x17
        /*008a*/ 	.short	(.L_399 - .L_398)
.L_398:
        /*008c*/ 	.word	0x00000000
        /*0090*/ 	.short	0x000a
        /*0092*/ 	.short	0x0050
        /*0094*/ 	.byte	0x00, 0xf0, 0x21, 0x00


	//----- nvinfo : EIATTR_KPARAM_INFO
	.align		4
.L_399:
        /*0098*/ 	.byte	0x04, 0x17
        /*009a*/ 	.short	(.L_401 - .L_400)
.L_400:
        /*009c*/ 	.word	0x00000000
        /*00a0*/ 	.short	0x0009
        /*00a2*/ 	.short	0x0048
        /*00a4*/ 	.byte	0x00, 0xf5, 0x21, 0x00


	//----- nvinfo : EIATTR_KPARAM_INFO
	.align		4
.L_401:
        /*00a8*/ 	.byte	0x04, 0x17
        /*00aa*/ 	.short	(.L_403 - .L_402)
.L_402:
        /*00ac*/ 	.word	0x00000000
        /*00b0*/ 	.short	0x0008
        /*00b2*/ 	.short	0x0040
        /*00b4*/ 	.byte	0x00, 0xf5, 0x21, 0x00


	//----- nvinfo : EIATTR_KPARAM_INFO
	.align		4
.L_403:
        /*00b8*/ 	.byte	0x04, 0x17
        /*00ba*/ 	.short	(.L_405 - .L_404)
.L_404:
        /*00bc*/ 	.word	0x00000000
        /*00c0*/ 	.short	0x0007
        /*00c2*/ 	.short	0x0038
        /*00c4*/ 	.byte	0x00, 0xf5, 0x21, 0x00


	//----- nvinfo : EIATTR_KPARAM_INFO
	.align		4
.L_405:
        /*00c8*/ 	.byte	0x04, 0x17
        /*00ca*/ 	.short	(.L_407 - .L_406)
.L_406:
        /*00cc*/ 	.word	0x00000000
        /*00d0*/ 	.short	0x0006
        /*00d2*/ 	.short	0x0030
        /*00d4*/ 	.byte	0x00, 0xf5, 0x21, 0x00


	//----- nvinfo : EIATTR_KPARAM_INFO
	.align		4
.L_407:
        /*00d8*/ 	.byte	0x04, 0x17
        /*00da*/ 	.short	(.L_409 - .L_408)
.L_408:
        /*00dc*/ 	.word	0x00000000
        /*00e0*/ 	.short	0x0005
        /*00e2*/ 	.short	0x0028
        /*00e4*/ 	.byte	0x00, 0xf5, 0x21, 0x00


	//----- nvinfo : EIATTR_KPARAM_INFO
	.align		4
.L_409:
        /*00e8*/ 	.byte	0x04, 0x17
        /*00ea*/ 	.short	(.L_411 - .L_410)
.L_410:
        /*00ec*/ 	.word	0x00000000
        /*00f0*/ 	.short	0x0004
        /*00f2*/ 	.short	0x0020
        /*00f4*/ 	.byte	0x00, 0xf5, 0x21, 0x00


	//----- nvinfo : EIATTR_KPARAM_INFO
	.align		4
.L_411:
        /*00f8*/ 	.byte	0x04, 0x17
        /*00fa*/ 	.short	(.L_413 - .L_412)
.L_412:
        /*00fc*/ 	.word	0x00000000
        /*0100*/ 	.short	0x0003
        /*0102*/ 	.short	0x0018
        /*0104*/ 	.byte	0x00, 0xf5, 0x21, 0x00


	//----- nvinfo : EIATTR_KPARAM_INFO
	.align		4
.L_413:
        /*0108*/ 	.byte	0x04, 0x17
        /*010a*/ 	.short	(.L_415 - .L_414)
.L_414:
        /*010c*/ 	.word	0x00000000
        /*0110*/ 	.short	0x0002
        /*0112*/ 	.short	0x0010
        /*0114*/ 	.byte	0x00, 0xf5, 0x21, 0x00


	//----- nvinfo : EIATTR_KPARAM_INFO
	.align		4
.L_415:
        /*0118*/ 	.byte	0x04, 0x17
        /*011a*/ 	.short	(.L_417 - .L_416)
.L_416:
        /*011c*/ 	.word	0x00000000
        /*0120*/ 	.short	0x0001
        /*0122*/ 	.short	0x0008
        /*0124*/ 	.byte	0x00, 0xf5, 0x21, 0x00


	//----- nvinfo : EIATTR_KPARAM_INFO
	.align		4
.L_417:
        /*0128*/ 	.byte	0x04, 0x17
        /*012a*/ 	.short	(.L_419 - .L_418)
.L_418:
        /*012c*/ 	.word	0x00000000
        /*0130*/ 	.short	0x0000
        /*0132*/ 	.short	0x0000
        /*0134*/ 	.byte	0x00, 0xf5, 0x21, 0x00


	//----- nvinfo : EIATTR_SPARSE_MMA_MASK
	.align		4
.L_419:
        /*0138*/ 	.byte	0x03, 0x50
        /*013a*/ 	.short	0x0000


	//----- nvinfo : EIATTR_MAXREG_COUNT
	.align		4
        /*013c*/ 	.byte	0x03, 0x1b
        /*013e*/ 	.short	0x00ff


	//----- nvinfo : EIATTR_MERCURY_ISA_VERSION
	.align		4
        /*0140*/ 	.byte	0x03, 0x5f
        /*0142*/ 	.short	0x0101


	//----- nvinfo : EIATTR_VRC_CTA_INIT_COUNT
	.align		4
        /*0144*/ 	.byte	0x02, 0x4a
	.zero		1
	.zero		1


	//----- nvinfo : EIATTR_EXIT_INSTR_OFFSETS
	.align		4
        /*0148*/ 	.byte	0x04, 0x1c
        /*014a*/ 	.short	(.L_421 - .L_420)


	//   ....[0]....
.L_420:
        /*014c*/ 	.word	0x00000070


	//   ....[1]....
        /*0150*/ 	.word	0x00000890


	//----- nvinfo : EIATTR_CRS_STACK_SIZE
	.align		4
.L_421:
        /*0154*/ 	.byte	0x04, 0x1e
        /*0156*/ 	.short	(.L_423 - .L_422)
.L_422:
        /*0158*/ 	.word	0x00000000


	//----- nvinfo : EIATTR_CBANK_PARAM_SIZE
	.align		4
.L_423:
        /*015c*/ 	.byte	0x03, 0x19
        /*015e*/ 	.short	0x0078


	//----- nvinfo : EIATTR_PARAM_CBANK
	.align		4
        /*0160*/ 	.byte	0x04, 0x0a
        /*0162*/ 	.short	(.L_425 - .L_424)
	.align		4
.L_424:
        /*0164*/ 	.word	index@(.nv.constant0._Z14kernelgpuFbou4IdEvPT_S1_S1_S1_S1_S1_S1_S1_S1_S1_S0_iiiiiiii)
        /*0168*/ 	.short	0x0380
        /*016a*/ 	.short	0x0078


	//----- nvinfo : EIATTR_SW_WAR
	.align		4
.L_425:
        /*016c*/ 	.byte	0x04, 0x36
        /*016e*/ 	.short	(.L_427 - .L_426)
.L_426:
        /*0170*/ 	.word	0x00000008
.L_427:


//--------------------- .nv.info._Z14kernelgpuFbou3IdEvPT_S1_S1_S1_S1_S1_S1_S1_S1_S1_S0_iiiiiiii --------------------------
	.section	.nv.info._Z14kernelgpuFbou3IdEvPT_S1_S1_S1_S1_S1_S1_S1_S1_S1_S0_iiiiiiii,"",@"SHT_CUDA_INFO"
	.sectionflags	@""
	.align	4


	//----- nvinfo : EIATTR_CUDA_API_VERSION
	.align		4
        /*0000*/ 	.byte	0x04, 0x37
        /*0002*/ 	.short	(.L_429 - .L_428)
.L_428:
        /*0004*/ 	.word	0x00000082


	//----- nvinfo : EIATTR_KPARAM_INFO
	.align		4
.L_429:
        /*0008*/ 	.byte	0x04, 0x17
        /*000a*/ 	.short	(.L_431 - .L_430)
.L_430:
        /*000c*/ 	.word	0x00000000
        /*0010*/ 	.short	0x0012
        /*0012*/ 	.short	0x0074
        /*0014*/ 	.byte	0x00, 0xf0, 0x11, 0x00


	//----- nvinfo : EIATTR_KPARAM_INFO
	.align		4
.L_431:
        /*0018*/ 	.byte	0x04, 0x17
        /*001a*/ 	.short	(.L_433 - .L_432)
.L_432:
        /*001c*/ 	.word	0x00000000
        /*0020*/ 	.short	0x0011
        /*0022*/ 	.short	0x0070
        /*0024*/ 	.byte	0x00, 0xf0, 0x11, 0x00


	//----- nvinfo : EIATTR_KPARAM_INFO
	.align		4
.L_433:
        /*0028*/ 	.byte	0x04, 0x17
        /*002a*/ 	.short	(.L_435 - .L_434)
.L_434:
        /*002c*/ 	.word	0x00000000
        /*0030*/ 	.short	0x0010
        /*0032*/ 	.short	0x006c
        /*0034*/ 	.byte	0x00, 0xf0, 0x11, 0x00


	//----- nvinfo : EIATTR_KPARAM_INFO
	.align		4
.L_435:
        /*0038*/ 	.byte	0x04, 0x17
        /*003a*/ 	.short	(.L_437 - .L_436)
.L_436:
        /*003c*/ 	.word	0x00000000
        /*0040*/ 	.short	0x000f
        /*0042*/ 	.short	0x0068
        /*0044*/ 	.byte	0x00, 0xf0, 0x11, 0x00


	//----- nvinfo : EIATTR_KPARAM_INFO
	.align		4
.L_437:
        /*0048*/ 	.byte	0x04, 0x17
        /*004a*/ 	.short	(.L_439 - .L_438)
.L_438:
        /*004c*/ 	.word	0x00000000
        /*0050*/ 	.short	0x000e
        /*0052*/ 	.short	0x0064
        /*0054*/ 	.byte	0x00, 0xf0, 0x11, 0x00


	//----- nvinfo : EIATTR_KPARAM_INFO
	.align		4
.L_439:
        /*0058*/ 	.byte	0x04, 0x17
        /*005a*/ 	.short	(.L_441 - .L_440)
.L_440:
        /*005c*/ 	.word	0x00000000
        /*0060*/ 	.short	0x000d
        /*0062*/ 	.short	0x0060
        /*0064*/ 	.byte	0x00, 0xf0, 0x11, 0x00


	//----- nvinfo : EIATTR_KPARAM_INFO
	.align		4
.L_441:
        /*0068*/ 	.byte	0x04, 0x17
        /*006a*/ 	.short	(.L_443 - .L_442)
.L_442:
        /*006c*/ 	.word	0x00000000
        /*0070*/ 	.short	0x000c
        /*0072*/ 	.short	0x005c
        /*0074*/ 	.byte	0x00, 0xf0, 0x11, 0x00


	//----- nvinfo : EIATTR_KPARAM_INFO
	.align		4
.L_443:
        /*0078*/ 	.byte	0x04, 0x17
        /*007a*/ 	.short	(.L_445 - .L_444)
.L_444:
        /*007c*/ 	.word	0x00000000
        /*0080*/ 	.short	0x000b
        /*0082*/ 	.short	0x0058
        /*0084*/ 	.byte	0x00, 0xf0, 0x11, 0x00


	//----- nvinfo : EIATTR_KPARAM_INFO
	.align		4
.L_445:
        /*0088*/ 	.byte	0x04, 0x17
        /*008a*/ 	.short	(.L_447 - .L_446)
.L_446:
        /*008c*/ 	.word	0x00000000
        /*0090*/ 	.short	0x000a
        /*0092*/ 	.short	0x0050
        /*0094*/ 	.byte	0x00, 0xf0, 0x21, 0x00


	//----- nvinfo : EIATTR_KPARAM_INFO
	.align		4
.L_447:
        /*0098*/ 	.byte	0x04, 0x17
        /*009a*/ 	.short	(.L_449 - .L_448)
.L_448:
        /*009c*/ 	.word	0x00000000
        /*00a0*/ 	.short	0x0009
        /*00a2*/ 	.short	0x0048
        /*00a4*/ 	.byte	0x00, 0xf5, 0x21, 0x00


	//----- nvinfo : EIATTR_KPARAM_INFO
	.align		4
.L_449:
        /*00a8*/ 	.byte	0x04, 0x17
        /*00aa*/ 	.short	(.L_451 - .L_450)
.L_450:
        /*00ac*/ 	.word	0x00000000
        /*00b0*/ 	.short	0x0008
        /*00b2*/ 	.short	0x0040
        /*00b4*/ 	.byte	0x00, 0xf5, 0x21, 0x00


	//----- nvinfo : EIATTR_KPARAM_INFO
	.align		4
.L_451:
        /*00b8*/ 	.byte	0x04, 0x17
        /*00ba*/ 	.short	(.L_453 - .L_452)
.L_452:
        /*00bc*/ 	.word	0x00000000
        /*00c0*/ 	.short	0x0007
        /*00c2*/ 	.short	0x0038
        /*00c4*/ 	.byte	0x00, 0xf5, 0x21, 0x00


	//----- nvinfo : EIATTR_KPARAM_INFO
	.align		4
.L_453:
        /*00c8*/ 	.byte	0x04, 0x17
        /*00ca*/ 	.short	(.L_455 - .L_454)
.L_454:
        /*00cc*/ 	.word	0x00000000
        /*00d0*/ 	.short	0x0006
        /*00d2*/ 	.short	0x0030
        /*00d4*/ 	.byte	0x00, 0xf5, 0x21, 0x00


	//----- nvinfo : EIATTR_KPARAM_INFO
	.align		4
.L_455:
        /*00d8*/ 	.byte	0x04, 0x17
        /*00da*/ 	.short	(.L_457 - .L_456)
.L_456:
        /*00dc*/ 	.word	0x00000000
        /*00e0*/ 	.short	0x0005
        /*00e2*/ 	.short	0x0028
        /*00e4*/ 	.byte	0x00, 0xf5, 0x21, 0x00


	//----- nvinfo : EIATTR_KPARAM_INFO
	.align		4
.L_457:
        /*00e8*/ 	.byte	0x04, 0x17
        /*00ea*/ 	.short	(.L_459 - .L_458)
.L_458:
        /*00ec*/ 	.word	0x00000000
        /*00f0*/ 	.short	0x0004
        /*00f2*/ 	.short	0x0020
        /*00f4*/ 	.byte	0x00, 0xf5, 0x21, 0x00


	//----- nvinfo : EIATTR_KPARAM_INFO
	.align		4
.L_459:
        /*00f8*/ 	.byte	0x04, 0x17
        /*00fa*/ 	.short	(.L_461 - .L_460)
.L_460:
        /*00fc*/ 	.word	0x00000000
        /*0100*/ 	.short	0x0003
        /*0102*/ 	.short	0x0018
        /*0104*/ 	.byte	0x00, 0xf5, 0x21, 0x00


	//----- nvinfo : EIATTR_KPARAM_INFO
	.align		4
.L_461:
        /*0108*/ 	.byte	0x04, 0x17
        /*010a*/ 	.short	(.L_463 - .L_462)
.L_462:
        /*010c*/ 	.word	0x00000000
        /*0110*/ 	.short	0x0002
        /*0112*/ 	.short	0x0010
        /*0114*/ 	.byte	0x00, 0xf5, 0x21, 0x00


	//----- nvinfo : EIATTR_KPARAM_INFO
	.align		4
.L_463:
        /*0118*/ 	.byte	0x04, 0x17
        /*011a*/ 	.short	(.L_465 - .L_464)
.L_464:
        /*011c*/ 	.word	0x00000000
        /*0120*/ 	.short	0x0001
        /*0122*/ 	.short	0x0008
        /*0124*/ 	.byte	0x00, 0xf5, 0x21, 0x00


	//----- nvinfo : EIATTR_KPARAM_INFO
	.align		4
.L_465:
        /*0128*/ 	.byte	0x04, 0x17
        /*012a*/ 	.short	(.L_467 - .L_466)
.L_466:
        /*012c*/ 	.word	0x00000000
        /*0130*/ 	.short	0x0000
        /*0132*/ 	.short	0x0000
        /*0134*/ 	.byte	0x00, 0xf5, 0x21, 0x00


	//----- nvinfo : EIATTR_SPARSE_MMA_MASK
	.align		4
.L_467:
        /*0138*/ 	.byte	0x03, 0x50
        /*013a*/ 	.short	0x0000


	//----- nvinfo : EIATTR_MAXREG_COUNT
	.align		4
        /*013c*/ 	.byte	0x03, 0x1b
        /*013e*/ 	.short	0x00ff


	//----- nvinfo : EIATTR_MERCURY_ISA_VERSION
	.align		4
        /*0140*/ 	.byte	0x03, 0x5f
        /*0142*/ 	.short	0x0101


	//----- nvinfo : EIATTR_VRC_CTA_INIT_COUNT
	.align		4
        /*0144*/ 	.byte	0x02, 0x4a
	.zero		1
	.zero		1


	//----- nvinfo : EIATTR_EXIT_INSTR_OFFSETS
	.align		4
        /*0148*/ 	.byte	0x04, 0x1c
        /*014a*/ 	.short	(.L_469 - .L_468)


	//   ....[0]....
.L_468:
        /*014c*/ 	.word	0x00000070


	//   ....[1]....
        /*0150*/ 	.word	0x00001520


	//----- nvinfo : EIATTR_CRS_STACK_SIZE
	.align		4
.L_469:
        /*0154*/ 	.byte	0x04, 0x1e
        /*0156*/ 	.short	(.L_471 - .L_470)
.L_470:
        /*0158*/ 	.word	0x00000000


	//----- nvinfo : EIATTR_CBANK_PARAM_SIZE
	.align		4
.L_471:
        /*015c*/ 	.byte	0x03, 0x19
        /*015e*/ 	.short	0x0078


	//----- nvinfo : EIATTR_PARAM_CBANK
	.align		4
        /*0160*/ 	.byte	0x04, 0x0a
        /*0162*/ 	.short	(.L_473 - .L_472)
	.align		4
.L_472:
        /*0164*/ 	.word	index@(.nv.constant0._Z14kernelgpuFbou3IdEvPT_S1_S1_S1_S1_S1_S1_S1_S1_S1_S0_iiiiiiii)
        /*0168*/ 	.short	0x0380
        /*016a*/ 	.short	0x0078


	//----- nvinfo : EIATTR_SW_WAR
	.align		4
.L_473:
        /*016c*/ 	.byte	0x04, 0x36
        /*016e*/ 	.short	(.L_475 - .L_474)
.L_474:
        /*0170*/ 	.word	0x00000008
.L_475:


//--------------------- .nv.info._Z14kernelgpuFbou2IdEvPT_S1_S1_S1_S1_S1_S1_S1_S1_S1_S0_iiiiiiii --------------------------
	.section	.nv.info._Z14kernelgpuFbou2IdEvPT_S1_S1_S1_S1_S1_S1_S1_S1_S1_S0_iiiiiiii,"",@"SHT_CUDA_INFO"
	.sectionflags	@""
	.align	4


	//----- nvinfo : EIATTR_CUDA_API_VERSION
	.align		4
        /*0000*/ 	.byte	0x04, 0x37
        /*0002*/ 	.short	(.L_477 - .L_476)
.L_476:
        /*0004*/ 	.word	0x00000082


	//----- nvinfo : EIATTR_KPARAM_INFO
	.align		4
.L_477:
        /*0008*/ 	.byte	0x04, 0x17
        /*000a*/ 	.short	(.L_479 - .L_478)
.L_478:
        /*000c*/ 	.word	0x00000000
        /*0010*/ 	.short	0x0012
        /*0012*/ 	.short	0x0074
        /*0014*/ 	.byte	0x00, 0xf0, 0x11, 0x00


	//----- nvinfo : EIATTR_KPARAM_INFO
	.align		4
.L_479:
        /*0018*/ 	.byte	0x04, 0x17
        /*001a*/ 	.short	(.L_481 - .L_480)
.L_480:
        /*001c*/ 	.word	0x00000000
        /*0020*/ 	.short	0x0011
        /*0022*/ 	.short	0x0070
        /*0024*/ 	.byte	0x00, 0xf0, 0x11, 0x00


	//----- nvinfo : EIATTR_KPARAM_INFO
	.align		4
.L_481:
        /*0028*/ 	.byte	0x04, 0x17
        /*002a*/ 	.short	(.L_483 - .L_482)
.L_482:
        /*002c*/ 	.word	0x00000000
        /*0030*/ 	.short	0x0010
        /*0032*/ 	.short	0x006c
        /*0034*/ 	.byte	0x00, 0xf0, 0x11, 0x00


	//----- nvinfo : EIATTR_KPARAM_INFO
	.align		4
.L_483:
        /*0038*/ 	.byte	0x04, 0x17
        /*003a*/ 	.short	(.L_485 - .L_484)
.L_484:
        /*003c*/ 	.word	0x00000000
        /*0040*/ 	.short	0x000f
        /*0042*/ 	.short	0x0068
        /*0044*/ 	.byte	0x00, 0xf0, 0x11, 0x00


	//----- nvinfo : EIATTR_KPARAM_INFO
	.align		4
.L_485:
        /*0048*/ 	.byte	0x04, 0x17
        /*004a*/ 	.short	(.L_487 - .L_486)
.L_486:
        /*004c*/ 	.word	0x00000000
        /*0050*/ 	.short	0x000e
        /*0052*/ 	.short	0x0064
        /*0054*/ 	.byte	0x00, 0xf0, 0x11, 0x00


	//----- nvinfo : EIATTR_KPARAM_INFO
	.align		4
.L_487:
        /*0058*/ 	.byte	0x04, 0x17
        /*005a*/ 	.short	(.L_489 - .L_488)
.L_488:
        /*005c*/ 	.word	0x00000000
        /*0060*/ 	.short	0x000d
        /*0062*/ 	.short	0x0060
        /*0064*/ 	.byte	0x00, 0xf0, 0x11, 0x00


	//----- nvinfo : EIATTR_KPARAM_INFO
	.align		4
.L_489:
        /*0068*/ 	.byte	0x04, 0x17
        /*006a*/ 	.short	(.L_491 - .L_490)
.L_490:
        /*006c*/ 	.word	0x00000000
        /*0070*/ 	.short	0x000c
        /*0072*/ 	.short	0x005c
        /*0074*/ 	.byte	0x00, 0xf0, 0x11, 0x00


	//----- nvinfo : EIATTR_KPARAM_INFO
	.align		4
.L_491:
        /*0078*/ 	.byte	0x04, 0x17
        /*007a*/ 	.short	(.L_493 - .L_492)
.L_492:
        /*007c*/ 	.word	0x00000000
        /*0080*/ 	.short	0x000b
        /*0082*/ 	.short	0x0058
        /*0084*/ 	.byte	0x00, 0xf0, 0x11, 0x00


	//----- nvinfo : EIATTR_KPARAM_INFO
	.align		4
.L_493:
        /*0088*/ 	.byte	0x04, 0x17
        /*008a*/ 	.short	(.L_495 - .L_494)
.L_494:
        /*008c*/ 	.word	0x00000000
        /*0090*/ 	.short	0x000a
        /*0092*/ 	.short	0x0050
        /*0094*/ 	.byte	0x00, 0xf0, 0x21, 0x00


	//----- nvinfo : EIATTR_KPARAM_INFO
	.align		4
.L_495:
        /*0098*/ 	.byte	0x04, 0x17
        /*009a*/ 	.short	(.L_497 - .L_496)
.L_496:
        /*009c*/ 	.word	0x00000000
        /*00a0*/ 	.short	0x0009
        /*00a2*/ 	.short	0x0048
        /*00a4*/ 	.byte	0x00, 0xf5, 0x21, 0x00


	//----- nvinfo : EIATTR_KPARAM_INFO
	.align		4
.L_497:
        /*00a8*/ 	.byte	0x04, 0x17
        /*00aa*/ 	.short	(.L_499 - .L_498)
.L_498:
        /*00ac*/ 	.word	0x00000000
        /*00b0*/ 	.short	0x0008
        /*00b2*/ 	.short	0x0040
        /*00b4*/ 	.byte	0x00, 0xf5, 0x21, 0x00


	//----- nvinfo : EIATTR_KPARAM_INFO
	.align		4
.L_499:
        /*00b8*/ 	.byte	0x04, 0x17
        /*00ba*/ 	.short	(.L_501 - .L_500)
.L_500:
        /*00bc*/ 	.word	0x00000000
        /*00c0*/ 	.short	0x0007
        /*00c2*/ 	.short	0x0038
        /*00c4*/ 	.byte	0x00, 0xf5, 0x21, 0x00


	//----- nvinfo : EIATTR_KPARAM_INFO
	.align		4
.L_501:
        /*00c8*/ 	.byte	0x04, 0x17
        /*00ca*/ 	.short	(.L_503 - .L_502)
.L_502:
        /*00cc*/ 	.word	0x00000000
        /*00d0*/ 	.short	0x0006
        /*00d2*/ 	.short	0x0030
        /*00d4*/ 	.byte	0x00, 0xf5, 0x21, 0x00


	//----- nvinfo : EIATTR_KPARAM_INFO
	.align		4
.L_503:
        /*00d8*/ 	.byte	0x04, 0x17
        /*00da*/ 	.short	(.L_505 - .L_504)
.L_504:
        /*00dc*/ 	.word	0x00000000
        /*00e0*/ 	.short	0x0005
        /*00e2*/ 	.short	0x0028
        /*00e4*/ 	.byte	0x00, 0xf5, 0x21, 0x00


	//----- nvinfo : EIATTR_KPARAM_INFO
	.align		4
.L_505:
        /*00e8*/ 	.byte	0x04, 0x17
        /*00ea*/ 	.short	(.L_507 - .L_506)
.L_506:
        /*00ec*/ 	.word	0x00000000
        /*00f0*/ 	.short	0x0004
        /*00f2*/ 	.short	0x0020
        /*00f4*/ 	.byte	0x00, 0xf5, 0x21, 0x00


	//----- nvinfo : EIATTR_KPARAM_INFO
	.align		4
.L_507:
        /*00f8*/ 	.byte	0x04, 0x17
        /*00fa*/ 	.short	(.L_509 - .L_508)
.L_508:
        /*00fc*/ 	.word	0x00000000
        /*0100*/ 	.short	0x0003
        /*0102*/ 	.short	0x0018
        /*0104*/ 	.byte	0x00, 0xf5, 0x21, 0x00


	//----- nvinfo : EIATTR_KPARAM_INFO
	.align		4
.L_509:
        /*0108*/ 	.byte	0x04, 0x17
        /*010a*/ 	.short	(.L_511 - .L_510)
.L_510:
        /*010c*/ 	.word	0x00000000
        /*0110*/ 	.short	0x0002
        /*0112*/ 	.short	0x0010
        /*0114*/ 	.byte	0x00, 0xf5, 0x21, 0x00


	//----- nvinfo : EIATTR_KPARAM_INFO
	.align		4
.L_511:
        /*0118*/ 	.byte	0x04, 0x17
        /*011a*/ 	.short	(.L_513 - .L_512)
.L_512:
        /*011c*/ 	.word	0x00000000
        /*0120*/ 	.short	0x0001
        /*0122*/ 	.short	0x0008
        /*0124*/ 	.byte	0x00, 0xf5, 0x21, 0x00


	//----- nvinfo : EIATTR_KPARAM_INFO
	.align		4
.L_513:
        /*0128*/ 	.byte	0x04, 0x17
        /*012a*/ 	.short	(.L_515 - .L_514)
.L_514:
        /*012c*/ 	.word	0x00000000
        /*0130*/ 	.short	0x0000
        /*0132*/ 	.short	0x0000
        /*0134*/ 	.byte	0x00, 0xf5, 0x21, 0x00


	//----- nvinfo : EIATTR_SPARSE_MMA_MASK
	.align		4
.L_515:
        /*0138*/ 	.byte	0x03, 0x50
        /*013a*/ 	.short	0x0000


	//----- nvinfo : EIATTR_MAXREG_COUNT
	.align		4
        /*013c*/ 	.byte	0x03, 0x1b
        /*013e*/ 	.short	0x00ff


	//----- nvinfo : EIATTR_MERCURY_ISA_VERSION
	.align		4
        /*0140*/ 	.byte	0x03, 0x5f
        /*0142*/ 	.short	0x0101


	//----- nvinfo : EIATTR_VRC_CTA_INIT_COUNT
	.align		4
        /*0144*/ 	.byte	0x02, 0x4a
	.zero		1
	.zero		1


	//----- nvinfo : EIATTR_EXIT_INSTR_OFFSETS
	.align		4
        /*0148*/ 	.byte	0x04, 0x1c
        /*014a*/ 	.short	(.L_517 - .L_516)


	//   ....[0]....
.L_516:
        /*014c*/ 	.word	0x00000070


	//   ....[1]....
        /*0150*/ 	.word	0x00000170


	//----- nvinfo : EIATTR_CRS_STACK_SIZE
	.align		4
.L_517:
        /*0154*/ 	.byte	0x04, 0x1e
        /*0156*/ 	.short	(.L_519 - .L_518)
.L_518:
        /*0158*/ 	.word	0x00000000


	//----- nvinfo : EIATTR_CBANK_PARAM_SIZE
	.align		4
.L_519:
        /*015c*/ 	.byte	0x03, 0x19
        /*015e*/ 	.short	0x0078


	//----- nvinfo : EIATTR_PARAM_CBANK
	.align		4
        /*0160*/ 	.byte	0x04, 0x0a
        /*0162*/ 	.short	(.L_521 - .L_520)
	.align		4
.L_520:
        /*0164*/ 	.word	index@(.nv.constant0._Z14kernelgpuFbou2IdEvPT_S1_S1_S1_S1_S1_S1_S1_S1_S1_S0_iiiiiiii)
        /*0168*/ 	.short	0x0380
        /*016a*/ 	.short	0x0078


	//----- nvinfo : EIATTR_SW_WAR
	.align		4
.L_521:
        /*016c*/ 	.byte	0x04, 0x36
        /*016e*/ 	.short	(.L_523 - .L_522)
.L_522:
        /*0170*/ 	.word	0x00000008
.L_523:


//--------------------- .nv.info._Z14kernelgpuFbou1IdEvPT_S1_S1_S1_S1_S1_S1_S1_S1_S1_S0_iiiiiiii --------------------------
	.section	.nv.info._Z14kernelgpuFbou1IdEvPT_S1_S1_S1_S1_S1_S1_S1_S1_S1_S0_iiiiiiii,"",@"SHT_CUDA_INFO"
	.sectionflags	@""
	.align	4


	//----- nvinfo : EIATTR_CUDA_API_VERSION
	.align		4
        /*0000*/ 	.byte	0x04, 0x37
        /*0002*/ 	.short	(.L_525 - .L_524)
.L_524:
        /*0004*/ 	.word	0x00000082


	//----- nvinfo : EIATTR_KPARAM_INFO
	.align		4
.L_525:
        /*0008*/ 	.byte	0x04, 0x17
        /*000a*/ 	.short	(.L_527 - .L_526)
.L_526:
        /*000c*/ 	.word	0x00000000
        /*0010*/ 	.short	0x0012
        /*0012*/ 	.short	0x0074
        /*0014*/ 	.byte	0x00, 0xf0, 0x11, 0x00


	//----- nvinfo : EIATTR_KPARAM_INFO
	.align		4
.L_527:
        /*0018*/ 	.byte	0x04, 0x17
        /*001a*/ 	.short	(.L_529 - .L_528)
.L_528:
        /*001c*/ 	.word	0x00000000
        /*0020*/ 	.short	0x0011
        /*0022*/ 	.short	0x0070
        /*0024*/ 	.byte	0x00, 0xf0, 0x11, 0x00


	//----- nvinfo : EIATTR_KPARAM_INFO
	.align		4
.L_529:
        /*0028*/ 	.byte	0x04, 0x17
        /*002a*/ 	.short	(.L_531 - .L_530)
.L_530:
        /*002c*/ 	.word	0x00000000
        /*0030*/ 	.short	0x0010
        /*0032*/ 	.short	0x006c
        /*0034*/ 	.byte	0x00, 0xf0, 0x11, 0x00


	//----- nvinfo : EIATTR_KPARAM_INFO
	.align		4
.L_531:
        /*0038*/ 	.byte	0x04, 0x17
        /*003a*/ 	.short	(.L_533 - .L_532)
.L_532:
        /*003c*/ 	.word	0x00000000
        /*0040*/ 	.short	0x000f
        /*0042*/ 	.short	0x0068
        /*0044*/ 	.byte	0x00, 0xf0, 0x11, 0x00


	//----- nvinfo : EIATTR_KPARAM_INFO
	.align		4
.L_533:
        /*0048*/ 	.byte	0x04, 0x17
        /*004a*/ 	.short	(.L_535 - .L_534)
.L_534:
        /*004c*/ 	.word	0x00000000
        /*0050*/ 	.short	0x000e
        /*0052*/ 	.short	0x0064
        /*0054*/ 	.byte	0x00, 0xf0, 0x11, 0x00


	//----- nvinfo : EIATTR_KPARAM_INFO
	.align		4
.L_535:
        /*0058*/ 	.byte	0x04, 0x17
        /*005a*/ 	.short	(.L_537 - .L_536)
.L_536:
        /*005c*/ 	.word	0x00000000
        /*0060*/ 	.short	0x000d
        /*0062*/ 	.short	0x0060
        /*0064*/ 	.byte	0x00, 0xf0, 0x11, 0x00


	//----- nvinfo : EIATTR_KPARAM_INFO
	.align		4
.L_537:
        /*0068*/ 	.byte	0x04, 0x17
        /*006a*/ 	.short	(.L_539 - .L_538)
.L_538:
        /*006c*/ 	.word	0x00000000
        /*0070*/ 	.short	0x000c
        /*0072*/ 	.short	0x005c
        /*0074*/ 	.byte	0x00, 0xf0, 0x11, 0x00


	//----- nvinfo : EIATTR_KPARAM_INFO
	.align		4
.L_539:
        /*0078*/ 	.byte	0x04, 0x17
        /*007a*/ 	.short	(.L_541 - .L_540)
.L_540:
        /*007c*/ 	.word	0x00000000
        /*0080*/ 	.short	0x000b
        /*0082*/ 	.short	0x0058
        /*0084*/ 	.byte	0x00, 0xf0, 0x11, 0x00


	//----- nvinfo : EIATTR_KPARAM_INFO
	.align		4
.L_541:
        /*0088*/ 	.byte	0x04, 0x17
        /*008a*/ 	.short	(.L_543 - .L_542)
.L_542:
        /*008c*/ 	.word	0x00000000
        /*0090*/ 	.short	0x000a
        /*0092*/ 	.short	0x0050
        /*0094*/ 	.byte	0x00, 0xf0, 0x21, 0x00


	//----- nvinfo : EIATTR_KPARAM_INFO
	.align		4
.L_543:
        /*0098*/ 	.byte	0x04, 0x17
        /*009a*/ 	.short	(.L_545 - .L_544)
.L_544:
        /*009c*/ 	.word	0x00000000
        /*00a0*/ 	.short	0x0009
        /*00a2*/ 	.short	0x0048
        /*00a4*/ 	.byte	0x00, 0xf5, 0x21, 0x00


	//----- nvinfo : EIATTR_KPARAM_INFO
	.align		4
.L_545:
        /*00a8*/ 	.byte	0x04, 0x17
        /*00aa*/ 	.short	(.L_547 - .L_546)
.L_546:
        /*00ac*/ 	.word	0x00000000
        /*00b0*/ 	.short	0x0008
        /*00b2*/ 	.short	0x0040
        /*00b4*/ 	.byte	0x00, 0xf5, 0x21, 0x00


	//----- nvinfo : EIATTR_KPARAM_INFO
	.align		4
.L_547:
        /*00b8*/ 	.byte	0x04, 0x17
        /*00ba*/ 	.short	(.L_549 - .L_548)
.L_548:
        /*00bc*/ 	.word	0x00000000
        /*00c0*/ 	.short	0x0007
        /*00c2*/ 	.short	0x0038
        /*00c4*/ 	.byte	0x00, 0xf5, 0x21, 0x00


	//----- nvinfo : EIATTR_KPARAM_INFO
	.align		4
.L_549:
        /*00c8*/ 	.byte	0x04, 0x17
        /*00ca*/ 	.short	(.L_551 - .L_550)
.L_550:
        /*00cc*/ 	.word	0x00000000
        /*00d0*/ 	.short	0x0006
        /*00d2*/ 	.short	0x0030
        /*00d4*/ 	.byte	0x00, 0xf5, 0x21, 0x00


	//----- nvinfo : EIATTR_KPARAM_INFO
	.align		4
.L_551:
        /*00d8*/ 	.byte	0x04, 0x17
        /*00da*/ 	.short	(.L_553 - .L_552)
.L_552:
        /*00dc*/ 	.word	0x00000000
        /*00e0*/ 	.short	0x0005
        /*00e2*/ 	.short	0x0028
        /*00e4*/ 	.byte	0x00, 0xf5, 0x21, 0x00


	//----- nvinfo : EIATTR_KPARAM_INFO
	.align		4
.L_553:
        /*00e8*/ 	.byte	0x04, 0x17
        /*00ea*/ 	.short	(.L_555 - .L_554)
.L_554:
        /*00ec*/ 	.word	0x00000000
        /*00f0*/ 	.short	0x0004
        /*00f2*/ 	.short	0x0020
        /*00f4*/ 	.byte	0x00, 0xf5, 0x21, 0x00


	//----- nvinfo : EIATTR_KPARAM_INFO
	.align		4
.L_555:
        /*00f8*/ 	.byte	0x04, 0x17
        /*00fa*/ 	.short	(.L_557 - .L_556)
.L_556:
        /*00fc*/ 	.word	0x00000000
        /*0100*/ 	.short	0x0003
        /*0102*/ 	.short	0x0018
        /*0104*/ 	.byte	0x00, 0xf5, 0x21, 0x00


	//----- nvinfo : EIATTR_KPARAM_INFO
	.align		4
.L_557:
        /*0108*/ 	.byte	0x04, 0x17
        /*010a*/ 	.short	(.L_559 - .L_558)
.L_558:
        /*010c*/ 	.word	0x00000000
        /*0110*/ 	.short	0x0002
        /*0112*/ 	.short	0x0010
        /*0114*/ 	.byte	0x00, 0xf5, 0x21, 0x00


	//----- nvinfo : EIATTR_KPARAM_INFO
	.align		4
.L_559:
        /*0118*/ 	.byte	0x04, 0x17
        /*011a*/ 	.short	(.L_561 - .L_560)
.L_560:
        /*011c*/ 	.word	0x00000000
        /*0120*/ 	.short	0x0001
        /*0122*/ 	.short	0x0008
        /*0124*/ 	.byte	0x00, 0xf5, 0x21, 0x00


	//----- nvinfo : EIATTR_KPARAM_INFO
	.align		4
.L_561:
        /*0128*/ 	.byte	0x04, 0x17
        /*012a*/ 	.short	(.L_563 - .L_562)
.L_562:
        /*012c*/ 	.word	0x00000000
        /*0130*/ 	.short	0x0000
        /*0132*/ 	.short	0x0000
        /*0134*/ 	.byte	0x00, 0xf5, 0x21, 0x00


	//----- nvinfo : EIATTR_SPARSE_MMA_MASK
	.align		4
.L_563:
        /*0138*/ 	.byte	0x03, 0x50
        /*013a*/ 	.short	0x0000


	//----- nvinfo : EIATTR_MAXREG_COUNT
	.align		4
        /*013c*/ 	.byte	0x03, 0x1b
        /*013e*/ 	.short	0x00ff


	//----- nvinfo : EIATTR_MERCURY_ISA_VERSION
	.align		4
        /*0140*/ 	.byte	0x03, 0x5f
        /*0142*/ 	.short	0x0101


	//----- nvinfo : EIATTR_VRC_CTA_INIT_COUNT
	.align		4
        /*0144*/ 	.byte	0x02, 0x4a
	.zero		1
	.zero		1


	//----- nvinfo : EIATTR_EXIT_INSTR_OFFSETS
	.align		4
        /*0148*/ 	.byte	0x04, 0x1c
        /*014a*/ 	.short	(.L_565 - .L_564)


	//   ....[0]....
.L_564:
        /*014c*/ 	.word	0x00000070


	//   ....[1]....
        /*0150*/ 	.word	0x00000d30


	//----- nvinfo : EIATTR_CRS_STACK_SIZE
	.align		4
.L_565:
        /*0154*/ 	.byte	0x04, 0x1e
        /*0156*/ 	.short	(.L_567 - .L_566)
.L_566:
        /*0158*/ 	.word	0x00000000


	//----- nvinfo : EIATTR_CBANK_PARAM_SIZE
	.align		4
.L_567:
        /*015c*/ 	.byte	0x03, 0x19
        /*015e*/ 	.short	0x0078


	//----- nvinfo : EIATTR_PARAM_CBANK
	.align		4
        /*0160*/ 	.byte	0x04, 0x0a
        /*0162*/ 	.short	(.L_569 - .L_568)
	.align		4
.L_568:
        /*0164*/ 	.word	index@(.nv.constant0._Z14kernelgpuFbou1IdEvPT_S1_S1_S1_S1_S1_S1_S1_S1_S1_S0_iiiiiiii)
        /*0168*/ 	.short	0x0380
        /*016a*/ 	.short	0x0078


	//----- nvinfo : EIATTR_SW_WAR
	.align		4
.L_569:
        /*016c*/ 	.byte	0x04, 0x36
        /*016e*/ 	.short	(.L_571 - .L_570)
.L_570:
        /*0170*/ 	.word	0x00000008
.L_571:


//--------------------- .nv.callgraph             --------------------------
	.section	.nv.callgraph,"",@"SHT_CUDA_CALLGRAPH"
	.align	4
	.sectionentsize	8
	.align		4
        /*0000*/ 	.word	0x00000000
	.align		4
        /*0004*/ 	.word	0xffffffff
	.align		4
        /*0008*/ 	.word	0x00000000
	.align		4
        /*000c*/ 	.word	0xfffffffe
	.align		4
        /*0010*/ 	.word	0x00000000
	.align		4
        /*0014*/ 	.word	0xfffffffd
	.align		4
        /*0018*/ 	.word	0x00000000
	.align		4
        /*001c*/ 	.word	0xfffffffc


//--------------------- .text._Z14kernelgpuFbou5IfEvPT_S1_S1_S1_S1_S1_S1_S1_S1_S1_S0_iiiiiiii --------------------------
	.section	.text._Z14kernelgpuFbou5IfEvPT_S1_S1_S1_S1_S1_S1_S1_S1_S1_S0_iiiiiiii,"ax",@progbits
	.align	128
        .global         _Z14kernelgpuFbou5IfEvPT_S1_S1_S1_S1_S1_S1_S1_S1_S1_S0_iiiiiiii
        .type           _Z14kernelgpuFbou5IfEvPT_S1_S1_S1_S1_S1_S1_S1_S1_S1_S0_iiiiiiii,@function
        .size           _Z14kernelgpuFbou5IfEvPT_S1_S1_S1_S1_S1_S1_S1_S1_S1_S0_iiiiiiii,(.L_x_155 - _Z14kernelgpuFbou5IfEvPT_S1_S1_S1_S1_S1_S1_S1_S1_S1_S0_iiiiiiii)
        .other          _Z14kernelgpuFbou5IfEvPT_S1_S1_S1_S1_S1_S1_S1_S1_S1_S0_iiiiiiii,@"STO_CUDA_ENTRY STV_DEFAULT"
_Z14kernelgpuFbou5IfEvPT_S1_S1_S1_S1_S1_S1_S1_S1_S1_S0_iiiiiiii:
.text._Z14kernelgpuFbou5IfEvPT_S1_S1_S1_S1_S1_S1_S1_S1_S1_S0_iiiiiiii:
[----:B------:R-:W-:Y:S01]  /*0000*/  LDC R1, c[0x0][0x37c] ;  /* 0x0000df00ff017b82 */ /* 0x000fe20000000800 */
[----:B------:R-:W0:Y:S07]  /*0010*/  S2R R3, SR_TID.X ;  /* 0x0000000000037919 */ /* 0x000e2e0000002100 */
[----:B------:R-:W0:Y:S01]  /*0020*/  S2UR UR4, SR_CTAID.X ;  /* 0x00000000000479c3 */ /* 0x000e220000002500 */
[----:B------:R-:W1:Y:S07]  /*0030*/  LDCU UR5, c[0x0][0x3d8] ;  /* 0x00007b00ff0577ac */ /* 0x000e6e0008000800 */
[----:B------:R-:W0:Y:S02]  /*0040*/  LDC R2, c[0x0][0x360] ;  /* 0x0000d800ff027b82 */ /* 0x000e240000000800 */
[----:B0-----:R-:W-:-:S05]  /*0050*/  IMAD R3, R2, UR4, R3 ;  /* 0x0000000402037c24 */ /* 0x001fca000f8e0203 */
[----:B-1----:R-:W-:-:S13]  /*0060*/  ISETP.GE.AND P0, PT, R3, UR5, PT ;  /* 0x0000000503007c0c */ /* 0x002fda000bf06270 */
[----:B------:R-:W-:Y:S05]  /*0070*/  @P0 EXIT ;  /* 0x000000000000094d */ /* 0x000fea0003800000 */
[----:B------:R-:W0:Y:S01]  /*0080*/  LDCU UR4, c[0x0][0x370] ;  /* 0x00006e00ff0477ac */ /* 0x000e220008000800 */
[----:B------:R-:W1:Y:S01]  /*0090*/  LDCU.64 UR6, c[0x0][0x358] ;  /* 0x00006b00ff0677ac */ /* 0x000e620008000a00 */
[----:B0-----:R-:W-:-:S07]  /*00a0*/  IMAD R2, R2, UR4, RZ ;  /* 0x0000000402027c24 */ /* 0x001fce000f8e02ff */
.L_x_10:
[----:B0-----:R-:W0:Y:S08]  /*00b0*/  LDC R15, c[0x0][0x3d8] ;  /* 0x0000f600ff0f7b82 */ /* 0x001e300000000800 */
[----:B------:R-:W2:Y:S08]  /*00c0*/  LDC.64 R20, c[0x0][0x390] ;  /* 0x0000e400ff147b82 */ /* 0x000eb00000000a00 */
[----:B------:R-:W1:Y:S01]  /*00d0*/  LDC.64 R8, c[0x0][0x3c8] ;  /* 0x0000f200ff087b82 */ /* 0x000e620000000a00 */
[----:B0-----:R-:W-:-:S07]  /*00e0*/  IMAD R31, R15, 0x4, R3 ;  /* 0x000000040f1f7824 */ /* 0x001fce00078e0203 */
[----:B------:R-:W0:Y:S01]  /*00f0*/  LDC.64 R18, c[0x0][0x3a8] ;  /* 0x0000ea00ff127b82 */ /* 0x000e220000000a00 */
[----:B--2---:R-:W-:-:S07]  /*0100*/  IMAD.WIDE R30, R31, 0x4, R20 ;  /* 0x000000041f1e7825 */ /* 0x004fce00078e0214 */
[----:B------:R-:W2:Y:S01]  /*0110*/  LDC.64 R6, c[0x0][0x3b0] ;  /* 0x0000ec00ff067b82 */ /* 0x000ea20000000a00 */
[----:B------:R-:W-:-:S04]  /*0120*/  IMAD.WIDE R20, R3, 0x4, R20 ;  /* 0x0000000403147825 */ /* 0x000fc800078e0214 */
[----:B------:R-:W-:-:S03]  /*0130*/  IMAD.WIDE R32, R15, 0x4, R30 ;  /* 0x000000040f207825 */ /* 0x000fc600078e021e */
[----:B------:R-:W3:Y:S01]  /*0140*/  LDC.64 R24, c[0x0][0x388] ;  /* 0x0000e200ff187b82 */ /* 0x000ee20000000a00 */
[----:B-1----:R-:W4:Y:S01]  /*0150*/  LDG.E R17, desc[UR6][R8.64+0x20] ;  /* 0x0000200608117981 */ /* 0x002f22000c1e1900 */
[----:B------:R-:W-:-:S03]  /*0160*/  IMAD.WIDE R4, R15, 0x4, R20 ;  /* 0x000000040f047825 */ /* 0x000fc600078e0214 */
[----:B------:R1:W5:Y:S01]  /*0170*/  LDG.E R16, desc[UR6][R20.64] ;  /* 0x0000000614107981 */ /* 0x000362000c1e1900 */
[----:B------:R-:W-:Y:S02]  /*0180*/  IMAD.WIDE R12, R15, 0x4, R32 ;  /* 0x000000040f0c7825 */ /* 0x000fe400078e0220 */
[----:B------:R-:W3:Y:S01]  /*0190*/  LDC.64 R10, c[0x0][0x3b8] ;  /* 0x0000ee00ff0a7b82 */ /* 0x000ee20000000a00 */
[----:B------:R-:W5:Y:S01]  /*01a0*/  LDG.E R31, desc[UR6][R30.64] ;  /* 0x000000061e1f7981 */ /* 0x000f62000c1e1900 */
[----:B0-----:R-:W-:-:S03]  /*01b0*/  IMAD.WIDE R18, R3, 0x4, R18 ;  /* 0x0000000403127825 */ /* 0x001fc600078e0212 */
[----:B------:R-:W5:Y:S01]  /*01c0*/  LDG.E R33, desc[UR6][R32.64] ;  /* 0x0000000620217981 */ /* 0x000f62000c1e1900 */
[----:B------:R-:W-:-:S03]  /*01d0*/  IMAD.WIDE R26, R15, 0x4, R12 ;  /* 0x000000040f1a7825 */ /* 0x000fc600078e020c */
[----:B------:R-:W5:Y:S01]  /*01e0*/  LDG.E R13, desc[UR6][R12.64] ;  /* 0x000000060c0d7981 */ /* 0x000f62000c1e1900 */
[----:B--2---:R-:W-:-:S03]  /*01f0*/  IMAD.WIDE R6, R3, 0x4, R6 ;  /* 0x0000000403067825 */ /* 0x004fc600078e0206 */
[----:B------:R-:W5:Y:S01]  /*0200*/  LDG.E R39, desc[UR6][R26.64] ;  /* 0x000000061a277981 */ /* 0x000f62000c1e1900 */
[----:B------:R-:W-:-:S03]  /*0210*/  IMAD.WIDE R28, R15, 0x4, R26 ;  /* 0x000000040f1c7825 */ /* 0x000fc600078e021a */
[----:B------:R-:W5:Y:S01]  /*0220*/  LDG.E R8, desc[UR6][R8.64+0x24] ;  /* 0x0000240608087981 */ /* 0x000f62000c1e1900 */
[----:B------:R-:W-:-:S03]  /*0230*/  IMAD.WIDE R22, R15, 0x4, R4 ;  /* 0x000000040f167825 */ /* 0x000fc600078e0204 */
[----:B------:R-:W5:Y:S01]  /*0240*/  LDG.E R4, desc[UR6][R4.64] ;  /* 0x0000000604047981 */ /* 0x000f62000c1e1900 */
[----:B------:R-:W-:-:S03]  /*0250*/  IMAD.WIDE R44, R15, 0x4, R28 ;  /* 0x000000040f2c7825 */ /* 0x000fc600078e021c */
[----:B------:R-:W5:Y:S01]  /*0260*/  LDG.E R0, desc[UR6][R22.64] ;  /* 0x0000000616007981 */ /* 0x000f62000c1e1900 */
[----:B------:R-:W-:-:S03]  /*0270*/  IMAD.WIDE R42, R15, 0x4, R44 ;  /* 0x000000040f2a7825 */ /* 0x000fc600078e022c */
[----:B------:R-:W5:Y:S01]  /*0280*/  LDG.E R26, desc[UR6][R6.64] ;  /* 0x00000006061a7981 */ /* 0x000f62000c1e1900 */
[----:B-1----:R-:W-:-:S03]  /*0290*/  IMAD.WIDE R20, R15, 0x4, R18 ;  /* 0x000000040f147825 */ /* 0x002fc600078e0212 */
[----:B------:R-:W5:Y:S01]  /*02a0*/  LDG.E R5, desc[UR6][R42.64] ;  /* 0x000000062a057981 */ /* 0x000f62000c1e1900 */
[----:B------:R-:W-:-:S03]  /*02b0*/  IMAD.WIDE R40, R15, 0x4, R42 ;  /* 0x000000040f287825 */ /* 0x000fc600078e022a */
[----:B------:R-:W5:Y:S01]  /*02c0*/  LDG.E R23, desc[UR6][R44.64] ;  /* 0x000000062c177981 */ /* 0x000f62000c1e1900 */
[----:B------:R-:W-:-:S03]  /*02d0*/  IMAD.WIDE R34, R15, 0x4, R6 ;  /* 0x000000040f227825 */ /* 0x000fc600078e0206 */
[----:B------:R-:W5:Y:S01]  /*02e0*/  LDG.E R27, desc[UR6][R20.64] ;  /* 0x00000006141b7981 */ /* 0x000f62000c1e1900 */
[----:B---3--:R-:W-:-:S03]  /*02f0*/  IMAD.WIDE R24, R3, 0x4, R24 ;  /* 0x0000000403187825 */ /* 0x008fc600078e0218 */
[----:B------:R-:W2:Y:S01]  /*0300*/  LDG.E R41, desc[UR6][R40.64] ;  /* 0x0000000628297981 */ /* 0x000ea2000c1e1900 */
[----:B------:R-:W-:-:S03]  /*0310*/  IMAD.WIDE R14, R15, 0x4, R20 ;  /* 0x000000040f0e7825 */ /* 0x000fc600078e0214 */
[----:B------:R-:W2:Y:S04]  /*0320*/  LDG.E R22, desc[UR6][R34.64] ;  /* 0x0000000622167981 */ /* 0x000ea8000c1e1900 */
[----:B------:R-:W5:Y:S04]  /*0330*/  LDG.E R37, desc[UR6][R14.64] ;  /* 0x000000060e257981 */ /* 0x000f68000c1e1900 */
[----:B------:R-:W5:Y:S04]  /*0340*/  LDG.E R25, desc[UR6][R24.64] ;  /* 0x0000000618197981 */ /* 0x000f68000c1e1900 */
[----:B------:R-:W5:Y:S04]  /*0350*/  LDG.E R12, desc[UR6][R10.64] ;  /* 0x000000060a0c7981 */ /* 0x000f68000c1e1900 */
[----:B------:R4:W5:Y:S04]  /*0360*/  LDG.E R29, desc[UR6][R28.64] ;  /* 0x000000061c1d7981 */ /* 0x000968000c1e1900 */
[----:B------:R2:W5:Y:S01]  /*0370*/  LDG.E R19, desc[UR6][R18.64] ;  /* 0x0000000612137981 */ /* 0x000562000c1e1900 */
[----:B----4-:R-:W-:-:S05]  /*0380*/  VIADD R28, R17, 0x1800000 ;  /* 0x01800000111c7836 */ /* 0x010fca0000000000 */
[----:B------:R-:W-:-:S04]  /*0390*/  LOP3.LUT R28, R28, 0x7f800000, RZ, 0xc0, !PT ;  /* 0x7f8000001c1c7812 */ /* 0x000fc800078ec0ff */
[----:B------:R-:W-:Y:S01]  /*03a0*/  ISETP.GT.U32.AND P0, PT, R28, 0x1ffffff, PT ;  /* 0x01ffffff1c00780c */ /* 0x000fe20003f04070 */
[----:B--2---:R-:W-:-:S12]  /*03b0*/  FMUL R18, R41, R22 ;  /* 0x0000001629127220 */ /* 0x004fd80000400000 */
[----:B------:R-:W-:Y:S05]  /*03c0*/  @P0 BRA `(.L_x_0) ;  /* 0x0000000000140947 */ /* 0x000fea0003800000 */
[----:B------:R-:W-:Y:S02]  /*03d0*/  MOV R6, R17 ;  /* 0x0000001100067202 */ /* 0x000fe40000000f00 */
[----:B------:R-:W-:-:S07]  /*03e0*/  MOV R9, 0x400 ;  /* 0x0000040000097802 */ /* 0x000fce0000000f00 */
[----:B-----5:R-:W-:Y:S05]  /*03f0*/  CALL.REL.NOINC `($__internal_1_$__cuda_sm20_rcp_rn_f32_slowpath) ;  /* 0x0000001000ac7944 */ /* 0x020fea0003c00000 */
[----:B------:R-:W-:Y:S01]  /*0400*/  IMAD.MOV.U32 R28, RZ, RZ, R10 ;  /* 0x000000ffff1c7224 */ /* 0x000fe200078e000a */
[----:B------:R-:W-:Y:S06]  /*0410*/  BRA `(.L_x_1) ;  /* 0x0000000000107947 */ /* 0x000fec0003800000 */
.L_x_0:
[----:B------:R-:W0:Y:S02]  /*0420*/  MUFU.RCP R28, R17 ;  /* 0x00000011001c7308 */ /* 0x000e240000001000 */
[----:B0-----:R-:W-:-:S04]  /*0430*/  FFMA R6, R17, R28, -1 ;  /* 0xbf80000011067423 */ /* 0x001fc8000000001c */
[----:B------:R-:W-:-:S04]  /*0440*/  FADD.FTZ R7, -R6, -RZ ;  /* 0x800000ff06077221 */ /* 0x000fc80000010100 */
[----:B------:R-:W-:-:S07]  /*0450*/  FFMA R28, R28, R7, R28 ;  /* 0x000000071c1c7223 */ /* 0x000fce000000001c */
.L_x_1:
[----:B-----5:R-:W-:-:S04]  /*0460*/  IADD3 R6, PT, PT, R8, 0x1800000, RZ ;  /* 0x0180000008067810 */ /* 0x020fc80007ffe0ff */
[----:B------:R-:W-:-:S04]  /*0470*/  LOP3.LUT R6, R6, 0x7f800000, RZ, 0xc0, !PT ;  /* 0x7f80000006067812 */ /* 0x000fc800078ec0ff */
[----:B------:R-:W-:-:S13]  /*0480*/  ISETP.GT.U32.AND P0, PT, R6, 0x1ffffff, PT ;  /* 0x01ffffff0600780c */ /* 0x000fda0003f04070 */
[----:B------:R-:W-:Y:S05]  /*0490*/  @P0 BRA `(.L_x_2) ;  /* 0x0000000000140947 */ /* 0x000fea0003800000 */
[----:B------:R-:W-:Y:S01]  /*04a0*/  IMAD.MOV.U32 R6, RZ, RZ, R8 ;  /* 0x000000ffff067224 */ /* 0x000fe200078e0008 */
[----:B------:R-:W-:-:S07]  /*04b0*/  MOV R9, 0x4d0 ;  /* 0x000004d000097802 */ /* 0x000fce0000000f00 */
[----:B------:R-:W-:Y:S05]  /*04c0*/  CALL.REL.NOINC `($__internal_1_$__cuda_sm20_rcp_rn_f32_slowpath) ;  /* 0x0000001000787944 */ /* 0x000fea0003c00000 */
[----:B------:R-:W-:Y:S01]  /*04d0*/  MOV R43, R10 ;  /* 0x0000000a002b7202 */ /* 0x000fe20000000f00 */
[----:B------:R-:W-:Y:S06]  /*04e0*/  BRA `(.L_x_3) ;  /* 0x0000000000107947 */ /* 0x000fec0003800000 */
.L_x_2:
[----:B------:R-:W0:Y:S02]  /*04f0*/  MUFU.RCP R43, R8 ;  /* 0x00000008002b7308 */ /* 0x000e240000001000 */
[----:B0-----:R-:W-:-:S04]  /*0500*/  FFMA R6, R8, R43, -1 ;  /* 0xbf80000008067423 */ /* 0x001fc8000000002b */
[----:B------:R-:W-:-:S04]  /*0510*/  FADD.FTZ R6, -R6, -RZ ;  /* 0x800000ff06067221 */ /* 0x000fc80000010100 */
[----:B------:R-:W-:-:S07]  /*0520*/  FFMA R43, R43, R6, R43 ;  /* 0x000000062b2b7223 */ /* 0x000fce000000002b */
.L_x_3:
[----:B------:R-:W-:Y:S01]  /*0530*/  FFMA R7, R39, R26, R18 ;  /* 0x0000001a27077223 */ /* 0x000fe20000000012 */
[----:B------:R-:W-:Y:S01]  /*0540*/  FMUL R20, R25, R22 ;  /* 0x0000001619147220 */ /* 0x000fe20000400000 */
[----:B------:R-:W-:Y:S01]  /*0550*/  FMUL R6, R43, R28 ;  /* 0x0000001c2b067220 */ /* 0x000fe20000400000 */
[C---:B------:R-:W-:Y:S01]  /*0560*/  FMUL R10, R16.reuse, R39 ;  /* 0x00000027100a7220 */ /* 0x040fe20000400000 */
[----:B------:R-:W-:Y:S01]  /*0570*/  FMUL R22, |R7|, 2.8853900432586669922 ;  /* 0x4038aa3b07167820 */ /* 0x000fe20000400200 */
[C---:B------:R-:W-:Y:S01]  /*0580*/  FADD R19, R16.reuse, -R19 ;  /* 0x8000001310137221 */ /* 0x040fe20000000000 */
[----:B------:R-:W-:Y:S01]  /*0590*/  FMUL R31, R31, R6 ;  /* 0x000000061f1f7220 */ /* 0x000fe20000400000 */
[----:B------:R-:W-:Y:S01]  /*05a0*/  FMUL R34, R25, R26 ;  /* 0x0000001a19227220 */ /* 0x000fe20000400000 */
[----:B------:R-:W-:Y:S01]  /*05b0*/  FMUL R8, R16, R41 ;  /* 0x0000002910087220 */ /* 0x000fe20000400000 */
[----:B------:R-:W-:Y:S01]  /*05c0*/  FMUL R36, R12, R19 ;  /* 0x000000130c247220 */ /* 0x000fe20000400000 */
[----:B------:R-:W0:Y:S01]  /*05d0*/  MUFU.EX2 R22, R22 ;  /* 0x0000001600167308 */ /* 0x000e220000000800 */
[-C--:B------:R-:W-:Y:S01]  /*05e0*/  FMUL R29, R29, R6.reuse ;  /* 0x000000061d1d7220 */ /* 0x080fe20000400000 */
[----:B------:R-:W-:Y:S01]  /*05f0*/  FMUL R26, R33, R6 ;  /* 0x00000006211a7220 */ /* 0x000fe20000400000 */
[----:B------:R-:W-:Y:S01]  /*0600*/  FFMA R43, -R16, R7, R36 ;  /* 0x00000007102b7223 */ /* 0x000fe20000000124 */
[----:B------:R-:W-:Y:S01]  /*0610*/  FMUL R14, R4, R39 ;  /* 0x00000027040e7220 */ /* 0x000fe20000400000 */
[----:B------:R-:W-:-:S02]  /*0620*/  IMAD.MOV.U32 R33, RZ, RZ, 0x3c80f082 ;  /* 0x3c80f082ff217424 */ /* 0x000fc400078e00ff */
[C---:B------:R-:W-:Y:S01]  /*0630*/  FMUL R16, R7.reuse, R7 ;  /* 0x0000000707107220 */ /* 0x040fe20000400000 */
[----:B------:R-:W-:Y:S01]  /*0640*/  MOV R45, 0x3f800000 ;  /* 0x3f800000002d7802 */ /* 0x000fe20000000f00 */
[----:B------:R-:W-:Y:S01]  /*0650*/  F2F.F64.F32 R10, R10 ;  /* 0x0000000a000a7310 */ /* 0x000fe20000201800 */
[C---:B------:R-:W-:Y:S01]  /*0660*/  FSETP.GE.AND P1, PT, |R7|.reuse, 0.60000002384185791016, PT ;  /* 0x3f19999a0700780b */ /* 0x040fe20003f26200 */
[----:B------:R-:W-:Y:S01]  /*0670*/  FFMA R33, R16, R33, -0.052303962409496307373 ;  /* 0xbd563cae10217423 */ /* 0x000fe20000000021 */
[----:B------:R-:W-:Y:S01]  /*0680*/  FMUL R24, R4, R41 ;  /* 0x0000002904187220 */ /* 0x000fe20000400000 */
[----:B------:R-:W-:Y:S01]  /*0690*/  UMOV UR4, 0x3b990ee6 ;  /* 0x3b990ee600047882 */ /* 0x000fe20000000000 */
[----:B------:R-:W-:Y:S01]  /*06a0*/  UMOV UR5, 0x4010ee64 ;  /* 0x4010ee6400057882 */ /* 0x000fe20000000000 */
[----:B------:R-:W-:Y:S01]  /*06b0*/  FFMA R33, R16, R33, 0.1331529766321182251 ;  /* 0x3e08594110217423 */ /* 0x000fe20000000021 */
[----:B------:R-:W-:Y:S01]  /*06c0*/  FSETP.GE.AND P0, PT, |R7|, 9.010913848876953125, PT ;  /* 0x41102cb40700780b */ /* 0x000fe20003f06200 */
[----:B------:R-:W1:Y:S01]  /*06d0*/  F2F.F64.F32 R30, R31 ;  /* 0x0000001f001e7310 */ /* 0x000e620000201800 */
[----:B0-----:R-:W-:Y:S01]  /*06e0*/  FADD R32, R22, 1 ;  /* 0x3f80000016207421 */ /* 0x001fe20000000000 */
[C---:B------:R-:W-:Y:S01]  /*06f0*/  FFMA R33, R16.reuse, R33, -0.33332768082618713379 ;  /* 0xbeaaa9ed10217423 */ /* 0x040fe20000000021 */
[----:B------:R-:W-:Y:S01]  /*0700*/  FMUL R23, R23, R6 ;  /* 0x0000000617177220 */ /* 0x000fe20000400000 */
[----:B------:R-:W-:Y:S01]  /*0710*/  UMOV UR8, 0x4c8e627f ;  /* 0x4c8e627f00087882 */ /* 0x000fe20000000000 */
[----:B------:R-:W-:Y:S01]  /*0720*/  UMOV UR9, 0x3f795b2f ;  /* 0x3f795b2f00097882 */ /* 0x000fe20000000000 */
[----:B------:R-:W-:Y:S01]  /*0730*/  FFMA R16, R16, R33, RZ ;  /* 0x0000002110107223 */ /* 0x000fe200000000ff */
[----:B------:R-:W-:Y:S01]  /*0740*/  FMUL R38, R4, R7 ;  /* 0x0000000704267220 */ /* 0x000fe20000400000 */
[----:B------:R-:W0:Y:S01]  /*0750*/  MUFU.RCP R32, R32 ;  /* 0x0000002000207308 */ /* 0x000e220000001000 */
[----:B------:R-:W-:Y:S01]  /*0760*/  FADD R37, R0, -R37 ;  /* 0x8000002500257221 */ /* 0x000fe20000000000 */
[----:B------:R-:W-:Y:S01]  /*0770*/  BSSY.RECONVERGENT B0, `(.L_x_4) ;  /* 0x000004a000007945 */ /* 0x000fe20003800200 */
[----:B-1----:R-:W-:-:S05]  /*0780*/  DFMA R30, R30, UR4, R10 ;  /* 0x000000041e1e7c2b */ /* 0x002fca000800000a */
[----:B------:R-:W-:Y:S01]  /*0790*/  F2F.F64.F32 R8, R8 ;  /* 0x0000000800087310 */ /* 0x000fe20000201800 */
[----:B------:R-:W-:-:S04]  /*07a0*/  FADD R11, R4, -R27 ;  /* 0x8000001b040b7221 */ /* 0x000fc80000000000 */
[C---:B------:R-:W-:Y:S01]  /*07b0*/  FMUL R10, R12.reuse, R11 ;  /* 0x0000000b0c0a7220 */ /* 0x040fe20000400000 */
[----:B------:R-:W-:Y:S02]  /*07c0*/  FMUL R12, R12, R37 ;  /* 0x000000250c0c7220 */ /* 0x000fe40000400000 */
[----:B------:R-:W1:Y:S01]  /*07d0*/  F2F.F64.F32 R28, R29 ;  /* 0x0000001d001c7310 */ /* 0x000e620000201800 */
[----:B0-----:R-:W-:-:S05]  /*07e0*/  FFMA R32, R32, -2, R45 ;  /* 0xc000000020207823 */ /* 0x001fca000000002d */
[----:B------:R-:W-:Y:S02]  /*07f0*/  FSEL R32, R32, 1, !P0 ;  /* 0x3f80000020207808 */ /* 0x000fe40004000000 */
[----:B------:R-:W0:Y:S01]  /*0800*/  F2F.F64.F32 R14, R14 ;  /* 0x0000000e000e7310 */ /* 0x000e220000201800 */
[----:B-1----:R-:W-:-:S07]  /*0810*/  DFMA R28, R28, UR4, R8 ;  /* 0x000000041c1c7c2b */ /* 0x002fce0008000008 */
[----:B------:R-:W1:Y:S01]  /*0820*/  MUFU.RCP64H R17, 140 ;  /* 0x4061800000117908 */ /* 0x000e620000001800 */
[----:B------:R-:W-:Y:S01]  /*0830*/  IMAD.MOV.U32 R8, RZ, RZ, 0x0 ;  /* 0x00000000ff087424 */ /* 0x000fe200078e00ff */
[----:B------:R-:W-:Y:S01]  /*0840*/  MOV R9, 0x40618000 ;  /* 0x4061800000097802 */ /* 0x000fe20000000f00 */
[----:B0-----:R-:W-:-:S05]  /*0850*/  DMUL R14, R14, UR8 ;  /* 0x000000080e0e7c28 */ /* 0x001fca0008000000 */
[----:B------:R-:W0:Y:S08]  /*0860*/  F2F.F64.F32 R24, R24 ;  /* 0x0000001800187310 */ /* 0x000e300000201800 */
[----:B------:R-:W2:Y:S01]  /*0870*/  F2F.F64.F32 R26, R26 ;  /* 0x0000001a001a7310 */ /* 0x000ea20000201800 */
[----:B0-----:R-:W-:-:S07]  /*0880*/  DMUL R24, R24, UR8 ;  /* 0x0000000818187c28 */ /* 0x001fce0008000000 */
[----:B------:R0:W-:Y:S01]  /*0890*/  F2F.F64.F32 R18, R36 ;  /* 0x0000002400127310 */ /* 0x0001e20000201800 */
[----:B--2---:R-:W-:Y:S01]  /*08a0*/  DFMA R26, R26, UR4, R14 ;  /* 0x000000041a1a7c2b */ /* 0x004fe2000800000e */
[--C-:B0-----:R-:W-:Y:S01]  /*08b0*/  LOP3.LUT R36, R32, 0x80000000, R7.reuse, 0xb8, !PT ;  /* 0x8000000020247812 */ /* 0x101fe200078eb807 */
[----:B------:R-:W-:Y:S01]  /*08c0*/  @!P1 FFMA R36, R7, R16, R7 ;  /* 0x0000001007249223 */ /* 0x000fe20000000007 */
[----:B------:R-:W-:-:S04]  /*08d0*/  IMAD.MOV.U32 R16, RZ, RZ, 0x1 ;  /* 0x00000001ff107424 */ /* 0x000fc800078e00ff */
[----:B------:R-:W0:Y:S01]  /*08e0*/  F2F.F64.F32 R34, R34 ;  /* 0x0000002200227310 */ /* 0x000e220000201800 */
[----:B------:R-:W-:Y:S01]  /*08f0*/  FFMA R4, R36, 1000, -R45 ;  /* 0x447a000024047823 */ /* 0x000fe2000000082d */
[----:B-1----:R-:W-:-:S03]  /*0900*/  DFMA R32, R16, -R8, 1 ;  /* 0x3ff000001020742b */ /* 0x002fc60000000808 */
[----:B------:R-:W-:-:S03]  /*0910*/  FMUL R43, R4, R43 ;  /* 0x0000002b042b7220 */ /* 0x000fc60000400000 */
[----:B------:R-:W1:Y:S02]  /*0920*/  F2F.F64.F32 R22, R23 ;  /* 0x0000001700167310 */ /* 0x000e640000201800 */
[----:B------:R-:W-:Y:S02]  /*0930*/  DFMA R32, R32, R32, R32 ;  /* 0x000000202020722b */ /* 0x000fe40000000020 */
[----:B0-----:R-:W-:-:S04]  /*0940*/  DFMA R30, R34, R30, -R18 ;  /* 0x0000001e221e722b */ /* 0x001fc80000000812 */
[----:B------:R-:W0:Y:S02]  /*0950*/  F2F.F64.F32 R10, R10 ;  /* 0x0000000a000a7310 */ /* 0x000e240000201800 */
[----:B------:R-:W-:Y:S02]  /*0960*/  DFMA R32, R16, R32, R16 ;  /* 0x000000201020722b */ /* 0x000fe40000000010 */
[----:B-1----:R-:W-:-:S04]  /*0970*/  DFMA R22, R22, UR4, R24 ;  /* 0x0000000416167c2b */ /* 0x002fc80008000018 */
[----:B------:R-:W1:Y:S01]  /*0980*/  F2F.F64.F32 R20, R20 ;  /* 0x0000001400147310 */ /* 0x000e620000201800 */
[----:B------:R-:W-:Y:S01]  /*0990*/  UMOV UR4, 0x4c8e627f ;  /* 0x4c8e627f00047882 */ /* 0x000fe20000000000 */
[----:B------:R-:W-:Y:S01]  /*09a0*/  UMOV UR5, 0x3f795b2f ;  /* 0x3f795b2f00057882 */ /* 0x000fe20000000000 */
[----:B------:R-:W-:Y:S02]  /*09b0*/  DFMA R8, R32, -R8, 1 ;  /* 0x3ff000002008742b */ /* 0x000fe40000000808 */
[----:B0-----:R-:W-:-:S03]  /*09c0*/  DFMA R26, R34, R26, -R10 ;  /* 0x0000001a221a722b */ /* 0x001fc6000000080a */
[----:B------:R-:W0:Y:S03]  /*09d0*/  F2F.F64.F32 R14, R38 ;  /* 0x00000026000e7310 */ /* 0x000e260000201800 */
[----:B------:R-:W-:Y:S02]  /*09e0*/  DFMA R32, R32, R8, R32 ;  /* 0x000000082020722b */ /* 0x000fe40000000020 */
[----:B-1----:R-:W-:-:S03]  /*09f0*/  DFMA R26, R20, R22, R26 ;  /* 0x00000016141a722b */ /* 0x002fc6000000001a */
[----:B------:R-:W1:Y:S01]  /*0a00*/  F2F.F64.F32 R18, R36 ;  /* 0x0000002400127310 */ /* 0x000e620000201800 */
[----:B------:R-:W-:Y:S01]  /*0a10*/  FMUL R22, R0, R39 ;  /* 0x0000002700167220 */ /* 0x000fe20000400000 */
[----:B------:R-:W-:Y:S01]  /*0a20*/  DFMA R28, R20, R28, R30 ;  /* 0x0000001c141c722b */ /* 0x000fe2000000001e */
[----:B------:R-:W2:Y:S01]  /*0a30*/  LDC R8, c[0x0][0x3d8] ;  /* 0x0000f600ff087b82 */ /* 0x000ea20000000800 */
[----:B0-----:R-:W-:-:S04]  /*0a40*/  DFMA R14, R14, -UR4, R10 ;  /* 0x800000040e0e7c2b */ /* 0x001fc8000800000a */
[----:B------:R-:W0:Y:S03]  /*0a50*/  F2F.F64.F32 R16, R4 ;  /* 0x0000000400107310 */ /* 0x000e260000201800 */
[----:B------:R-:W3:Y:S01]  /*0a60*/  LDC.64 R10, c[0x0][0x380] ;  /* 0x0000e000ff0a7b82 */ /* 0x000ee20000000a00 */
[----:B-1----:R-:W-:-:S04]  /*0a70*/  DMUL R28, R18, R28 ;  /* 0x0000001c121c7228 */ /* 0x002fc80000000000 */
[----:B------:R-:W1:Y:S01]  /*0a80*/  F2F.F64.F32 R24, R43 ;  /* 0x0000002b00187310 */ /* 0x000e620000201800 */
[----:B------:R-:W-:Y:S02]  /*0a90*/  DMUL R26, R18, R26 ;  /* 0x0000001a121a7228 */ /* 0x000fe40000000000 */
[----:B0-----:R-:W-:-:S05]  /*0aa0*/  DMUL R14, R16, R14 ;  /* 0x0000000e100e7228 */ /* 0x001fca0000000000 */
[----:B------:R-:W0:Y:S01]  /*0ab0*/  F2F.F64.F32 R22, R22 ;  /* 0x0000001600167310 */ /* 0x000e220000201800 */
[----:B-1----:R-:W-:Y:S02]  /*0ac0*/  DFMA R28, R28, -1000, -R24 ;  /* 0xc08f40001c1c782b */ /* 0x002fe40000000818 */
[----:B------:R-:W-:Y:S01]  /*0ad0*/  DFMA R30, R26, -1000, -R14 ;  /* 0xc08f40001a1e782b */ /* 0x000fe2000000080e */
[----:B---3--:R-:W-:Y:S01]  /*0ae0*/  IMAD.WIDE R26, R3, 0x4, R10 ;  /* 0x00000004031a7825 */ /* 0x008fe200078e020a */
[----:B------:R-:W-:Y:S01]  /*0af0*/  MOV R10, RZ ;  /* 0x000000ff000a7202 */ /* 0x000fe20000000f00 */
[----:B0-----:R-:W-:Y:S01]  /*0b00*/  DMUL R24, R22, R32 ;  /* 0x0000002016187228 */ /* 0x001fe20000000000 */
[----:B------:R-:W-:-:S04]  /*0b10*/  FSETP.GEU.AND P1, PT, |R23|, 6.5827683646048100446e-37, PT ;  /* 0x036000001700780b */ /* 0x000fc80003f2e200 */
[----:B------:R-:W0:Y:S01]  /*0b20*/  F2F.F32.F64 R29, R28 ;  /* 0x0000001c001d7310 */ /* 0x000e220000301000 */
[----:B------:R-:W-:Y:S02]  /*0b30*/  IMAD.MOV.U32 R11, RZ, RZ, 0x40618000 ;  /* 0x40618000ff0b7424 */ /* 0x000fe400078e00ff */
[----:B------:R-:W-:-:S05]  /*0b40*/  DFMA R14, R24, -140, R22 ;  /* 0xc0618000180e782b */ /* 0x000fca0000000016 */
[----:B------:R-:W1:Y:S03]  /*0b50*/  F2F.F32.F64 R31, R30 ;  /* 0x0000001e001f7310 */ /* 0x000e660000301000 */
[----:B------:R-:W-:Y:S01]  /*0b60*/  DFMA R24, R32, R14, R24 ;  /* 0x0000000e2018722b */ /* 0x000fe20000000018 */
[----:B0-----:R0:W-:Y:S01]  /*0b70*/  STG.E desc[UR6][R26.64], R29 ;  /* 0x0000001d1a007986 */ /* 0x0011e2000c101906 */
[----:B--2---:R-:W-:-:S05]  /*0b80*/  IMAD.WIDE R14, R8, 0x4, R26 ;  /* 0x00000004080e7825 */ /* 0x004fca00078e021a */
[----:B-1----:R0:W-:Y:S03]  /*0b90*/  STG.E desc[UR6][R14.64], R31 ;  /* 0x0000001f0e007986 */ /* 0x0021e6000c101906 */
[----:B------:R-:W-:-:S05]  /*0ba0*/  FFMA R4, RZ, 3.5234375, R25 ;  /* 0x40618000ff047823 */ /* 0x000fca0000000019 */
[----:B------:R-:W-:-:S13]  /*0bb0*/  FSETP.GT.AND P0, PT, |R4|, 1.469367938527859385e-39, PT ;  /* 0x001000000400780b */ /* 0x000fda0003f04200 */
[----:B0-----:R-:W-:Y:S05]  /*0bc0*/  @P0 BRA P1, `(.L_x_5) ;  /* 0x0000000000100947 */ /* 0x001fea0000800000 */
[----:B------:R-:W-:Y:S01]  /*0bd0*/  MOV R24, R22 ;  /* 0x0000001600187202 */ /* 0x000fe20000000f00 */
[----:B------:R-:W-:Y:S01]  /*0be0*/  IMAD.MOV.U32 R25, RZ, RZ, R23 ;  /* 0x000000ffff197224 */ /* 0x000fe200078e0017 */
[----:B------:R-:W-:-:S07]  /*0bf0*/  MOV R4, 0xc10 ;  /* 0x00000c1000047802 */ /* 0x000fce0000000f00 */
[----:B------:R-:W-:Y:S05]  /*0c00*/  CALL.REL.NOINC `($__internal_0_$__cuda_sm20_div_rn_f64_full) ;  /* 0x0000000400347944 */ /* 0x000fea0003c00000 */
.L_x_5:
[----:B------:R-:W-:Y:S05]  /*0c10*/  BSYNC.RECONVERGENT B0 ;  /* 0x0000000000007941 */ /* 0x000fea0003800200 */
.L_x_4:
[----:B------:R-:W0:Y:S01]  /*0c20*/  MUFU.RCP64H R31, 140 ;  /* 0x40618000001f7908 */ /* 0x000e220000001800 */
[----:B------:R-:W-:Y:S02]  /*0c30*/  HFMA2 R22, -RZ, RZ, 0, 0 ;  /* 0x00000000ff167431 */ /* 0x000fe400000001ff */
[----:B------:R-:W-:Y:S01]  /*0c40*/  IMAD.MOV.U32 R23, RZ, RZ, 0x40618000 ;  /* 0x40618000ff177424 */ /* 0x000fe200078e00ff */
[----:B------:R-:W-:Y:S01]  /*0c50*/  MOV R30, 0x1 ;  /* 0x00000001001e7802 */ /* 0x000fe20000000f00 */
[----:B------:R-:W-:Y:S01]  /*0c60*/  FMUL R4, R13, R6 ;  /* 0x000000060d047220 */ /* 0x000fe20000400000 */
[----:B------:R-:W-:Y:S01]  /*0c70*/  UMOV UR4, 0x3b990ee6 ;  /* 0x3b990ee600047882 */ /* 0x000fe20000000000 */
[----:B------:R-:W-:Y:S01]  /*0c80*/  UMOV UR5, 0x4010ee64 ;  /* 0x4010ee6400057882 */ /* 0x000fe20000000000 */
[----:B------:R-:W-:Y:S01]  /*0c90*/  BSSY.RECONVERGENT B0, `(.L_x_6) ;  /* 0x0000019000007945 */ /* 0x000fe20003800200 */
[----:B------:R-:W1:Y:S08]  /*0ca0*/  F2F.F64.F32 R28, R4 ;  /* 0x00000004001c7310 */ /* 0x000e700000201800 */
[----:B------:R-:W2:Y:S01]  /*0cb0*/  F2F.F64.F32 R12, R12 ;  /* 0x0000000c000c7310 */ /* 0x000ea20000201800 */
[----:B0-----:R-:W-:-:S02]  /*0cc0*/  DFMA R26, R30, -R22, 1 ;  /* 0x3ff000001e1a742b */ /* 0x001fc40000000816 */
[----:B-1----:R-:W-:-:S06]  /*0cd0*/  DFMA R28, R28, UR4, R24 ;  /* 0x000000041c1c7c2b */ /* 0x002fcc0008000018 */
[----:B------:R-:W-:Y:S02]  /*0ce0*/  DFMA R26, R26, R26, R26 ;  /* 0x0000001a1a1a722b */ /* 0x000fe4000000001a */
[----:B--2---:R-:W-:-:S06]  /*0cf0*/  DFMA R34, R34, R28, -R12 ;  /* 0x0000001c2222722b */ /* 0x004fcc000000080c */
[----:B------:R-:W-:Y:S01]  /*0d00*/  DFMA R30, R30, R26, R30 ;  /* 0x0000001a1e1e722b */ /* 0x000fe2000000001e */
[----:B------:R-:W-:-:S07]  /*0d10*/  FMUL R26, R0, R41 ;  /* 0x00000029001a7220 */ /* 0x000fce0000400000 */
[C---:B------:R-:W-:Y:S01]  /*0d20*/  DFMA R22, R30.reuse, -R22, 1 ;  /* 0x3ff000001e16742b */ /* 0x040fe20000000816 */
[----:B------:R-:W0:Y:S07]  /*0d30*/  F2F.F64.F32 R26, R26 ;  /* 0x0000001a001a7310 */ /* 0x000e2e0000201800 */
[----:B------:R-:W-:-:S08]  /*0d40*/  DFMA R30, R30, R22, R30 ;  /* 0x000000161e1e722b */ /* 0x000fd0000000001e */
[----:B0-----:R-:W-:Y:S01]  /*0d50*/  DMUL R22, R30, R26 ;  /* 0x0000001a1e167228 */ /* 0x001fe20000000000 */
[----:B------:R-:W-:-:S07]  /*0d60*/  FSETP.GEU.AND P1, PT, |R27|, 6.5827683646048100446e-37, PT ;  /* 0x036000001b00780b */ /* 0x000fce0003f2e200 */
[----:B------:R-:W-:-:S08]  /*0d70*/  DFMA R32, R22, -140, R26 ;  /* 0xc06180001620782b */ /* 0x000fd0000000001a */
[----:B------:R-:W-:-:S10]  /*0d80*/  DFMA R22, R30, R32, R22 ;  /* 0x000000201e16722b */ /* 0x000fd40000000016 */
[----:B------:R-:W-:-:S05]  /*0d90*/  FFMA R9, RZ, 3.5234375, R23 ;  /* 0x40618000ff097823 */ /* 0x000fca0000000017 */
[----:B------:R-:W-:-:S13]  /*0da0*/  FSETP.GT.AND P0, PT, |R9|, 1.469367938527859385e-39, PT ;  /* 0x001000000900780b */ /* 0x000fda0003f04200 */
[----:B------:R-:W-:Y:S05]  /*0db0*/  @P0 BRA P1, `(.L_x_7) ;  /* 0x0000000000180947 */ /* 0x000fea0000800000 */
[----:B------:R-:W-:Y:S01]  /*0dc0*/  IMAD.MOV.U32 R24, RZ, RZ, R26 ;  /* 0x000000ffff187224 */ /* 0x000fe200078e001a */
[----:B------:R-:W-:Y:S02]  /*0dd0*/  MOV R25, R27 ;  /* 0x0000001b00197202 */ /* 0x000fe40000000f00 */
[----:B------:R-:W-:-:S07]  /*0de0*/  MOV R4, 0xe00 ;  /* 0x00000e0000047802 */ /* 0x000fce0000000f00 */
[----:B------:R-:W-:Y:S05]  /*0df0*/  CALL.REL.NOINC `($__internal_0_$__cuda_sm20_div_rn_f64_full) ;  /* 0x0000000000b87944 */ /* 0x000fea0003c00000 */
[----:B------:R-:W-:Y:S01]  /*0e00*/  IMAD.MOV.U32 R22, RZ, RZ, R24 ;  /* 0x000000ffff167224 */ /* 0x000fe200078e0018 */
[----:B------:R-:W-:-:S07]  /*0e10*/  MOV R23, R25 ;  /* 0x0000001900177202 */ /* 0x000fce0000000f00 */
.L_x_7:
[----:B------:R-:W-:Y:S05]  /*0e20*/  BSYNC.RECONVERGENT B0 ;  /* 0x0000000000007941 */ /* 0x000fea0003800200 */
.L_x_6:
[----:B------:R-:W0:Y:S01]  /*0e30*/  MUFU.RCP64H R25, 140 ;  /* 0x4061800000197908 */ /* 0x000e220000001800 */
[----:B------:R-:W-:Y:S02]  /*0e40*/  HFMA2 R27, -RZ, RZ, 2.189453125, -0.0 ;  /* 0x40618000ff1b7431 */ /* 0x000fe400000001ff */
[----:B------:R-:W-:Y:S01]  /*0e50*/  IMAD.MOV.U32 R26, RZ, RZ, 0x0 ;  /* 0x00000000ff1a7424 */ /* 0x000fe200078e00ff */
[----:B------:R-:W-:Y:S01]  /*0e60*/  UMOV UR4, 0x3b990ee6 ;  /* 0x3b990ee600047882 */ /* 0x000fe20000000000 */
[----:B------:R-:W-:Y:S01]  /*0e70*/  IMAD.MOV.U32 R24, RZ, RZ, 0x1 ;  /* 0x00000001ff187424 */ /* 0x000fe200078e00ff */
[----:B------:R-:W-:Y:S01]  /*0e80*/  UMOV UR5, 0x4010ee64 ;  /* 0x4010ee6400057882 */ /* 0x000fe20000000000 */
[----:B------:R-:W-:Y:S04]  /*0e90*/  BSSY.RECONVERGENT B0, `(.L_x_8) ;  /* 0x0000018000007945 */ /* 0x000fe80003800200 */
[----:B0-----:R-:W-:-:S08]  /*0ea0*/  DFMA R28, R24, -R26, 1 ;  /* 0x3ff00000181c742b */ /* 0x001fd0000000081a */
[----:B------:R-:W-:-:S08]  /*0eb0*/  DFMA R28, R28, R28, R28 ;  /* 0x0000001c1c1c722b */ /* 0x000fd0000000001c */
[----:B------:R-:W-:Y:S01]  /*0ec0*/  DFMA R28, R24, R28, R24 ;  /* 0x0000001c181c722b */ /* 0x000fe20000000018 */
[----:B------:R-:W-:Y:S01]  /*0ed0*/  FMUL R24, R0, R7 ;  /* 0x0000000700187220 */ /* 0x000fe20000400000 */
[----:B------:R-:W-:-:S04]  /*0ee0*/  FMUL R0, R5, R6 ;  /* 0x0000000605007220 */ /* 0x000fc80000400000 */
[----:B------:R-:W0:Y:S02]  /*0ef0*/  F2F.F64.F32 R6, R0 ;  /* 0x0000000000067310 */ /* 0x000e240000201800 */
[----:B------:R-:W-:-:S06]  /*0f00*/  DFMA R26, R28, -R26, 1 ;  /* 0x3ff000001c1a742b */ /* 0x000fcc000000081a */
[----:B------:R-:W1:Y:S02]  /*0f10*/  F2F.F64.F32 R24, R24 ;  /* 0x0000001800187310 */ /* 0x000e640000201800 */
[----:B------:R-:W-:Y:S02]  /*0f20*/  DFMA R28, R28, R26, R28 ;  /* 0x0000001a1c1c722b */ /* 0x000fe4000000001c */
[----:B0-----:R-:W-:-:S06]  /*0f30*/  DFMA R6, R6, UR4, R22 ;  /* 0x0000000406067c2b */ /* 0x001fcc0008000016 */
[----:B-1----:R-:W-:Y:S01]  /*0f40*/  DMUL R4, R28, R24 ;  /* 0x000000181c047228 */ /* 0x002fe20000000000 */
[----:B------:R-:W-:Y:S01]  /*0f50*/  FSETP.GEU.AND P1, PT, |R25|, 6.5827683646048100446e-37, PT ;  /* 0x036000001900780b */ /* 0x000fe20003f2e200 */
[----:B------:R-:W-:-:S06]  /*0f60*/  DFMA R6, R20, R6, R34 ;  /* 0x000000061406722b */ /* 0x000fcc0000000022 */
[----:B------:R-:W-:Y:S02]  /*0f70*/  DFMA R26, R4, -140, R24 ;  /* 0xc0618000041a782b */ /* 0x000fe40000000018 */
[----:B------:R-:W-:-:S06]  /*0f80*/  DMUL R18, R18, R6 ;  /* 0x0000000612127228 */ /* 0x000fcc0000000000 */
[----:B------:R-:W-:-:S10]  /*0f90*/  DFMA R4, R28, R26, R4 ;  /* 0x0000001a1c04722b */ /* 0x000fd40000000004 */
[----:B------:R-:W-:-:S05]  /*0fa0*/  FFMA R9, RZ, 3.5234375, R5 ;  /* 0x40618000ff097823 */ /* 0x000fca0000000005 */
[----:B------:R-:W-:-:S13]  /*0fb0*/  FSETP.GT.AND P0, PT, |R9|, 1.469367938527859385e-39, PT ;  /* 0x001000000900780b */ /* 0x000fda0003f04200 */
[----:B------:R-:W-:Y:S05]  /*0fc0*/  @P0 BRA P1, `(.L_x_9) ;  /* 0x0000000000100947 */ /* 0x000fea0000800000 */
[----:B------:R-:W-:-:S07]  /*0fd0*/  MOV R4, 0xff0 ;  /* 0x00000ff000047802 */ /* 0x000fce0000000f00 */
[----:B------:R-:W-:Y:S05]  /*0fe0*/  CALL.REL.NOINC `($__internal_0_$__cuda_sm20_div_rn_f64_full) ;  /* 0x00000000003c7944 */ /* 0x000fea0003c00000 */
[----:B------:R-:W-:Y:S01]  /*0ff0*/  MOV R4, R24 ;  /* 0x0000001800047202 */ /* 0x000fe20000000f00 */
[----:B------:R-:W-:-:S07]  /*1000*/  IMAD.MOV.U32 R5, RZ, RZ, R25 ;  /* 0x000000ffff057224 */ /* 0x000fce00078e0019 */
.L_x_9:
[----:B------:R-:W-:Y:S05]  /*1010*/  BSYNC.RECONVERGENT B0 ;  /* 0x0000000000007941 */ /* 0x000fea0003800200 */
.L_x_8:
[----:B------:R-:W-:Y:S01]  /*1020*/  DADD R4, R12, -R4 ;  /* 0x000000000c047229 */ /* 0x000fe20000000804 */
[----:B------:R-:W-:Y:S01]  /*1030*/  IMAD.WIDE R14, R8, 0x4, R14 ;  /* 0x00000004080e7825 */ /* 0x000fe200078e020e */
[----:B------:R-:W-:-:S04]  /*1040*/  IADD3 R3, PT, PT, R2, R3, RZ ;  /* 0x0000000302037210 */ /* 0x000fc80007ffe0ff */
[----:B------:R-:W-:Y:S01]  /*1050*/  ISETP.GE.AND P0, PT, R3, R8, PT ;  /* 0x000000080300720c */ /* 0x000fe20003f06270 */
[----:B------:R-:W-:Y:S01]  /*1060*/  IMAD.WIDE R6, R8, 0x4, R14 ;  /* 0x0000000408067825 */ /* 0x000fe200078e020e */
[----:B------:R-:W-:-:S08]  /*1070*/  DMUL R4, R16, R4 ;  /* 0x0000000410047228 */ /* 0x000fd00000000000 */
[----:B------:R-:W-:-:S10]  /*1080*/  DFMA R4, R18, -1000, -R4 ;  /* 0xc08f40001204782b */ /* 0x000fd40000000804 */
[----:B------:R-:W0:Y:S02]  /*1090*/  F2F.F32.F64 R5, R4 ;  /* 0x0000000400057310 */ /* 0x000e240000301000 */
[----:B0-----:R0:W-:Y:S04]  /*10a0*/  STG.E desc[UR6][R14.64], R5 ;  /* 0x000000050e007986 */ /* 0x0011e8000c101906 */
[----:B------:R0:W-:Y:S01]  /*10b0*/  STG.E desc[UR6][R6.64], RZ ;  /* 0x000000ff06007986 */ /* 0x0001e2000c101906 */
[----:B------:R-:W-:Y:S05]  /*10c0*/  @!P0 BRA `(.L_x_10) ;  /* 0xffffffec00f88947 */ /* 0x000fea000383ffff */
[----:B------:R-:W-:Y:S05]  /*10d0*/  EXIT ;  /* 0x000000000000794d */ /* 0x000fea0003800000 */
        .weak           $__internal_0_$__cuda_sm20_div_rn_f64_full
        .type           $__internal_0_$__cuda_sm20_div_rn_f64_full,@function
        .size           $__internal_0_$__cuda_sm20_div_rn_f64_full,($__internal_1_$__cuda_sm20_rcp_rn_f32_slowpath - $__internal_0_$__cuda_sm20_div_rn_f64_full)
$__internal_0_$__cuda_sm20_div_rn_f64_full:
[C---:B------:R-:W-:Y:S01]  /*10e0*/  FSETP.GEU.AND P0, PT, |R11|.reuse, 1.469367938527859385e-39, PT ;  /* 0x001000000b00780b */ /* 0x040fe20003f0e200 */
[----:B------:R-:W-:Y:S01]  /*10f0*/  IMAD.MOV.U32 R36, RZ, RZ, 0x1ca00000 ;  /* 0x1ca00000ff247424 */ /* 0x000fe200078e00ff */
[----:B------:R-:W-:Y:S01]  /*1100*/  LOP3.LUT R22, R11, 0x800fffff, RZ, 0xc0, !PT ;  /* 0x800fffff0b167812 */ /* 0x000fe200078ec0ff */
[----:B------:R-:W-:Y:S01]  /*1110*/  BSSY.RECONVERGENT B1, `(.L_x_11) ;  /* 0x0000054000017945 */ /* 0x000fe20003800200 */
[C---:B------:R-:W-:Y:S02]  /*1120*/  FSETP.GEU.AND P2, PT, |R25|.reuse, 1.469367938527859385e-39, PT ;  /* 0x001000001900780b */ /* 0x040fe40003f4e200 */
[----:B------:R-:W-:Y:S01]  /*1130*/  LOP3.LUT R23, R22, 0x3ff00000, RZ, 0xfc, !PT ;  /* 0x3ff0000016177812 */ /* 0x000fe200078efcff */
[----:B------:R-:W-:Y:S01]  /*1140*/  IMAD.MOV.U32 R22, RZ, RZ, R10 ;  /* 0x000000ffff167224 */ /* 0x000fe200078e000a */
[----:B------:R-:W-:Y:S02]  /*1150*/  MOV R26, 0x1 ;  /* 0x00000001001a7802 */ /* 0x000fe40000000f00 */
[----:B------:R-:W-:-:S02]  /*1160*/  LOP3.LUT R9, R25, 0x7ff00000, RZ, 0xc0, !PT ;  /* 0x7ff0000019097812 */ /* 0x000fc400078ec0ff */
[----:B------:R-:W-:Y:S01]  /*1170*/  LOP3.LUT R38, R11, 0x7ff00000, RZ, 0xc0, !PT ;  /* 0x7ff000000b267812 */ /* 0x000fe200078ec0ff */
[----:B------:R-:W-:Y:S01]  /*1180*/  @!P0 DMUL R22, R10, 8.98846567431157953865e+307 ;  /* 0x7fe000000a168828 */ /* 0x000fe20000000000 */
[----:B------:R-:W-:Y:S02]  /*1190*/  MOV R37, R9 ;  /* 0x0000000900257202 */ /* 0x000fe40000000f00 */
[----:B------:R-:W-:Y:S01]  /*11a0*/  ISETP.GE.U32.AND P1, PT, R9, R38, PT ;  /* 0x000000260900720c */ /* 0x000fe20003f26070 */
[----:B------:R-:W-:Y:S01]  /*11b0*/  @!P2 IMAD.MOV.U32 R32, RZ, RZ, RZ ;  /* 0x000000ffff20a224 */ /* 0x000fe200078e00ff */
[----:B------:R-:W-:Y:S01]  /*11c0*/  @!P2 LOP3.LUT R28, R11, 0x7ff00000, RZ, 0xc0, !PT ;  /* 0x7ff000000b1ca812 */ /* 0x000fe200078ec0ff */
[----:B------:R-:W0:Y:S03]  /*11d0*/  MUFU.RCP64H R27, R23 ;  /* 0x00000017001b7308 */ /* 0x000e260000001800 */
[----:B------:R-:W-:-:S02]  /*11e0*/  @!P2 ISETP.GE.U32.AND P3, PT, R9, R28, PT ;  /* 0x0000001c0900a20c */ /* 0x000fc40003f66070 */
[----:B------:R-:W-:Y:S02]  /*11f0*/  @!P0 LOP3.LUT R38, R23, 0x7ff00000, RZ, 0xc0, !PT ;  /* 0x7ff0000017268812 */ /* 0x000fe400078ec0ff */
[----:B------:R-:W-:Y:S02]  /*1200*/  @!P2 SEL R29, R36, 0x63400000, !P3 ;  /* 0x63400000241da807 */ /* 0x000fe40005800000 */
[----:B------:R-:W-:Y:S02]  /*1210*/  IADD3 R39, PT, PT, R38, -0x1, RZ ;  /* 0xffffffff26277810 */ /* 0x000fe40007ffe0ff */
[----:B------:R-:W-:-:S04]  /*1220*/  @!P2 LOP3.LUT R29, R29, 0x80000000, R25, 0xf8, !PT ;  /* 0x800000001d1da812 */ /* 0x000fc800078ef819 */
[----:B------:R-:W-:Y:S01]  /*1230*/  @!P2 LOP3.LUT R33, R29, 0x100000, RZ, 0xfc, !PT ;  /* 0x001000001d21a812 */ /* 0x000fe200078efcff */
[----:B0-----:R-:W-:-:S08]  /*1240*/  DFMA R30, R26, -R22, 1 ;  /* 0x3ff000001a1e742b */ /* 0x001fd00000000816 */
[----:B------:R-:W-:-:S08]  /*1250*/  DFMA R30, R30, R30, R30 ;  /* 0x0000001e1e1e722b */ /* 0x000fd0000000001e */
[----:B------:R-:W-:Y:S01]  /*1260*/  DFMA R30, R26, R30, R26 ;  /* 0x0000001e1a1e722b */ /* 0x000fe2000000001a */
[----:B------:R-:W-:Y:S02]  /*1270*/  SEL R27, R36, 0x63400000, !P1 ;  /* 0x63400000241b7807 */ /* 0x000fe40004800000 */
[----:B------:R-:W-:Y:S02]  /*1280*/  MOV R26, R24 ;  /* 0x00000018001a7202 */ /* 0x000fe40000000f00 */
[----:B------:R-:W-:-:S03]  /*1290*/  LOP3.LUT R27, R27, 0x800fffff, R25, 0xf8, !PT ;  /* 0x800fffff1b1b7812 */ /* 0x000fc600078ef819 */
[----:B------:R-:W-:-:S03]  /*12a0*/  DFMA R28, R30, -R22, 1 ;  /* 0x3ff000001e1c742b */ /* 0x000fc60000000816 */
[----:B------:R-:W-:-:S05]  /*12b0*/  @!P2 DFMA R26, R26, 2, -R32 ;  /* 0x400000001a1aa82b */ /* 0x000fca0000000820 */
[----:B------:R-:W-:-:S05]  /*12c0*/  DFMA R28, R30, R28, R30 ;  /* 0x0000001c1e1c722b */ /* 0x000fca000000001e */
[----:B------:R-:W-:-:S03]  /*12d0*/  @!P2 LOP3.LUT R37, R27, 0x7ff00000, RZ, 0xc0, !PT ;  /* 0x7ff000001b25a812 */ /* 0x000fc600078ec0ff */
[----:B------:R-:W-:Y:S02]  /*12e0*/  DMUL R30, R28, R26 ;  /* 0x0000001a1c1e7228 */ /* 0x000fe40000000000 */
[----:B------:R-:W-:-:S05]  /*12f0*/  VIADD R32, R37, 0xffffffff ;  /* 0xffffffff25207836 */ /* 0x000fca0000000000 */
[----:B------:R-:W-:Y:S01]  /*1300*/  ISETP.GT.U32.AND P0, PT, R32, 0x7feffffe, PT ;  /* 0x7feffffe2000780c */ /* 0x000fe20003f04070 */
[----:B------:R-:W-:-:S03]  /*1310*/  DFMA R32, R30, -R22, R26 ;  /* 0x800000161e20722b */ /* 0x000fc6000000001a */
[----:B------:R-:W-:-:S05]  /*1320*/  ISETP.GT.U32.OR P0, PT, R39, 0x7feffffe, P0 ;  /* 0x7feffffe2700780c */ /* 0x000fca0000704470 */
[----:B------:R-:W-:-:S08]  /*1330*/  DFMA R32, R28, R32, R30 ;  /* 0x000000201c20722b */ /* 0x000fd0000000001e */
[----:B------:R-:W-:Y:S05]  /*1340*/  @P0 BRA `(.L_x_12) ;  /* 0x00000000006c0947 */ /* 0x000fea0003800000 */
[----:B------:R-:W-:-:S04]  /*1350*/  LOP3.LUT R28, R11, 0x7ff00000, RZ, 0xc0, !PT ;  /* 0x7ff000000b1c7812 */ /* 0x000fc800078ec0ff */
[CC--:B------:R-:W-:Y:S02]  /*1360*/  VIADDMNMX R24, R9.reuse, -R28.reuse, 0xb9600000, !PT ;  /* 0xb960000009187446 */ /* 0x0c0fe4000780091c */
[----:B------:R-:W-:Y:S02]  /*1370*/  ISETP.GE.U32.AND P0, PT, R9, R28, PT ;  /* 0x0000001c0900720c */ /* 0x000fe40003f06070 */
[----:B------:R-:W-:Y:S01]  /*1380*/  VIMNMX R9, PT, PT, R24, 0x46a00000, PT ;  /* 0x46a0000018097848 */ /* 0x000fe20003fe0100 */
[----:B------:R-:W-:Y:S01]  /*1390*/  IMAD.MOV.U32 R24, RZ, RZ, RZ ;  /* 0x000000ffff187224 */ /* 0x000fe200078e00ff */
[----:B------:R-:W-:-:S05]  /*13a0*/  SEL R36, R36, 0x63400000, !P0 ;  /* 0x6340000024247807 */ /* 0x000fca0004000000 */
[----:B------:R-:W-:-:S05]  /*13b0*/  IMAD.IADD R9, R9, 0x1, -R36 ;  /* 0x0000000109097824 */ /* 0x000fca00078e0a24 */
[----:B------:R-:W-:-:S06]  /*13c0*/  IADD3 R25, PT, PT, R9, 0x7fe00000, RZ ;  /* 0x7fe0000009197810 */ /* 0x000fcc0007ffe0ff */
[----:B------:R-:W-:-:S10]  /*13d0*/  DMUL R28, R32, R24 ;  /* 0x00000018201c7228 */ /* 0x000fd40000000000 */
[----:B------:R-:W-:-:S13]  /*13e0*/  FSETP.GTU.AND P0, PT, |R29|, 1.469367938527859385e-39, PT ;  /* 0x001000001d00780b */ /* 0x000fda0003f0c200 */
[----:B------:R-:W-:Y:S05]  /*13f0*/  @P0 BRA `(.L_x_13) ;  /* 0x0000000000940947 */ /* 0x000fea0003800000 */
[----:B------:R-:W-:Y:S01]  /*1400*/  DFMA R26, R32, -R22, R26 ;  /* 0x80000016201a722b */ /* 0x000fe2000000001a */
[----:B------:R-:W-:-:S09]  /*1410*/  MOV R24, RZ ;  /* 0x000000ff00187202 */ /* 0x000fd20000000f00 */
[C---:B------:R-:W-:Y:S02]  /*1420*/  FSETP.NEU.AND P0, PT, R27.reuse, RZ, PT ;  /* 0x000000ff1b00720b */ /* 0x040fe40003f0d000 */
[----:B------:R-:W-:-:S04]  /*1430*/  LOP3.LUT R31, R27, 0x80000000, R11, 0x48, !PT ;  /* 0x800000001b1f7812 */ /* 0x000fc800078e480b */
[----:B------:R-:W-:-:S07]  /*1440*/  LOP3.LUT R25, R31, R25, RZ, 0xfc, !PT ;  /* 0x000000191f197212 */ /* 0x000fce00078efcff */
[----:B------:R-:W-:Y:S05]  /*1450*/  @!P0 BRA `(.L_x_13) ;  /* 0x00000000007c8947 */ /* 0x000fea0003800000 */
[----:B------:R-:W-:Y:S01]  /*1460*/  IMAD.MOV R23, RZ, RZ, -R9 ;  /* 0x000000ffff177224 */ /* 0x000fe200078e0a09 */
[----:B------:R-:W-:Y:S01]  /*1470*/  MOV R22, RZ ;  /* 0x000000ff00167202 */ /* 0x000fe20000000f00 */
[----:B------:R-:W-:Y:S01]  /*1480*/  DMUL.RP R24, R32, R24 ;  /* 0x0000001820187228 */ /* 0x000fe20000008000 */
[----:B------:R-:W-:-:S04]  /*1490*/  IADD3 R9, PT, PT, -R9, -0x43300000, RZ ;  /* 0xbcd0000009097810 */ /* 0x000fc80007ffe1ff */
[----:B------:R-:W-:-:S05]  /*14a0*/  DFMA R22, R28, -R22, R32 ;  /* 0x800000161c16722b */ /* 0x000fca0000000020 */
[----:B------:R-:W-:-:S05]  /*14b0*/  LOP3.LUT R31, R25, R31, RZ, 0x3c, !PT ;  /* 0x0000001f191f7212 */ /* 0x000fca00078e3cff */
[----:B------:R-:W-:-:S04]  /*14c0*/  FSETP.NEU.AND P0, PT, |R23|, R9, PT ;  /* 0x000000091700720b */ /* 0x000fc80003f0d200 */
[----:B------:R-:W-:Y:S02]  /*14d0*/  FSEL R28, R24, R28, !P0 ;  /* 0x0000001c181c7208 */ /* 0x000fe40004000000 */
[----:B------:R-:W-:Y:S01]  /*14e0*/  FSEL R29, R31, R29, !P0 ;  /* 0x0000001d1f1d7208 */ /* 0x000fe20004000000 */
[----:B------:R-:W-:Y:S06]  /*14f0*/  BRA `(.L_x_13) ;  /* 0x0000000000547947 */ /* 0x000fec0003800000 */
.L_x_12:
[----:B------:R-:W-:-:S14]  /*1500*/  DSETP.NAN.AND P0, PT, R24, R24, PT ;  /* 0x000000181800722a */ /* 0x000fdc0003f08000 */
[----:B------:R-:W-:Y:S05]  /*1510*/  @P0 BRA `(.L_x_14) ;  /* 0x0000000000440947 */ /* 0x000fea0003800000 */
[----:B------:R-:W-:-:S14]  /*1520*/  DSETP.NAN.AND P0, PT, R10, R10, PT ;  /* 0x0000000a0a00722a */ /* 0x000fdc0003f08000 */
[----:B------:R-:W-:Y:S05]  /*1530*/  @P0 BRA `(.L_x_15) ;  /* 0x0000000000300947 */ /* 0x000fea0003800000 */
[----:B------:R-:W-:Y:S01]  /*1540*/  ISETP.NE.AND P0, PT, R37, R38, PT ;  /* 0x000000262500720c */ /* 0x000fe20003f05270 */
[----:B------:R-:W-:Y:S01]  /*1550*/  IMAD.MOV.U32 R28, RZ, RZ, 0x0 ;  /* 0x00000000ff1c7424 */ /* 0x000fe200078e00ff */
[----:B------:R-:W-:-:S11]  /*1560*/  MOV R29, 0xfff80000 ;  /* 0xfff80000001d7802 */ /* 0x000fd60000000f00 */
[----:B------:R-:W-:Y:S05]  /*1570*/  @!P0 BRA `(.L_x_13) ;  /* 0x0000000000348947 */ /* 0x000fea0003800000 */
[----:B------:R-:W-:Y:S02]  /*1580*/  ISETP.NE.AND P0, PT, R37, 0x7ff00000, PT ;  /* 0x7ff000002500780c */ /* 0x000fe40003f05270 */
[----:B------:R-:W-:Y:S02]  /*1590*/  LOP3.LUT R29, R25, 0x80000000, R11, 0x48, !PT ;  /* 0x80000000191d7812 */ /* 0x000fe400078e480b */
[----:B------:R-:W-:-:S13]  /*15a0*/  ISETP.EQ.OR P0, PT, R38, RZ, !P0 ;  /* 0x000000ff2600720c */ /* 0x000fda0004702670 */
[----:B------:R-:W-:Y:S01]  /*15b0*/  @P0 LOP3.LUT R9, R29, 0x7ff00000, RZ, 0xfc, !PT ;  /* 0x7ff000001d090812 */ /* 0x000fe200078efcff */
[----:B------:R-:W-:Y:S01]  /*15c0*/  @!P0 IMAD.MOV.U32 R28, RZ, RZ, RZ ;  /* 0x000000ffff1c8224 */ /* 0x000fe200078e00ff */
[----:B------:R-:W-:-:S03]  /*15d0*/  @P0 MOV R28, RZ ;  /* 0x000000ff001c0202 */ /* 0x000fc60000000f00 */
[----:B------:R-:W-:Y:S01]  /*15e0*/  @P0 IMAD.MOV.U32 R29, RZ, RZ, R9 ;  /* 0x000000ffff1d0224 */ /* 0x000fe200078e0009 */
[----:B------:R-:W-:Y:S06]  /*15f0*/  BRA `(.L_x_13) ;  /* 0x0000000000147947 */ /* 0x000fec0003800000 */
.L_x_15:
[----:B------:R-:W-:Y:S02]  /*1600*/  LOP3.LUT R29, R11, 0x80000, RZ, 0xfc, !PT ;  /* 0x000800000b1d7812 */ /* 0x000fe400078efcff */
[----:B------:R-:W-:Y:S01]  /*1610*/  MOV R28, R10 ;  /* 0x0000000a001c7202 */ /* 0x000fe20000000f00 */
[----:B------:R-:W-:Y:S06]  /*1620*/  BRA `(.L_x_13) ;  /* 0x0000000000087947 */ /* 0x000fec0003800000 */
.L_x_14:
[----:B------:R-:W-:Y:S01]  /*1630*/  LOP3.LUT R29, R25, 0x80000, RZ, 0xfc, !PT ;  /* 0x00080000191d7812 */ /* 0x000fe200078efcff */
[----:B------:R-:W-:-:S07]  /*1640*/  IMAD.MOV.U32 R28, RZ, RZ, R24 ;  /* 0x000000ffff1c7224 */ /* 0x000fce00078e0018 */
.L_x_13:
[----:B------:R-:W-:Y:S05]  /*1650*/  BSYNC.RECONVERGENT B1 ;  /* 0x0000000000017941 */ /* 0x000fea0003800200 */
.L_x_11:
[----:B------:R-:W-:Y:S01]  /*1660*/  MOV R22, R4 ;  /* 0x0000000400167202 */ /* 0x000fe20000000f00 */
[----:B------:R-:W-:Y:S01]  /*1670*/  IMAD.MOV.U32 R23, RZ, RZ, 0x0 ;  /* 0x00000000ff177424 */ /* 0x000fe200078e00ff */
[----:B------:R-:W-:Y:S01]  /*1680*/  MOV R24, R28 ;  /* 0x0000001c00187202 */ /* 0x000fe20000000f00 */
[----:B------:R-:W-:Y:S02]  /*1690*/  IMAD.MOV.U32 R25, RZ, RZ, R29 ;  /* 0x000000ffff197224 */ /* 0x000fe400078e001d */
[----:B------:R-:W-:Y:S05]  /*16a0*/  RET.REL.NODEC R22 `(_Z14kernelgpuFbou5IfEvPT_S1_S1_S1_S1_S1_S1_S1_S1_S1_S0_iiiiiiii) ;  /* 0xffffffe816547950 */ /* 0x000fea0003c3ffff */
        .weak           $__internal_1_$__cuda_sm20_rcp_rn_f32_slowpath
        .type           $__internal_1_$__cuda_sm20_rcp_rn_f32_slowpath,@function
        .size           $__internal_1_$__cuda_sm20_rcp_rn_f32_slowpath,(.L_x_155 - $__internal_1_$__cuda_sm20_rcp_rn_f32_slowpath)
$__internal_1_$__cuda_sm20_rcp_rn_f32_slowpath:
[----:B------:R-:W-:Y:S01]  /*16b0*/  SHF.L.U32 R7, R6, 0x1, RZ ;  /* 0x0000000106077819 */ /* 0x000fe200000006ff */
[----:B------:R-:W-:Y:S03]  /*16c0*/  BSSY.RECONVERGENT B0, `(.L_x_16) ;  /* 0x0000030000007945 */ /* 0x000fe60003800200 */
[----:B------:R-:W-:-:S04]  /*16d0*/  SHF.R.U32.HI R17, RZ, 0x18, R7 ;  /* 0x00000018ff117819 */ /* 0x000fc80000011607 */
[----:B------:R-:W-:-:S13]  /*16e0*/  ISETP.NE.U32.AND P0, PT, R17, RZ, PT ;  /* 0x000000ff1100720c */ /* 0x000fda0003f05070 */
[----:B------:R-:W-:Y:S05]  /*16f0*/  @P0 BRA `(.L_x_17) ;  /* 0x0000000000280947 */ /* 0x000fea0003800000 */
[----:B------:R-:W-:-:S05]  /*1700*/  IMAD.SHL.U32 R7, R6, 0x2, RZ ;  /* 0x0000000206077824 */ /* 0x000fca00078e00ff */
[----:B------:R-:W-:-:S13]  /*1710*/  ISETP.NE.AND P0, PT, R7, RZ, PT ;  /* 0x000000ff0700720c */ /* 0x000fda0003f05270 */
[----:B------:R-:W-:Y:S01]  /*1720*/  @P0 FFMA R11, R6, 1.84467440737095516160e+19, RZ ;  /* 0x5f800000060b0823 */ /* 0x000fe200000000ff */
[----:B------:R-:W-:Y:S08]  /*1730*/  @!P0 MUFU.RCP R10, R6 ;  /* 0x00000006000a8308 */ /* 0x000ff00000001000 */
[----:B------:R-:W0:Y:S02]  /*1740*/  @P0 MUFU.RCP R14, R11 ;  /* 0x0000000b000e0308 */ /* 0x000e240000001000 */
[----:B0-----:R-:W-:-:S04]  /*1750*/  @P0 FFMA R7, R11, R14, -1 ;  /* 0xbf8000000b070423 */ /* 0x001fc8000000000e */
[----:B------:R-:W-:-:S04]  /*1760*/  @P0 FADD.FTZ R7, -R7, -RZ ;  /* 0x800000ff07070221 */ /* 0x000fc80000010100 */
[----:B------:R-:W-:-:S04]  /*1770*/  @P0 FFMA R7, R14, R7, R14 ;  /* 0x000000070e070223 */ /* 0x000fc8000000000e */
[----:B------:R-:W-:Y:S01]  /*1780*/  @P0 FFMA R10, R7, 1.84467440737095516160e+19, RZ ;  /* 0x5f800000070a0823 */ /* 0x000fe200000000ff */
[----:B------:R-:W-:Y:S06]  /*1790*/  BRA `(.L_x_18) ;  /* 0x0000000000887947 */ /* 0x000fec0003800000 */
.L_x_17:
[----:B------:R-:W-:-:S04]  /*17a0*/  IADD3 R20, PT, PT, R17, -0xfd, RZ ;  /* 0xffffff0311147810 */ /* 0x000fc80007ffe0ff */
[----:B------:R-:W-:-:S13]  /*17b0*/  ISETP.GT.U32.AND P0, PT, R20, 0x1, PT ;  /* 0x000000011400780c */ /* 0x000fda0003f04070 */
[----:B------:R-:W-:Y:S05]  /*17c0*/  @P0 BRA `(.L_x_19) ;  /* 0x0000000000780947 */ /* 0x000fea0003800000 */
[----:B------:R-:W-:Y:S01]  /*17d0*/  LOP3.LUT R7, R6, 0x7fffff, RZ, 0xc0, !PT ;  /* 0x007fffff06077812 */ /* 0x000fe200078ec0ff */
[----:B------:R-:W-:-:S03]  /*17e0*/  IMAD.MOV.U32 R15, RZ, RZ, 0x3 ;  /* 0x00000003ff0f7424 */ /* 0x000fc600078e00ff */
[----:B------:R-:W-:Y:S02]  /*17f0*/  LOP3.LUT R7, R7, 0x3f800000, RZ, 0xfc, !PT ;  /* 0x3f80000007077812 */ /* 0x000fe400078efcff */
[----:B------:R-:W-:Y:S02]  /*1800*/  SHF.L.U32 R15, R15, R20, RZ ;  /* 0x000000140f0f7219 */ /* 0x000fe400000006ff */
[----:B------:R-:W0:Y:S02]  /*1810*/  MUFU.RCP R10, R7 ;  /* 0x00000007000a7308 */ /* 0x000e240000001000 */
[----:B0-----:R-:W-:-:S04]  /*1820*/  FFMA R11, R7, R10, -1 ;  /* 0xbf800000070b7423 */ /* 0x001fc8000000000a */
[----:B------:R-:W-:-:S04]  /*1830*/  FADD.FTZ R11, -R11, -RZ ;  /* 0x800000ff0b0b7221 */ /* 0x000fc80000010100 */
[CCC-:B------:R-:W-:Y:S01]  /*1840*/  FFMA.RM R14, R10.reuse, R11.reuse, R10.reuse ;  /* 0x0000000b0a0e7223 */ /* 0x1c0fe2000000400a */
[----:B------:R-:W-:-:S04]  /*1850*/  FFMA.RP R11, R10, R11, R10 ;  /* 0x0000000b0a0b7223 */ /* 0x000fc8000000800a */
[C---:B------:R-:W-:Y:S02]  /*1860*/  LOP3.LUT R10, R14.reuse, 0x7fffff, RZ, 0xc0, !PT ;  /* 0x007fffff0e0a7812 */ /* 0x040fe400078ec0ff */
[----:B------:R-:W-:Y:S02]  /*1870*/  FSETP.NEU.FTZ.AND P0, PT, R14, R11, PT ;  /* 0x0000000b0e00720b */ /* 0x000fe40003f1d000 */
[----:B------:R-:W-:Y:S02]  /*1880*/  LOP3.LUT R10, R10, 0x800000, RZ, 0xfc, !PT ;  /* 0x008000000a0a7812 */ /* 0x000fe400078efcff */
[----:B------:R-:W-:Y:S02]  /*1890*/  SEL R11, RZ, 0xffffffff, !P0 ;  /* 0xffffffffff0b7807 */ /* 0x000fe40004000000 */
[----:B------:R-:W-:Y:S02]  /*18a0*/  LOP3.LUT R15, R15, R10, RZ, 0xc0, !PT ;  /* 0x0000000a0f0f7212 */ /* 0x000fe400078ec0ff */
[----:B------:R-:W-:-:S02]  /*18b0*/  IADD3 R11, PT, PT, -R11, RZ, RZ ;  /* 0x000000ff0b0b7210 */ /* 0x000fc40007ffe1ff */
[-C--:B------:R-:W-:Y:S02]  /*18c0*/  SHF.R.U32.HI R15, RZ, R20.reuse, R15 ;  /* 0x00000014ff0f7219 */ /* 0x080fe4000001160f */
[----:B------:R-:W-:Y:S02]  /*18d0*/  LOP3.LUT P1, RZ, R11, R20, R10, 0xf8, !PT ;  /* 0x000000140bff7212 */ /* 0x000fe4000782f80a */
[C---:B------:R-:W-:Y:S02]  /*18e0*/  LOP3.LUT P0, RZ, R15.reuse, 0x1, RZ, 0xc0, !PT ;  /* 0x000000010fff7812 */ /* 0x040fe4000780c0ff */
[----:B------:R-:W-:-:S04]  /*18f0*/  LOP3.LUT P2, RZ, R15, 0x2, RZ, 0xc0, !PT ;  /* 0x000000020fff7812 */ /* 0x000fc8000784c0ff */
[----:B------:R-:W-:Y:S02]  /*1900*/  PLOP3.LUT P0, PT, P0, P1, P2, 0xe0, 0x0 ;  /* 0x000000000000781c */ /* 0x000fe40000703c20 */
[----:B------:R-:W-:Y:S02]  /*1910*/  LOP3.LUT P1, RZ, R6, 0x7fffff, RZ, 0xc0, !PT ;  /* 0x007fffff06ff7812 */ /* 0x000fe4000782c0ff */
[----:B------:R-:W-:-:S05]  /*1920*/  SEL R7, RZ, 0x1, !P0 ;  /* 0x00000001ff077807 */ /* 0x000fca0004000000 */
[----:B------:R-:W-:-:S05]  /*1930*/  IMAD.MOV R7, RZ, RZ, -R7 ;  /* 0x000000ffff077224 */ /* 0x000fca00078e0a07 */
[----:B------:R-:W-:Y:S02]  /*1940*/  ISETP.GE.AND P0, PT, R7, RZ, PT ;  /* 0x000000ff0700720c */ /* 0x000fe40003f06270 */
[----:B------:R-:W-:-:S04]  /*1950*/  IADD3 R7, PT, PT, R17, -0xfc, RZ ;  /* 0xffffff0411077810 */ /* 0x000fc80007ffe0ff */
[----:B------:R-:W-:-:S07]  /*1960*/  SHF.R.U32.HI R7, RZ, R7, R10 ;  /* 0x00000007ff077219 */ /* 0x000fce000001160a */
[----:B------:R-:W-:-:S05]  /*1970*/  @!P0 VIADD R7, R7, 0x1 ;  /* 0x0000000107078836 */ /* 0x000fca0000000000 */
[----:B------:R-:W-:-:S04]  /*1980*/  @!P1 SHF.L.U32 R7, R7, 0x1, RZ ;  /* 0x0000000107079819 */ /* 0x000fc800000006ff */
[----:B------:R-:W-:Y:S01]  /*1990*/  LOP3.LUT R10, R7, 0x80000000, R6, 0xf8, !PT ;  /* 0x80000000070a7812 */ /* 0x000fe200078ef806 */
[----:B------:R-:W-:Y:S06]  /*19a0*/  BRA `(.L_x_18) ;  /* 0x0000000000047947 */ /* 0x000fec0003800000 */
.L_x_19:
[----:B------:R0:W1:Y:S02]  /*19b0*/  MUFU.RCP R10, R6 ;  /* 0x00000006000a7308 */ /* 0x0000640000001000 */
.L_x_18:
[----:B------:R-:W-:Y:S05]  /*19c0*/  BSYNC.RECONVERGENT B0 ;  /* 0x0000000000007941 */ /* 0x000fea0003800200 */
.L_x_16:
[----:B------:R-:W-:Y:S02]  /*19d0*/  HFMA2 R7, -RZ, RZ, 0, 0 ;  /* 0x00000000ff077431 */ /* 0x000fe400000001ff */
[----:B0-----:R-:W-:-:S04]  /*19e0*/  IMAD.MOV.U32 R6, RZ, RZ, R9 ;  /* 0x000000ffff067224 */ /* 0x001fc800078e0009 */
[----:B-1----:R-:W-:Y:S05]  /*19f0*/  RET.REL.NODEC R6 `(_Z14kernelgpuFbou5IfEvPT_S1_S1_S1_S1_S1_S1_S1_S1_S1_S0_iiiiiiii) ;  /* 0xffffffe406807950 */ /* 0x002fea0003c3ffff */
.L_x_20:
[----:B------:R-:W-:-:S00]  /*1a00*/  BRA `(.L_x_20) ;  /* 0xfffffffc00fc7947 */ /* 0x000fc0000383ffff */
[----:B------:R-:W-:-:S00]  /*1a10*/  NOP ;  /* 0x0000000000007918 */ /* 0x000fc00000000000 */
        /* <DEDUP_REMOVED lines=14> */
.L_x_155:


//--------------------- .text._Z14kernelgpuFbou4IfEvPT_S1_S1_S1_S1_S1_S1_S1_S1_S1_S0_iiiiiiii --------------------------
	.section	.text._Z14kernelgpuFbou4IfEvPT_S1_S1_S1_S1_S1_S1_S1_S1_S1_S0_iiiiiiii,"ax",@progbits
	.align	128
        .global         _Z14kernelgpuFbou4IfEvPT_S1_S1_S1_S1_S1_S1_S1_S1_S1_S0_iiiiiiii
        .type           _Z14kernelgpuFbou4IfEvPT_S1_S1_S1_S1_S1_S1_S1_S1_S1_S0_iiiiiiii,@function
        .size           _Z14kernelgpuFbou4IfEvPT_S1_S1_S1_S1_S1_S1_S1_S1_S1_S0_iiiiiiii,(.L_x_156 - _Z14kernelgpuFbou4IfEvPT_S1_S1_S1_S1_S1_S1_S1_S1_S1_S0_iiiiiiii)
        .other          _Z14kernelgpuFbou4IfEvPT_S1_S1_S1_S1_S1_S1_S1_S1_S1_S0_iiiiiiii,@"STO_CUDA_ENTRY STV_DEFAULT"
_Z14kernelgpuFbou4IfEvPT_S1_S1_S1_S1_S1_S1_S1_S1_S1_S0_iiiiiiii:
.text._Z14kernelgpuFbou4IfEvPT_S1_S1_S1_S1_S1_S1_S1_S1_S1_S0_iiiiiiii:
        /* <DEDUP_REMOVED lines=11> */
.L_x_25:
[----:B------:R-:W0:Y:S08]  /*00b0*/  LDC R27, c[0x0][0x3d8] ;  /* 0x0000f600ff1b7b82 */ /* 0x000e300000000800 */
[----:B--2---:R-:W2:Y:S08]  /*00c0*/  LDC.64 R10, c[0x0][0x390] ;  /* 0x0000e400ff0a7b82 */ /* 0x004eb00000000a00 */
[----:B------:R-:W3:Y:S01]  /*00d0*/  LDC.64 R12, c[0x0][0x3c8] ;  /* 0x0000f200ff0c7b82 */ /* 0x000ee20000000a00 */
[----:B0-----:R-:W-:-:S07]  /*00e0*/  LEA R2, R27, R0, 0x1 ;  /* 0x000000001b027211 */ /* 0x001fce00078e08ff */
[----:B------:R-:W0:Y:S01]  /*00f0*/  LDC.64 R20, c[0x0][0x3a8] ;  /* 0x0000ea00ff147b82 */ /* 0x000e220000000a00 */
[----:B------:R-:W-:-:S04]  /*0100*/  IADD3 R8, PT, PT, R2, R27, RZ ;  /* 0x0000001b02087210 */ /* 0x000fc80007ffe0ff */
[----:B------:R-:W-:-:S03]  /*0110*/  LEA R6, R27, R8, 0x2 ;  /* 0x000000081b067211 */ /* 0x000fc600078e10ff */
[----:B------:R-:W4:Y:S01]  /*0120*/  LDC.64 R22, c[0x0][0x3b0] ;  /* 0x0000ec00ff167b82 */ /* 0x000f220000000a00 */
[----:B------:R-:W-:Y:S01]  /*0130*/  LEA R5, R27, R8, 0x1 ;  /* 0x000000081b057211 */ /* 0x000fe200078e08ff */
[----:B--2---:R-:W-:-:S04]  /*0140*/  IMAD.WIDE R28, R0, 0x4, R10 ;  /* 0x00000004001c7825 */ /* 0x004fc800078e020a */
[--C-:B------:R-:W-:Y:S02]  /*0150*/  IMAD.WIDE R24, R6, 0x4, R10.reuse ;  /* 0x0000000406187825 */ /* 0x100fe400078e020a */
[----:B------:R-:W2:Y:S01]  /*0160*/  LDC.64 R18, c[0x0][0x388] ;  /* 0x0000e200ff127b82 */ /* 0x000ea20000000a00 */
[----:B------:R-:W-:Y:S01]  /*0170*/  LEA R9, R27, R8, 0x3 ;  /* 0x000000081b097211 */ /* 0x000fe200078e18ff */
[----:B------:R-:W-:Y:S01]  /*0180*/  IMAD.WIDE R4, R5, 0x4, R10 ;  /* 0x0000000405047825 */ /* 0x000fe200078e020a */
[C---:B------:R-:W-:Y:S01]  /*0190*/  LEA R7, R27.reuse, R6, 0x1 ;  /* 0x000000061b077211 */ /* 0x040fe200078e08ff */
[----:B-1----:R-:W2:Y:S02]  /*01a0*/  LDG.E R24, desc[UR6][R24.64] ;  /* 0x0000000618187981 */ /* 0x002ea4000c1e1900 */
[----:B------:R-:W-:Y:S02]  /*01b0*/  IMAD.WIDE R14, R27, 0x4, R28 ;  /* 0x000000041b0e7825 */ /* 0x000fe400078e021c */
[----:B------:R-:W5:Y:S02]  /*01c0*/  LDG.E R4, desc[UR6][R4.64] ;  /* 0x0000000604047981 */ /* 0x000f64000c1e1900 */
[----:B0-----:R-:W-:-:S02]  /*01d0*/  IMAD.WIDE R20, R0, 0x4, R20 ;  /* 0x0000000400147825 */ /* 0x001fc400078e0214 */
[----:B------:R0:W5:Y:S02]  /*01e0*/  LDG.E R2, desc[UR6][R28.64] ;  /* 0x000000061c027981 */ /* 0x000164000c1e1900 */
[----:B------:R-:W-:Y:S02]  /*01f0*/  IMAD.WIDE R16, R27, 0x4, R14 ;  /* 0x000000041b107825 */ /* 0x000fe400078e020e */
[----:B---3--:R-:W3:Y:S04]  /*0200*/  LDG.E R25, desc[UR6][R12.64+0x20] ;  /* 0x000020060c197981 */ /* 0x008ee8000c1e1900 */
[----:B------:R1:W5:Y:S01]  /*0210*/  LDG.E R5, desc[UR6][R14.64] ;  /* 0x000000060e057981 */ /* 0x000362000c1e1900 */
[----:B------:R-:W-:-:S03]  /*0220*/  IMAD.WIDE R8, R9, 0x4, R10 ;  /* 0x0000000409087825 */ /* 0x000fc600078e020a */
[----:B------:R4:W5:Y:S01]  /*0230*/  LDG.E R6, desc[UR6][R16.64] ;  /* 0x0000000610067981 */ /* 0x000962000c1e1900 */
[----:B0-----:R-:W-:-:S03]  /*0240*/  IMAD.WIDE R28, R27, 0x4, R20 ;  /* 0x000000041b1c7825 */ /* 0x001fc600078e0214 */
[----:B------:R-:W3:Y:S01]  /*0250*/  LDG.E R8, desc[UR6][R8.64] ;  /* 0x0000000608087981 */ /* 0x000ee2000c1e1900 */
[----:B-1----:R-:W0:Y:S01]  /*0260*/  LDC.64 R14, c[0x0][0x3b8] ;  /* 0x0000ee00ff0e7b82 */ /* 0x002e220000000a00 */
[----:B------:R-:W-:Y:S02]  /*0270*/  IMAD.WIDE R10, R7, 0x4, R10 ;  /* 0x00000004070a7825 */ /* 0x000fe400078e020a */
[----:B------:R-:W5:Y:S02]  /*0280*/  LDG.E R21, desc[UR6][R20.64] ;  /* 0x0000000614157981 */ /* 0x000f64000c1e1900 */
[----:B----4-:R-:W-:Y:S02]  /*0290*/  IMAD.WIDE R16, R27, 0x4, R16 ;  /* 0x000000041b107825 */ /* 0x010fe400078e0210 */
[----:B------:R-:W5:Y:S02]  /*02a0*/  LDG.E R12, desc[UR6][R12.64+0x24] ;  /* 0x000024060c0c7981 */ /* 0x000f64000c1e1900 */
[----:B------:R-:W-:-:S02]  /*02b0*/  IMAD.WIDE R22, R0, 0x4, R22 ;  /* 0x0000000400167825 */ /* 0x000fc400078e0216 */
[----:B------:R1:W5:Y:S04]  /*02c0*/  LDG.E R7, desc[UR6][R16.64] ;  /* 0x0000000610077981 */ /* 0x000368000c1e1900 */
[----:B------:R4:W5:Y:S01]  /*02d0*/  LDG.E R9, desc[UR6][R10.64] ;  /* 0x000000060a097981 */ /* 0x000962000c1e1900 */
[----:B--2---:R-:W-:-:S03]  /*02e0*/  IMAD.WIDE R18, R0, 0x4, R18 ;  /* 0x0000000400127825 */ /* 0x004fc600078e0212 */
[----:B------:R-:W5:Y:S01]  /*02f0*/  LDG.E R20, desc[UR6][R28.64] ;  /* 0x000000061c147981 */ /* 0x000f62000c1e1900 */
[----:B-1----:R-:W-:-:S03]  /*0300*/  IMAD.WIDE R16, R27, 0x4, R28 ;  /* 0x000000041b107825 */ /* 0x002fc600078e021c */
[----:B------:R-:W5:Y:S01]  /*0310*/  LDG.E R18, desc[UR6][R18.64] ;  /* 0x0000000612127981 */ /* 0x000f62000c1e1900 */
[----:B----4-:R-:W-:-:S03]  /*0320*/  IMAD.WIDE R10, R27, 0x4, R22 ;  /* 0x000000041b0a7825 */ /* 0x010fc600078e0216 */
[----:B------:R-:W2:Y:S04]  /*0330*/  LDG.E R22, desc[UR6][R22.64] ;  /* 0x0000000616167981 */ /* 0x000ea8000c1e1900 */
[----:B0-----:R-:W5:Y:S04]  /*0340*/  LDG.E R28, desc[UR6][R14.64] ;  /* 0x000000060e1c7981 */ /* 0x001f68000c1e1900 */
[----:B------:R0:W4:Y:S02]  /*0350*/  LDG.E R23, desc[UR6][R10.64] ;  /* 0x000000060a177981 */ /* 0x000124000c1e1900 */
[----:B0-----:R-:W-:-:S02]  /*0360*/  IMAD.WIDE R10, R27, 0x4, R16 ;  /* 0x000000041b0a7825 */ /* 0x001fc400078e0210 */
[----:B------:R0:W5:Y:S04]  /*0370*/  LDG.E R17, desc[UR6][R16.64] ;  /* 0x0000000610117981 */ /* 0x000168000c1e1900 */
[----:B------:R0:W5:Y:S01]  /*0380*/  LDG.E R26, desc[UR6][R10.64] ;  /* 0x000000060a1a7981 */ /* 0x000162000c1e1900 */
[----:B---3--:R-:W-:-:S04]  /*0390*/  IADD3 R27, PT, PT, R25, 0x1800000, RZ ;  /* 0x01800000191b7810 */ /* 0x008fc80007ffe0ff */
[----:B------:R-:W-:-:S04]  /*03a0*/  LOP3.LUT R27, R27, 0x7f800000, RZ, 0xc0, !PT ;  /* 0x7f8000001b1b7812 */ /* 0x000fc800078ec0ff */
[----:B------:R-:W-:Y:S01]  /*03b0*/  ISETP.GT.U32.AND P0, PT, R27, 0x1ffffff, PT ;  /* 0x01ffffff1b00780c */ /* 0x000fe20003f04070 */
[----:B--2---:R-:W-:Y:S01]  /*03c0*/  FMUL R27, R24, R22 ;  /* 0x00000016181b7220 */ /* 0x004fe20000400000 */
[----:B----4-:R-:W-:-:S11]  /*03d0*/  FMUL R29, R8, R23 ;  /* 0x00000017081d7220 */ /* 0x010fd60000400000 */
[----:B0-----:R-:W-:Y:S05]  /*03e0*/  @P0 BRA `(.L_x_21) ;  /* 0x0000000000100947 */ /* 0x001fea0003800000 */
[----:B------:R-:W-:-:S07]  /*03f0*/  MOV R13, 0x410 ;  /* 0x00000410000d7802 */ /* 0x000fce0000000f00 */
[----:B-----5:R-:W-:Y:S05]  /*0400*/  CALL.REL.NOINC `($__internal_2_$__cuda_sm20_rcp_rn_f32_slowpath) ;  /* 0x0000000400347944 */ /* 0x020fea0003c00000 */
[----:B------:R-:W-:Y:S01]  /*0410*/  MOV R16, R14 ;  /* 0x0000000e00107202 */ /* 0x000fe20000000f00 */
[----:B------:R-:W-:Y:S06]  /*0420*/  BRA `(.L_x_22) ;  /* 0x0000000000107947 */ /* 0x000fec0003800000 */
.L_x_21:
[----:B------:R-:W0:Y:S02]  /*0430*/  MUFU.RCP R16, R25 ;  /* 0x0000001900107308 */ /* 0x000e240000001000 */
[----:B0-----:R-:W-:-:S04]  /*0440*/  FFMA R10, R25, R16, -1 ;  /* 0xbf800000190a7423 */ /* 0x001fc80000000010 */
[----:B------:R-:W-:-:S04]  /*0450*/  FADD.FTZ R11, -R10, -RZ ;  /* 0x800000ff0a0b7221 */ /* 0x000fc80000010100 */
[----:B------:R-:W-:-:S07]  /*0460*/  FFMA R16, R16, R11, R16 ;  /* 0x0000000b10107223 */ /* 0x000fce0000000010 */
.L_x_22:
[----:B-----5:R-:W-:-:S04]  /*0470*/  IADD3 R10, PT, PT, R12, 0x1800000, RZ ;  /* 0x018000000c0a7810 */ /* 0x020fc80007ffe0ff */
[----:B------:R-:W-:-:S04]  /*0480*/  LOP3.LUT R10, R10, 0x7f800000, RZ, 0xc0, !PT ;  /* 0x7f8000000a0a7812 */ /* 0x000fc800078ec0ff */
[----:B------:R-:W-:-:S13]  /*0490*/  ISETP.GT.U32.AND P0, PT, R10, 0x1ffffff, PT ;  /* 0x01ffffff0a00780c */ /* 0x000fda0003f04070 */
[----:B------:R-:W-:Y:S05]  /*04a0*/  @P0 BRA `(.L_x_23) ;  /* 0x0000000000140947 */ /* 0x000fea0003800000 */
[----:B------:R-:W-:Y:S02]  /*04b0*/  MOV R25, R12 ;  /* 0x0000000c00197202 */ /* 0x000fe40000000f00 */
[----:B------:R-:W-:-:S07]  /*04c0*/  MOV R13, 0x4e0 ;  /* 0x000004e0000d7802 */ /* 0x000fce0000000f00 */
[----:B------:R-:W-:Y:S05]  /*04d0*/  CALL.REL.NOINC `($__internal_2_$__cuda_sm20_rcp_rn_f32_slowpath) ;  /* 0x0000000400007944 */ /* 0x000fea0003c00000 */
[----:B------:R-:W-:Y:S01]  /*04e0*/  MOV R13, R14 ;  /* 0x0000000e000d7202 */ /* 0x000fe20000000f00 */
[----:B------:R-:W-:Y:S06]  /*04f0*/  BRA `(.L_x_24) ;  /* 0x0000000000107947 */ /* 0x000fec0003800000 */
.L_x_23:
[----:B------:R-:W0:Y:S02]  /*0500*/  MUFU.RCP R13, R12 ;  /* 0x0000000c000d7308 */ /* 0x000e240000001000 */
[----:B0-----:R-:W-:-:S04]  /*0510*/  FFMA R10, R12, R13, -1 ;  /* 0xbf8000000c0a7423 */ /* 0x001fc8000000000d */
[----:B------:R-:W-:-:S04]  /*0520*/  FADD.FTZ R10, -R10, -RZ ;  /* 0x800000ff0a0a7221 */ /* 0x000fc80000010100 */
[----:B------:R-:W-:-:S07]  /*0530*/  FFMA R13, R13, R10, R13 ;  /* 0x0000000a0d0d7223 */ /* 0x000fce000000000d */
.L_x_24:
[----:B------:R-:W-:Y:S01]  /*0540*/  FMUL R10, R5, R24 ;  /* 0x00000018050a7220 */ /* 0x000fe20000400000 */
[----:B------:R-:W-:Y:S01]  /*0550*/  FMUL R16, R13, R16 ;  /* 0x000000100d107220 */ /* 0x000fe20000400000 */
[----:B------:R-:W-:Y:S01]  /*0560*/  FMUL R12, R18, R22 ;  /* 0x00000016120c7220 */ /* 0x000fe20000400000 */
[C---:B------:R-:W-:Y:S01]  /*0570*/  FADD R19, R5.reuse, -R20 ;  /* 0x8000001405137221 */ /* 0x040fe20000000000 */
[----:B------:R-:W-:Y:S01]  /*0580*/  UMOV UR4, 0x4c8e627f ;  /* 0x4c8e627f00047882 */ /* 0x000fe20000000000 */
[----:B------:R-:W-:Y:S01]  /*0590*/  FMUL R22, R4, R16 ;  /* 0x0000001004167220 */ /* 0x000fe20000400000 */
[----:B------:R-:W0:Y:S01]  /*05a0*/  F2F.F64.F32 R10, R10 ;  /* 0x0000000a000a7310 */ /* 0x000e220000201800 */
[----:B------:R-:W-:Y:S01]  /*05b0*/  FMUL R4, R28, R19 ;  /* 0x000000131c047220 */ /* 0x000fe20000400000 */
[----:B------:R-:W-:Y:S01]  /*05c0*/  FMUL R19, R5, R8 ;  /* 0x0000000805137220 */ /* 0x000fe20000400000 */
[----:B------:R-:W-:Y:S01]  /*05d0*/  UMOV UR5, 0x3f795b2f ;  /* 0x3f795b2f00057882 */ /* 0x000fe20000000000 */
[----:B------:R-:W-:Y:S01]  /*05e0*/  FMUL R9, R9, R16 ;  /* 0x0000001009097220 */ /* 0x000fe20000400000 */
[----:B------:R-:W-:Y:S01]  /*05f0*/  UMOV UR8, 0x3b990ee6 ;  /* 0x3b990ee600087882 */ /* 0x000fe20000000000 */
[----:B------:R-:W-:Y:S01]  /*0600*/  UMOV UR9, 0x4010ee64 ;  /* 0x4010ee6400097882 */ /* 0x000fe20000000000 */
[----:B------:R-:W-:Y:S01]  /*0610*/  FMUL R16, R18, R23 ;  /* 0x0000001712107220 */ /* 0x000fe20000400000 */
[----:B------:R-:W1:Y:S01]  /*0620*/  F2F.F64.F32 R14, R22 ;  /* 0x00000016000e7310 */ /* 0x000e620000201800 */
[----:B------:R-:W-:Y:S01]  /*0630*/  FADD R23, R6, -R17 ;  /* 0x8000001106177221 */ /* 0x000fe20000000000 */
[----:B------:R-:W-:Y:S01]  /*0640*/  FADD R26, R7, -R26 ;  /* 0x8000001a071a7221 */ /* 0x000fe20000000000 */
[----:B------:R-:W-:-:S02]  /*0650*/  FADD R21, R2, -R21 ;  /* 0x8000001502157221 */ /* 0x000fc40000000000 */
[----:B------:R-:W-:Y:S01]  /*0660*/  FMUL R20, R28, R23 ;  /* 0x000000171c147220 */ /* 0x000fe20000400000 */
[----:B0-----:R-:W-:Y:S02]  /*0670*/  DMUL R24, R10, UR4 ;  /* 0x000000040a187c28 */ /* 0x001fe40008000000 */
[----:B------:R-:W-:Y:S01]  /*0680*/  F2F.F64.F32 R12, R12 ;  /* 0x0000000c000c7310 */ /* 0x000fe20000201800 */
[----:B------:R-:W0:Y:S05]  /*0690*/  LDC R23, c[0x0][0x3d8] ;  /* 0x0000f600ff177b82 */ /* 0x000e2a0000000800 */
[----:B-1----:R-:W-:Y:S02]  /*06a0*/  DFMA R14, R14, UR8, R24 ;  /* 0x000000080e0e7c2b */ /* 0x002fe40008000018 */
[----:B------:R-:W1:Y:S08]  /*06b0*/  F2F.F64.F32 R4, R4 ;  /* 0x0000000400047310 */ /* 0x000e700000201800 */
[----:B------:R2:W3:Y:S01]  /*06c0*/  F2F.F64.F32 R10, R19 ;  /* 0x00000013000a7310 */ /* 0x0004e20000201800 */
[----:B-1----:R-:W-:-:S07]  /*06d0*/  DFMA R12, R12, -R14, R4 ;  /* 0x8000000e0c0c722b */ /* 0x002fce0000000004 */
[----:B------:R-:W1:Y:S01]  /*06e0*/  F2F.F64.F32 R8, R9 ;  /* 0x0000000900087310 */ /* 0x000e620000201800 */
[----:B--2---:R-:W-:Y:S01]  /*06f0*/  FADD R19, R27, R29 ;  /* 0x0000001d1b137221 */ /* 0x004fe20000000000 */
[----:B------:R-:W2:Y:S01]  /*0700*/  LDC.64 R4, c[0x0][0x380] ;  /* 0x0000e000ff047b82 */ /* 0x000ea20000000a00 */
[----:B------:R-:W-:Y:S02]  /*0710*/  FMUL R29, R18, R29 ;  /* 0x0000001d121d7220 */ /* 0x000fe40000400000 */
[-C--:B------:R-:W-:Y:S01]  /*0720*/  FMUL R6, R6, R19.reuse ;  /* 0x0000001306067220 */ /* 0x080fe20000400000 */
[----:B------:R-:W-:Y:S01]  /*0730*/  FMUL R19, R2, R19 ;  /* 0x0000001302137220 */ /* 0x000fe20000400000 */
[----:B---3--:R-:W-:Y:S01]  /*0740*/  DMUL R14, R10, UR4 ;  /* 0x000000040a0e7c28 */ /* 0x008fe20008000000 */
[----:B------:R-:W3:Y:S01]  /*0750*/  F2F.F64.F32 R16, R16 ;  /* 0x0000001000107310 */ /* 0x000ee20000201800 */
[----:B------:R-:W-:Y:S01]  /*0760*/  UMOV UR4, 0x1d41d41d ;  /* 0x1d41d41d00047882 */ /* 0x000fe20000000000 */
[----:B------:R-:W-:Y:S01]  /*0770*/  UMOV UR5, 0x3f7d41d4 ;  /* 0x3f7d41d400057882 */ /* 0x000fe20000000000 */
[----:B------:R-:W-:Y:S01]  /*0780*/  FFMA R29, R18, R27, R29 ;  /* 0x0000001b121d7223 */ /* 0x000fe2000000001d */
[----:B------:R-:W-:-:S03]  /*0790*/  FFMA R19, R28, R21, -R19 ;  /* 0x000000151c137223 */ /* 0x000fc60000000813 */
[----:B-1----:R-:W-:Y:S01]  /*07a0*/  DFMA R14, R8, UR8, R14 ;  /* 0x00000008080e7c2b */ /* 0x002fe2000800000e */
[----:B------:R-:W-:Y:S01]  /*07b0*/  F2F.F64.F32 R10, R20 ;  /* 0x00000014000a7310 */ /* 0x000fe20000201800 */
[----:B------:R-:W-:-:S06]  /*07c0*/  FFMA R29, R28, R26, R29 ;  /* 0x0000001a1c1d7223 */ /* 0x000fcc000000001d */
[----:B---3--:R-:W-:Y:S01]  /*07d0*/  DFMA R12, R16, -R14, R12 ;  /* 0x8000000e100c722b */ /* 0x008fe2000000000c */
[----:B------:R-:W1:Y:S01]  /*07e0*/  F2F.F64.F32 R8, R6 ;  /* 0x0000000600087310 */ /* 0x000e620000201800 */
[----:B--2---:R-:W-:Y:S01]  /*07f0*/  IMAD.WIDE R4, R0, 0x4, R4 ;  /* 0x0000000400047825 */ /* 0x004fe200078e0204 */
[----:B------:R-:W-:-:S04]  /*0800*/  IADD3 R0, PT, PT, R3, R0, RZ ;  /* 0x0000000003007210 */ /* 0x000fc80007ffe0ff */
[----:B------:R2:W-:Y:S01]  /*0810*/  STG.E desc[UR6][R4.64], R19 ;  /* 0x0000001304007986 */ /* 0x0005e2000c101906 */
[----:B0-----:R-:W-:Y:S02]  /*0820*/  ISETP.GE.AND P0, PT, R0, R23, PT ;  /* 0x000000170000720c */ /* 0x001fe40003f06270 */
[----:B------:R-:W0:Y:S01]  /*0830*/  F2F.F32.F64 R13, R12 ;  /* 0x0000000c000d7310 */ /* 0x000e220000301000 */
[----:B-1----:R-:W-:Y:S01]  /*0840*/  DFMA R8, R8, -UR4, R10 ;  /* 0x8000000408087c2b */ /* 0x002fe2000800000a */
[----:B------:R-:W-:-:S04]  /*0850*/  IMAD.WIDE R10, R23, 0x4, R4 ;  /* 0x00000004170a7825 */ /* 0x000fc800078e0204 */
[C---:B------:R-:W-:Y:S01]  /*0860*/  IMAD.WIDE R6, R23.reuse, 0x4, R10 ;  /* 0x0000000417067825 */ /* 0x040fe200078e020a */
[----:B0-----:R2:W-:Y:S04]  /*0870*/  STG.E desc[UR6][R10.64], R13 ;  /* 0x0000000d0a007986 */ /* 0x0015e8000c101906 */
[----:B------:R-:W0:Y:S01]  /*0880*/  F2F.F32.F64 R9, R8 ;  /* 0x0000000800097310 */ /* 0x000e220000301000 */
[----:B------:R-:W-:Y:S01]  /*0890*/  IMAD.WIDE R14, R23, 0x4, R6 ;  /* 0x00000004170e7825 */ /* 0x000fe200078e0206 */
[----:B0-----:R2:W-:Y:S04]  /*08a0*/  STG.E desc[UR6][R6.64], R9 ;  /* 0x0000000906007986 */ /* 0x0015e8000c101906 */
[----:B------:R2:W-:Y:S01]  /*08b0*/  STG.E desc[UR6][R14.64], R29 ;  /* 0x0000001d0e007986 */ /* 0x0005e2000c101906 */
[----:B------:R-:W-:Y:S05]  /*08c0*/  @!P0 BRA `(.L_x_25) ;  /* 0xfffffff400f88947 */ /* 0x000fea000383ffff */
[----:B------:R-:W-:Y:S05]  /*08d0*/  EXIT ;  /* 0x000000000000794d */ /* 0x000fea0003800000 */
        .weak           $__internal_2_$__cuda_sm20_rcp_rn_f32_slowpath
        .type           $__internal_2_$__cuda_sm20_rcp_rn_f32_slowpath,@function
        .size           $__internal_2_$__cuda_sm20_rcp_rn_f32_slowpath,(.L_x_156 - $__internal_2_$__cuda_sm20_rcp_rn_f32_slowpath)
$__internal_2_$__cuda_sm20_rcp_rn_f32_slowpath:
[----:B------:R-:W-:Y:S01]  /*08e0*/  SHF.L.U32 R11, R25, 0x1, RZ ;  /* 0x00000001190b7819 */ /* 0x000fe200000006ff */
[----:B------:R-:W-:Y:S03]  /*08f0*/  BSSY.RECONVERGENT B0, `(.L_x_26) ;  /* 0x0000030000007945 */ /* 0x000fe60003800200 */
[----:B------:R-:W-:-:S04]  /*0900*/  SHF.R.U32.HI R11, RZ, 0x18, R11 ;  /* 0x00000018ff0b7819 */ /* 0x000fc8000001160b */
[----:B------:R-:W-:-:S13]  /*0910*/  ISETP.NE.U32.AND P0, PT, R11, RZ, PT ;  /* 0x000000ff0b00720c */ /* 0x000fda0003f05070 */
[----:B------:R-:W-:Y:S05]  /*0920*/  @P0 BRA `(.L_x_27) ;  /* 0x0000000000280947 */ /* 0x000fea0003800000 */
[----:B------:R-:W-:-:S04]  /*0930*/  SHF.L.U32 R10, R25, 0x1, RZ ;  /* 0x00000001190a7819 */ /* 0x000fc800000006ff */
        /* <DEDUP_REMOVED lines=9> */
.L_x_27:
[----:B------:R-:W-:-:S04]  /*09d0*/  IADD3 R15, PT, PT, R11, -0xfd, RZ ;  /* 0xffffff030b0f7810 */ /* 0x000fc80007ffe0ff */
[----:B------:R-:W-:-:S13]  /*09e0*/  ISETP.GT.U32.AND P0, PT, R15, 0x1, PT ;  /* 0x000000010f00780c */ /* 0x000fda0003f04070 */
[----:B------:R-:W-:Y:S05]  /*09f0*/  @P0 BRA `(.L_x_29) ;  /* 0x0000000000780947 */ /* 0x000fea0003800000 */
[----:B------:R-:W-:Y:S02]  /*0a00*/  LOP3.LUT R10, R25, 0x7fffff, RZ, 0xc0, !PT ;  /* 0x007fffff190a7812 */ /* 0x000fe400078ec0ff */
[----:B------:R-:W-:Y:S02]  /*0a10*/  IADD3 R11, PT, PT, R11, -0xfc, RZ ;  /* 0xffffff040b0b7810 */ /* 0x000fe40007ffe0ff */
[----:B------:R-:W-:-:S04]  /*0a20*/  LOP3.LUT R19, R10, 0x3f800000, RZ, 0xfc, !PT ;  /* 0x3f8000000a137812 */ /* 0x000fc800078efcff */
[----:B------:R-:W0:Y:S02]  /*0a30*/  MUFU.RCP R10, R19 ;  /* 0x00000013000a7308 */ /* 0x000e240000001000 */
[----:B0-----:R-:W-:-:S04]  /*0a40*/  FFMA R14, R19, R10, -1 ;  /* 0xbf800000130e7423 */ /* 0x001fc8000000000a */
[----:B------:R-:W-:-:S04]  /*0a50*/  FADD.FTZ R19, -R14, -RZ ;  /* 0x800000ff0e137221 */ /* 0x000fc80000010100 */
[CCC-:B------:R-:W-:Y:S01]  /*0a60*/  FFMA.RM R14, R10.reuse, R19.reuse, R10.reuse ;  /* 0x000000130a0e7223 */ /* 0x1c0fe2000000400a */
[----:B------:R-:W-:-:S05]  /*0a70*/  FFMA.RP R10, R10, R19, R10 ;  /* 0x000000130a0a7223 */ /* 0x000fca000000800a */
[C---:B------:R-:W-:Y:S02]  /*0a80*/  FSETP.NEU.FTZ.AND P0, PT, R14.reuse, R10, PT ;  /* 0x0000000a0e00720b */ /* 0x040fe40003f1d000 */
[----:B------:R-:W-:Y:S02]  /*0a90*/  LOP3.LUT R10, R14, 0x7fffff, RZ, 0xc0, !PT ;  /* 0x007fffff0e0a7812 */ /* 0x000fe400078ec0ff */
[----:B------:R-:W-:Y:S02]  /*0aa0*/  MOV R14, 0x3 ;  /* 0x00000003000e7802 */ /* 0x000fe40000000f00 */
[----:B------:R-:W-:Y:S02]  /*0ab0*/  LOP3.LUT R10, R10, 0x800000, RZ, 0xfc, !PT ;  /* 0x008000000a0a7812 */ /* 0x000fe400078efcff */
[----:B------:R-:W-:Y:S02]  /*0ac0*/  SHF.L.U32 R14, R14, R15, RZ ;  /* 0x0000000f0e0e7219 */ /* 0x000fe400000006ff */
[----:B------:R-:W-:-:S02]  /*0ad0*/  SEL R19, RZ, 0xffffffff, !P0 ;  /* 0xffffffffff137807 */ /* 0x000fc40004000000 */
[----:B------:R-:W-:Y:S02]  /*0ae0*/  LOP3.LUT R14, R14, R10, RZ, 0xc0, !PT ;  /* 0x0000000a0e0e7212 */ /* 0x000fe400078ec0ff */
[----:B------:R-:W-:Y:S02]  /*0af0*/  IADD3 R19, PT, PT, -R19, RZ, RZ ;  /* 0x000000ff13137210 */ /* 0x000fe40007ffe1ff */
[-C--:B------:R-:W-:Y:S02]  /*0b00*/  SHF.R.U32.HI R14, RZ, R15.reuse, R14 ;  /* 0x0000000fff0e7219 */ /* 0x080fe4000001160e */
[----:B------:R-:W-:Y:S02]  /*0b10*/  LOP3.LUT P1, RZ, R19, R15, R10, 0xf8, !PT ;  /* 0x0000000f13ff7212 */ /* 0x000fe4000782f80a */
[C---:B------:R-:W-:Y:S02]  /*0b20*/  LOP3.LUT P0, RZ, R14.reuse, 0x1, RZ, 0xc0, !PT ;  /* 0x000000010eff7812 */ /* 0x040fe4000780c0ff */
[----:B------:R-:W-:-:S02]  /*0b30*/  LOP3.LUT P2, RZ, R14, 0x2, RZ, 0xc0, !PT ;  /* 0x000000020eff7812 */ /* 0x000fc4000784c0ff */
[----:B------:R-:W-:Y:S02]  /*0b40*/  SHF.R.U32.HI R11, RZ, R11, R10 ;  /* 0x0000000bff0b7219 */ /* 0x000fe4000001160a */
[----:B------:R-:W-:Y:S02]  /*0b50*/  PLOP3.LUT P0, PT, P0, P1, P2, 0xe0, 0x0 ;  /* 0x000000000000781c */ /* 0x000fe40000703c20 */
[----:B------:R-:W-:Y:S02]  /*0b60*/  LOP3.LUT P1, RZ, R25, 0x7fffff, RZ, 0xc0, !PT ;  /* 0x007fffff19ff7812 */ /* 0x000fe4000782c0ff */
[----:B------:R-:W-:-:S04]  /*0b70*/  SEL R10, RZ, 0x1, !P0 ;  /* 0x00000001ff0a7807 */ /* 0x000fc80004000000 */
[----:B------:R-:W-:-:S04]  /*0b80*/  IADD3 R10, PT, PT, -R10, RZ, RZ ;  /* 0x000000ff0a0a7210 */ /* 0x000fc80007ffe1ff */
[----:B------:R-:W-:-:S13]  /*0b90*/  ISETP.GE.AND P0, PT, R10, RZ, PT ;  /* 0x000000ff0a00720c */ /* 0x000fda0003f06270 */
[----:B------:R-:W-:-:S04]  /*0ba0*/  @!P0 IADD3 R11, PT, PT, R11, 0x1, RZ ;  /* 0x000000010b0b8810 */ /* 0x000fc80007ffe0ff */
[----:B------:R-:W-:-:S04]  /*0bb0*/  @!P1 SHF.L.U32 R11, R11, 0x1, RZ ;  /* 0x000000010b0b9819 */ /* 0x000fc800000006ff */
[----:B------:R-:W-:Y:S01]  /*0bc0*/  LOP3.LUT R11, R11, 0x80000000, R25, 0xf8, !PT ;  /* 0x800000000b0b7812 */ /* 0x000fe200078ef819 */
[----:B------:R-:W-:Y:S06]  /*0bd0*/  BRA `(.L_x_28) ;  /* 0x0000000000047947 */ /* 0x000fec0003800000 */
.L_x_29:
[----:B------:R0:W1:Y:S02]  /*0be0*/  MUFU.RCP R11, R25 ;  /* 0x00000019000b7308 */ /* 0x0000640000001000 */
.L_x_28:
[----:B------:R-:W-:Y:S05]  /*0bf0*/  BSYNC.RECONVERGENT B0 ;  /* 0x0000000000007941 */ /* 0x000fea0003800200 */
.L_x_26:
[----:B-1----:R-:W-:Y:S01]  /*0c00*/  MOV R14, R11 ;  /* 0x0000000b000e7202 */ /* 0x002fe20000000f00 */
[----:B------:R-:W-:Y:S01]  /*0c10*/  HFMA2 R11, -RZ, RZ, 0, 0 ;  /* 0x00000000ff0b7431 */ /* 0x000fe200000001ff */
[----:B------:R-:W-:-:S04]  /*0c20*/  MOV R10, R13 ;  /* 0x0000000d000a7202 */ /* 0x000fc80000000f00 */
[----:B0-----:R-:W-:Y:S05]  /*0c30*/  RET.REL.NODEC R10 `(_Z14kernelgpuFbou4IfEvPT_S1_S1_S1_S1_S1_S1_S1_S1_S1_S0_iiiiiiii) ;  /* 0xfffffff00af07950 */ /* 0x001fea0003c3ffff */
.L_x_30:
        /* <DEDUP_REMOVED lines=12> */
.L_x_156:


//--------------------- .text._Z14kernelgpuFbou3IfEvPT_S1_S1_S1_S1_S1_S1_S1_S1_S1_S0_iiiiiiii --------------------------
	.section	.text._Z14kernelgpuFbou3IfEvPT_S1_S1_S1_S1_S1_S1_S1_S1_S1_S0_iiiiiiii,"ax",@progbits
	.align	128
        .global         _Z14kernelgpuFbou3IfEvPT_S1_S1_S1_S1_S1_S1_S1_S1_S1_S0_iiiiiiii
        .type           _Z14kernelgpuFbou3IfEvPT_S1_S1_S1_S1_S1_S1_S1_S1_S1_S0_iiiiiiii,@function
        .size           _Z14kernelgpuFbou3IfEvPT_S1_S1_S1_S1_S1_S1_S1_S1_S1_S0_iiiiiiii,(.L_x_158 - _Z14kernelgpuFbou3IfEvPT_S1_S1_S1_S1_S1_S1_S1_S1_S1_S0_iiiiiiii)
        .other          _Z14kernelgpuFbou3IfEvPT_S1_S1_S1_S1_S1_S1_S1_S1_S1_S0_iiiiiiii,@"STO_CUDA_ENTRY STV_DEFAULT"
_Z14kernelgpuFbou3IfEvPT_S1_S1_S1_S1_S1_S1_S1_S1_S1_S0_iiiiiiii:
.text._Z14kernelgpuFbou3IfEvPT_S1_S1_S1_S1_S1_S1_S1_S1_S1_S0_iiiiiiii:
        /* <DEDUP_REMOVED lines=11> */
.L_x_41:
[----:B0-----:R-:W0:Y:S08]  /*00b0*/  LDC.64 R6, c[0x0][0x390] ;  /* 0x0000e400ff067b82 */ /* 0x001e300000000a00 */
[----:B------:R-:W2:Y:S08]  /*00c0*/  LDC R25, c[0x0][0x3d8] ;  /* 0x0000f600ff197b82 */ /* 0x000eb00000000800 */
[----:B------:R-:W3:Y:S01]  /*00d0*/  LDC.64 R18, c[0x0][0x3c8] ;  /* 0x0000f200ff127b82 */ /* 0x000ee20000000a00 */
[----:B0-----:R-:W-:-:S07]  /*00e0*/  IMAD.WIDE R6, R2, 0x4, R6 ;  /* 0x0000000402067825 */ /* 0x001fce00078e0206 */
[----:B------:R-:W0:Y:S01]  /*00f0*/  LDC.64 R10, c[0x0][0x3a8] ;  /* 0x0000ea00ff0a7b82 */ /* 0x000e220000000a00 */
[----:B-1----:R1:W5:Y:S01]  /*0100*/  LDG.E R0, desc[UR6][R6.64] ;  /* 0x0000000606007981 */ /* 0x002362000c1e1900 */
[----:B--2---:R-:W-:-:S06]  /*0110*/  IMAD.WIDE R16, R25, 0x4, R6 ;  /* 0x0000000419107825 */ /* 0x004fcc00078e0206 */
[----:B------:R-:W2:Y:S01]  /*0120*/  LDC.64 R36, c[0x0][0x3b0] ;  /* 0x0000ec00ff247b82 */ /* 0x000ea20000000a00 */
[C---:B------:R-:W-:Y:S01]  /*0130*/  IMAD.WIDE R26, R25.reuse, 0x4, R16 ;  /* 0x00000004191a7825 */ /* 0x040fe200078e0210 */
[----:B---3--:R-:W3:Y:S06]  /*0140*/  LDG.E R15, desc[UR6][R18.64+0x20] ;  /* 0x00002006120f7981 */ /* 0x008eec000c1e1900 */
[----:B------:R-:W4:Y:S01]  /*0150*/  LDC.64 R20, c[0x0][0x388] ;  /* 0x0000e200ff147b82 */ /* 0x000f220000000a00 */
[C---:B------:R-:W-:Y:S01]  /*0160*/  IMAD.WIDE R34, R25.reuse, 0x4, R26 ;  /* 0x0000000419227825 */ /* 0x040fe200078e021a */
[----:B------:R1:W5:Y:S06]  /*0170*/  LDG.E R4, desc[UR6][R26.64] ;  /* 0x000000061a047981 */ /* 0x00036c000c1e1900 */
[----:B------:R-:W4:Y:S01]  /*0180*/  LDC.64 R12, c[0x0][0x3b8] ;  /* 0x0000ee00ff0c7b82 */ /* 0x000f220000000a00 */
[C---:B------:R-:W-:Y:S01]  /*0190*/  IMAD.WIDE R38, R25.reuse, 0x4, R34 ;  /* 0x0000000419267825 */ /* 0x040fe200078e0222 */
[----:B------:R1:W5:Y:S03]  /*01a0*/  LDG.E R5, desc[UR6][R34.64] ;  /* 0x0000000622057981 */ /* 0x000366000c1e1900 */
[----:B0-----:R-:W-:Y:S01]  /*01b0*/  IMAD.WIDE R10, R2, 0x4, R10 ;  /* 0x00000004020a7825 */ /* 0x001fe200078e020a */
[----:B------:R-:W5:Y:S03]  /*01c0*/  LDG.E R18, desc[UR6][R18.64+0x24] ;  /* 0x0000240612127981 */ /* 0x000f66000c1e1900 */
[C---:B------:R-:W-:Y:S01]  /*01d0*/  IMAD.WIDE R30, R25.reuse, 0x4, R38 ;  /* 0x00000004191e7825 */ /* 0x040fe200078e0226 */
[----:B------:R-:W5:Y:S03]  /*01e0*/  LDG.E R16, desc[UR6][R16.64] ;  /* 0x0000000610107981 */ /* 0x000f66000c1e1900 */
[C---:B------:R-:W-:Y:S01]  /*01f0*/  IMAD.WIDE R28, R25.reuse, 0x4, R10 ;  /* 0x00000004191c7825 */ /* 0x040fe200078e020a */
[----:B------:R-:W5:Y:S03]  /*0200*/  LDG.E R38, desc[UR6][R38.64] ;  /* 0x0000000626267981 */ /* 0x000f66000c1e1900 */
[----:B------:R-:W-:-:S02]  /*0210*/  IMAD.WIDE R22, R25, 0x4, R30 ;  /* 0x0000000419167825 */ /* 0x000fc400078e021e */
[----:B------:R-:W5:Y:S02]  /*0220*/  LDG.E R30, desc[UR6][R30.64] ;  /* 0x000000061e1e7981 */ /* 0x000f64000c1e1900 */
[C---:B------:R-:W-:Y:S02]  /*0230*/  IMAD.WIDE R40, R25.reuse, 0x4, R22 ;  /* 0x0000000419287825 */ /* 0x040fe400078e0216 */
[----:B------:R3:W5:Y:S02]  /*0240*/  LDG.E R17, desc[UR6][R10.64] ;  /* 0x000000060a117981 */ /* 0x000764000c1e1900 */
[----:B--2---:R-:W-:Y:S02]  /*0250*/  IMAD.WIDE R36, R2, 0x4, R36 ;  /* 0x0000000402247825 */ /* 0x004fe400078e0224 */
[----:B------:R0:W5:Y:S02]  /*0260*/  LDG.E R22, desc[UR6][R22.64] ;  /* 0x0000000616167981 */ /* 0x000164000c1e1900 */
[----:B------:R-:W-:-:S02]  /*0270*/  IMAD.WIDE R32, R25, 0x4, R40 ;  /* 0x0000000419207825 */ /* 0x000fc400078e0228 */
[----:B------:R-:W2:Y:S02]  /*0280*/  LDG.E R43, desc[UR6][R40.64] ;  /* 0x00000006282b7981 */ /* 0x000ea4000c1e1900 */
[C---:B------:R-:W-:Y:S02]  /*0290*/  IMAD.WIDE R8, R25.reuse, 0x4, R32 ;  /* 0x0000000419087825 */ /* 0x040fe400078e0220 */
[----:B------:R0:W5:Y:S02]  /*02a0*/  LDG.E R32, desc[UR6][R32.64] ;  /* 0x0000000620207981 */ /* 0x000164000c1e1900 */
[C---:B-1----:R-:W-:Y:S02]  /*02b0*/  IMAD.WIDE R6, R25.reuse, 0x4, R8 ;  /* 0x0000000419067825 */ /* 0x042fe400078e0208 */
[----:B------:R0:W5:Y:S02]  /*02c0*/  LDG.E R14, desc[UR6][R8.64] ;  /* 0x00000006080e7981 */ /* 0x000164000c1e1900 */
[----:B------:R-:W-:-:S02]  /*02d0*/  IMAD.WIDE R26, R25, 0x4, R28 ;  /* 0x00000004191a7825 */ /* 0x000fc400078e021c */
[----:B------:R0:W5:Y:S02]  /*02e0*/  LDG.E R29, desc[UR6][R28.64] ;  /* 0x000000061c1d7981 */ /* 0x000164000c1e1900 */
[C---:B------:R-:W-:Y:S02]  /*02f0*/  IMAD.WIDE R34, R25.reuse, 0x4, R36 ;  /* 0x0000000419227825 */ /* 0x040fe400078e0224 */
[----:B------:R-:W2:Y:S02]  /*0300*/  LDG.E R36, desc[UR6][R36.64] ;  /* 0x0000000624247981 */ /* 0x000ea4000c1e1900 */
[C---:B------:R-:W-:Y:S02]  /*0310*/  IMAD.WIDE R44, R25.reuse, 0x4, R6 ;  /* 0x00000004192c7825 */ /* 0x040fe400078e0206 */
[----:B------:R-:W2:Y:S02]  /*0320*/  LDG.E R34, desc[UR6][R34.64] ;  /* 0x0000000622227981 */ /* 0x000ea4000c1e1900 */
[----:B------:R-:W-:-:S02]  /*0330*/  IMAD.WIDE R24, R25, 0x4, R26 ;  /* 0x0000000419187825 */ /* 0x000fc400078e021a */
[----:B------:R-:W2:Y:S02]  /*0340*/  LDG.E R23, desc[UR6][R44.64] ;  /* 0x000000062c177981 */ /* 0x000ea4000c1e1900 */
[----:B----4-:R-:W-:Y:S02]  /*0350*/  IMAD.WIDE R20, R2, 0x4, R20 ;  /* 0x0000000402147825 */ /* 0x010fe400078e0214 */
[----:B------:R0:W5:Y:S04]  /*0360*/  LDG.E R6, desc[UR6][R6.64] ;  /* 0x0000000606067981 */ /* 0x000168000c1e1900 */
[----:B------:R0:W5:Y:S04]  /*0370*/  LDG.E R41, desc[UR6][R26.64] ;  /* 0x000000061a297981 */ /* 0x000168000c1e1900 */
[----:B------:R0:W5:Y:S04]  /*0380*/  LDG.E R8, desc[UR6][R24.64] ;  /* 0x0000000618087981 */ /* 0x000168000c1e1900 */
[----:B------:R0:W5:Y:S04]  /*0390*/  LDG.E R7, desc[UR6][R20.64] ;  /* 0x0000000614077981 */ /* 0x000168000c1e1900 */
[----:B------:R0:W5:Y:S01]  /*03a0*/  LDG.E R9, desc[UR6][R12.64] ;  /* 0x000000060c097981 */ /* 0x000162000c1e1900 */
[----:B---3--:R-:W-:-:S04]  /*03b0*/  IADD3 R10, PT, PT, R15, 0x1800000, RZ ;  /* 0x018000000f0a7810 */ /* 0x008fc80007ffe0ff */
[----:B------:R-:W-:-:S04]  /*03c0*/  LOP3.LUT R10, R10, 0x7f800000, RZ, 0xc0, !PT ;  /* 0x7f8000000a0a7812 */ /* 0x000fc800078ec0ff */
[----:B------:R-:W-:Y:S01]  /*03d0*/  ISETP.GT.U32.AND P0, PT, R10, 0x1ffffff, PT ;  /* 0x01ffffff0a00780c */ /* 0x000fe20003f04070 */
[----:B--2---:R-:W-:Y:S01]  /*03e0*/  FMUL R10, R43, R36 ;  /* 0x000000242b0a7220 */ /* 0x004fe20000400000 */
[----:B------:R-:W-:-:S11]  /*03f0*/  FMUL R11, R23, R34 ;  /* 0x00000022170b7220 */ /* 0x000fd60000400000 */
[----:B0-----:R-:W-:Y:S05]  /*0400*/  @P0 BRA `(.L_x_31) ;  /* 0x0000000000100947 */ /* 0x001fea0003800000 */
[----:B------:R-:W-:-:S07]  /*0410*/  MOV R19, 0x430 ;  /* 0x0000043000137802 */ /* 0x000fce0000000f00 */
[----:B-----5:R-:W-:Y:S05]  /*0420*/  CALL.REL.NOINC `($__internal_4_$__cuda_sm20_rcp_rn_f32_slowpath) ;  /* 0x0000001000c47944 */ /* 0x020fea0003c00000 */
[----:B------:R-:W-:Y:S01]  /*0430*/  IMAD.MOV.U32 R35, RZ, RZ, R20 ;  /* 0x000000ffff237224 */ /* 0x000fe200078e0014 */
[----:B------:R-:W-:Y:S06]  /*0440*/  BRA `(.L_x_32) ;  /* 0x0000000000107947 */ /* 0x000fec0003800000 */
.L_x_31:
[----:B------:R-:W0:Y:S02]  /*0450*/  MUFU.RCP R12, R15 ;  /* 0x0000000f000c7308 */ /* 0x000e240000001000 */
[----:B0-----:R-:W-:-:S04]  /*0460*/  FFMA R13, R15, R12, -1 ;  /* 0xbf8000000f0d7423 */ /* 0x001fc8000000000c */
[----:B------:R-:W-:-:S04]  /*0470*/  FADD.FTZ R13, -R13, -RZ ;  /* 0x800000ff0d0d7221 */ /* 0x000fc80000010100 */
[----:B------:R-:W-:-:S07]  /*0480*/  FFMA R35, R12, R13, R12 ;  /* 0x0000000d0c237223 */ /* 0x000fce000000000c */
.L_x_32:
[----:B-----5:R-:W-:-:S04]  /*0490*/  IADD3 R12, PT, PT, R18, 0x1800000, RZ ;  /* 0x01800000120c7810 */ /* 0x020fc80007ffe0ff */
[----:B------:R-:W-:-:S04]  /*04a0*/  LOP3.LUT R12, R12, 0x7f800000, RZ, 0xc0, !PT ;  /* 0x7f8000000c0c7812 */ /* 0x000fc800078ec0ff */
[----:B------:R-:W-:-:S13]  /*04b0*/  ISETP.GT.U32.AND P0, PT, R12, 0x1ffffff, PT ;  /* 0x01ffffff0c00780c */ /* 0x000fda0003f04070 */
[----:B------:R-:W-:Y:S05]  /*04c0*/  @P0 BRA `(.L_x_33) ;  /* 0x0000000000100947 */ /* 0x000fea0003800000 */
[----:B------:R-:W-:Y:S01]  /*04d0*/  IMAD.MOV.U32 R15, RZ, RZ, R18 ;  /* 0x000000ffff0f7224 */ /* 0x000fe200078e0012 */
[----:B------:R-:W-:-:S07]  /*04e0*/  MOV R19, 0x500 ;  /* 0x0000050000137802 */ /* 0x000fce0000000f00 */
[----:B------:R-:W-:Y:S05]  /*04f0*/  CALL.REL.NOINC `($__internal_4_$__cuda_sm20_rcp_rn_f32_slowpath) ;  /* 0x0000001000907944 */ /* 0x000fea0003c00000 */
[----:B------:R-:W-:Y:S05]  /*0500*/  BRA `(.L_x_34) ;  /* 0x0000000000107947 */ /* 0x000fea0003800000 */
.L_x_33:
[----:B------:R-:W0:Y:S02]  /*0510*/  MUFU.RCP R13, R18 ;  /* 0x00000012000d7308 */ /* 0x000e240000001000 */
[----:B0-----:R-:W-:-:S04]  /*0520*/  FFMA R12, R18, R13, -1 ;  /* 0xbf800000120c7423 */ /* 0x001fc8000000000d */
[----:B------:R-:W-:-:S04]  /*0530*/  FADD.FTZ R12, -R12, -RZ ;  /* 0x800000ff0c0c7221 */ /* 0x000fc80000010100 */
[----:B------:R-:W-:-:S07]  /*0540*/  FFMA R20, R13, R12, R13 ;  /* 0x0000000c0d147223 */ /* 0x000fce000000000d */
.L_x_34:
[----:B------:R-:W-:Y:S01]  /*0550*/  FMUL R15, R16, R43 ;  /* 0x0000002b100f7220 */ /* 0x000fe20000400000 */
[----:B------:R-:W-:Y:S01]  /*0560*/  FMUL R35, R20, R35 ;  /* 0x0000002314237220 */ /* 0x000fe20000400000 */
[----:B------:R-:W-:Y:S01]  /*0570*/  FMUL R27, R16, R23 ;  /* 0x00000017101b7220 */ /* 0x000fe20000400000 */
[----:B------:R-:W-:Y:S01]  /*0580*/  UMOV UR4, 0x4c8e627f ;  /* 0x4c8e627f00047882 */ /* 0x000fe20000000000 */
[----:B------:R-:W0:Y:S01]  /*0590*/  F2F.F64.F32 R12, R15 ;  /* 0x0000000f000c7310 */ /* 0x000e220000201800 */
[-C--:B------:R-:W-:Y:S01]  /*05a0*/  FMUL R26, R30, R35.reuse ;  /* 0x000000231e1a7220 */ /* 0x080fe20000400000 */
[----:B------:R-:W-:Y:S01]  /*05b0*/  FMUL R24, R14, R35 ;  /* 0x000000230e187220 */ /* 0x000fe20000400000 */
[----:B------:R-:W-:Y:S01]  /*05c0*/  UMOV UR5, 0x3f795b2f ;  /* 0x3f795b2f00057882 */ /* 0x000fe20000000000 */
[----:B------:R-:W-:Y:S01]  /*05d0*/  FADD R37, R10, R11 ;  /* 0x0000000b0a257221 */ /* 0x000fe20000000000 */
[----:B------:R-:W-:Y:S01]  /*05e0*/  MOV R30, 0x1 ;  /* 0x00000001001e7802 */ /* 0x000fe20000000f00 */
[----:B------:R-:W-:Y:S01]  /*05f0*/  FMUL R14, R0, R43 ;  /* 0x0000002b000e7220 */ /* 0x000fe20000400000 */
[-C--:B------:R-:W-:Y:S01]  /*0600*/  FMUL R42, R38, R35.reuse ;  /* 0x00000023262a7220 */ /* 0x080fe20000400000 */
[----:B------:R-:W1:Y:S01]  /*0610*/  F2F.F64.F32 R20, R27 ;  /* 0x0000001b00147310 */ /* 0x000e620000201800 */
[----:B------:R-:W-:Y:S01]  /*0620*/  FMUL R28, |R37|, 2.8853900432586669922 ;  /* 0x4038aa3b251c7820 */ /* 0x000fe20000400200 */
[----:B------:R-:W-:Y:S01]  /*0630*/  FMUL R40, R7, R36 ;  /* 0x0000002407287220 */ /* 0x000fe20000400000 */
[----:B------:R-:W-:Y:S01]  /*0640*/  FADD R36, R0, -R17 ;  /* 0x8000001100247221 */ /* 0x000fe20000000000 */
[----:B------:R-:W-:Y:S01]  /*0650*/  FMUL R44, R32, R35 ;  /* 0x00000023202c7220 */ /* 0x000fe20000400000 */
[----:B------:R-:W-:Y:S01]  /*0660*/  MOV R45, 0x3f800000 ;  /* 0x3f800000002d7802 */ /* 0x000fe20000000f00 */
[----:B------:R-:W-:Y:S01]  /*0670*/  BSSY.RECONVERGENT B0, `(.L_x_35) ;  /* 0x000005e000007945 */ /* 0x000fe20003800200 */
[----:B0-----:R-:W-:Y:S01]  /*0680*/  DMUL R12, R12, UR4 ;  /* 0x000000040c0c7c28 */ /* 0x001fe20008000000 */
[----:B------:R0:W2:Y:S01]  /*0690*/  F2F.F64.F32 R18, R26 ;  /* 0x0000001a00127310 */ /* 0x0000a20000201800 */
[----:B------:R-:W-:Y:S01]  /*06a0*/  FMUL R17, R9, R36 ;  /* 0x0000002409117220 */ /* 0x000fe20000400000 */
[----:B------:R-:W-:-:S02]  /*06b0*/  FSETP.GE.AND P1, PT, |R37|, 0.60000002384185791016, PT ;  /* 0x3f19999a2500780b */ /* 0x000fc40003f26200 */
[----:B------:R-:W-:Y:S01]  /*06c0*/  FSETP.GE.AND P0, PT, |R37|, 9.010913848876953125, PT ;  /* 0x41102cb42500780b */ /* 0x000fe20003f06200 */
[----:B-1----:R-:W-:-:S03]  /*06d0*/  DMUL R20, R20, UR4 ;  /* 0x0000000414147c28 */ /* 0x002fc60008000000 */
[----:B------:R-:W1:Y:S01]  /*06e0*/  MUFU.RCP64H R31, 140 ;  /* 0x40618000001f7908 */ /* 0x000e620000001800 */
[----:B------:R-:W-:Y:S01]  /*06f0*/  UMOV UR4, 0x3b990ee6 ;  /* 0x3b990ee600047882 */ /* 0x000fe20000000000 */
[----:B------:R-:W-:Y:S01]  /*0700*/  UMOV UR5, 0x4010ee64 ;  /* 0x4010ee6400057882 */ /* 0x000fe20000000000 */
[C---:B0-----:R-:W-:Y:S01]  /*0710*/  FMUL R26, R0.reuse, R23 ;  /* 0x00000017001a7220 */ /* 0x041fe20000400000 */
[----:B------:R-:W-:Y:S01]  /*0720*/  FFMA R0, -R0, R37, R17 ;  /* 0x0000002500007223 */ /* 0x000fe20000000111 */
[----:B--2---:R-:W-:-:S03]  /*0730*/  DFMA R18, R18, UR4, R12 ;  /* 0x0000000412127c2b */ /* 0x004fc6000800000c */
[----:B------:R-:W0:Y:S01]  /*0740*/  F2F.F64.F32 R24, R24 ;  /* 0x0000001800187310 */ /* 0x000e220000201800 */
[----:B------:R-:W-:Y:S01]  /*0750*/  MOV R12, 0x0 ;  /* 0x00000000000c7802 */ /* 0x000fe20000000f00 */
[----:B------:R-:W-:-:S06]  /*0760*/  IMAD.MOV.U32 R13, RZ, RZ, 0x40618000 ;  /* 0x40618000ff0d7424 */ /* 0x000fcc00078e00ff */
[----:B------:R-:W-:Y:S01]  /*0770*/  F2F.F64.F32 R14, R14 ;  /* 0x0000000e000e7310 */ /* 0x000fe20000201800 */
[----:B0-----:R-:W-:-:S07]  /*0780*/  DFMA R24, R24, UR4, R20 ;  /* 0x0000000418187c2b */ /* 0x001fce0008000014 */
[----:B------:R-:W0:Y:S01]  /*0790*/  MUFU.EX2 R28, R28 ;  /* 0x0000001c001c7308 */ /* 0x000e220000000800 */
[----:B-1----:R-:W-:-:S07]  /*07a0*/  DFMA R20, R30, -R12, 1 ;  /* 0x3ff000001e14742b */ /* 0x002fce000000080c */
[----:B------:R-:W1:Y:S01]  /*07b0*/  F2F.F64.F32 R38, R42 ;  /* 0x0000002a00267310 */ /* 0x000e620000201800 */
[----:B------:R-:W-:-:S07]  /*07c0*/  DFMA R20, R20, R20, R20 ;  /* 0x000000141414722b */ /* 0x000fce0000000014 */
[----:B------:R-:W-:Y:S01]  /*07d0*/  F2F.F64.F32 R26, R26 ;  /* 0x0000001a001a7310 */ /* 0x000fe20000201800 */
[----:B------:R-:W-:Y:S01]  /*07e0*/  DFMA R20, R30, R20, R30 ;  /* 0x000000141e14722b */ /* 0x000fe2000000001e */
[----:B0-----:R-:W-:Y:S01]  /*07f0*/  FADD R28, R28, 1 ;  /* 0x3f8000001c1c7421 */ /* 0x001fe20000000000 */
[----:B-1----:R-:W-:-:S05]  /*0800*/  DFMA R38, R38, UR4, R14 ;  /* 0x0000000426267c2b */ /* 0x002fca000800000e */
[----:B------:R0:W-:Y:S08]  /*0810*/  F2F.F64.F32 R30, R40 ;  /* 0x00000028001e7310 */ /* 0x0001f00000201800 */
[----:B------:R-:W1:Y:S01]  /*0820*/  F2F.F64.F32 R32, R44 ;  /* 0x0000002c00207310 */ /* 0x000e620000201800 */
[----:B0-----:R-:W-:-:S07]  /*0830*/  FMUL R40, R7, R34 ;  /* 0x0000002207287220 */ /* 0x001fce0000400000 */
[----:B------:R-:W0:Y:S01]  /*0840*/  F2F.F64.F32 R14, R17 ;  /* 0x00000011000e7310 */ /* 0x000e220000201800 */
[----:B-1----:R-:W-:-:S07]  /*0850*/  DFMA R32, R32, UR4, R26 ;  /* 0x0000000420207c2b */ /* 0x002fce000800001a */
[----:B------:R-:W1:Y:S01]  /*0860*/  MUFU.RCP R28, R28 ;  /* 0x0000001c001c7308 */ /* 0x000e620000001000 */
[----:B------:R-:W-:Y:S02]  /*0870*/  IMAD.MOV.U32 R26, RZ, RZ, 0x3c80f082 ;  /* 0x3c80f082ff1a7424 */ /* 0x000fe400078e00ff */
[----:B------:R-:W-:Y:S01]  /*0880*/  FMUL R27, R37, R37 ;  /* 0x00000025251b7220 */ /* 0x000fe20000400000 */
[----:B------:R-:W-:Y:S01]  /*0890*/  UMOV UR4, 0x4c8e627f ;  /* 0x4c8e627f00047882 */ /* 0x000fe20000000000 */
[----:B------:R-:W-:Y:S02]  /*08a0*/  UMOV UR5, 0x3f795b2f ;  /* 0x3f795b2f00057882 */ /* 0x000fe40000000000 */
[----:B------:R-:W-:Y:S01]  /*08b0*/  FFMA R26, R27, R26, -0.052303962409496307373 ;  /* 0xbd563cae1b1a7423 */ /* 0x000fe2000000001a */
[----:B0-----:R-:W-:Y:S01]  /*08c0*/  DFMA R38, R30, R38, -R14 ;  /* 0x000000261e26722b */ /* 0x001fe2000000080e */
[----:B------:R-:W-:-:S04]  /*08d0*/  FADD R14, R16, -R29 ;  /* 0x8000001d100e7221 */ /* 0x000fc80000000000 */
[----:B------:R-:W-:Y:S01]  /*08e0*/  FMUL R29, R9, R14 ;  /* 0x0000000e091d7220 */ /* 0x000fe20000400000 */
[----:B------:R-:W-:Y:S01]  /*08f0*/  FFMA R14, R27, R26, 0.1331529766321182251 ;  /* 0x3e0859411b0e7423 */ /* 0x000fe2000000001a */
[----:B-1----:R-:W-:-:S03]  /*0900*/  FFMA R15, R28, -2, R45 ;  /* 0xc00000001c0f7823 */ /* 0x002fc6000000002d */
[----:B------:R-:W-:Y:S01]  /*0910*/  FFMA R14, R27, R14, -0.33332768082618713379 ;  /* 0xbeaaa9ed1b0e7423 */ /* 0x000fe2000000000e */
[----:B------:R-:W0:Y:S01]  /*0920*/  F2F.F64.F32 R28, R29 ;  /* 0x0000001d001c7310 */ /* 0x000e220000201800 */
[----:B------:R-:W-:Y:S02]  /*0930*/  FSEL R26, R15, 1, !P0 ;  /* 0x3f8000000f1a7808 */ /* 0x000fe40004000000 */
[----:B------:R-:W-:Y:S02]  /*0940*/  FFMA R34, R27, R14, RZ ;  /* 0x0000000e1b227223 */ /* 0x000fe400000000ff */
[----:B------:R-:W-:-:S03]  /*0950*/  LOP3.LUT R36, R26, 0x80000000, R37, 0xb8, !PT ;  /* 0x800000001a247812 */ /* 0x000fc600078eb825 */
[----:B------:R1:W2:Y:S01]  /*0960*/  F2F.F64.F32 R14, R40 ;  /* 0x00000028000e7310 */ /* 0x0002a20000201800 */
[----:B------:R-:W-:Y:S01]  /*0970*/  FMUL R26, R16, R37 ;  /* 0x00000025101a7220 */ /* 0x000fe20000400000 */
[----:B------:R-:W-:-:S04]  /*0980*/  @!P1 FFMA R36, R37, R34, R37 ;  /* 0x0000002225249223 */ /* 0x000fc80000000025 */
[----:B------:R-:W-:Y:S01]  /*0990*/  FFMA R34, R36, 1000, -R45 ;  /* 0x447a000024227823 */ /* 0x000fe2000000082d */
[----:B0-----:R-:W-:Y:S01]  /*09a0*/  DFMA R44, R30, R18, -R28 ;  /* 0x000000121e2c722b */ /* 0x001fe2000000081c */
[----:B------:R-:W0:Y:S01]  /*09b0*/  F2F.F64.F32 R26, R26 ;  /* 0x0000001a001a7310 */ /* 0x000e220000201800 */
[----:B-1----:R-:W-:Y:S01]  /*09c0*/  FADD R40, R4, -R41 ;  /* 0x8000002904287221 */ /* 0x002fe20000000000 */
[----:B------:R-:W-:-:S03]  /*09d0*/  FMUL R0, R34, R0 ;  /* 0x0000000022007220 */ /* 0x000fc60000400000 */
[----:B------:R-:W-:Y:S02]  /*09e0*/  FMUL R40, R9, R40 ;  /* 0x0000002809287220 */ /* 0x000fe40000400000 */
[----:B--2---:R-:W-:Y:S01]  /*09f0*/  DFMA R24, R14, R24, R44 ;  /* 0x000000180e18722b */ /* 0x004fe2000000002c */
[----:B------:R-:W1:Y:S01]  /*0a00*/  F2F.F64.F32 R16, R36 ;  /* 0x0000002400107310 */ /* 0x000e620000201800 */
[----:B------:R-:W-:Y:S01]  /*0a10*/  DFMA R44, R20, -R12, 1 ;  /* 0x3ff00000142c742b */ /* 0x000fe2000000080c */
[----:B------:R-:W-:Y:S01]  /*0a20*/  FMUL R12, R4, R43 ;  /* 0x0000002b040c7220 */ /* 0x000fe20000400000 */
[----:B------:R-:W-:Y:S02]  /*0a30*/  DFMA R32, R14, R32, R38 ;  /* 0x000000200e20722b */ /* 0x000fe40000000026 */
[----:B0-----:R-:W-:-:S03]  /*0a40*/  DFMA R28, R26, -UR4, R28 ;  /* 0x800000041a1c7c2b */ /* 0x001fc6000800001c */
[----:B------:R-:W0:Y:S01]  /*0a50*/  F2F.F64.F32 R18, R34 ;  /* 0x0000002200127310 */ /* 0x000e220000201800 */
[----:B------:R-:W2:Y:S01]  /*0a60*/  LDC.64 R26, c[0x0][0x380] ;  /* 0x0000e000ff1a7b82 */ /* 0x000ea20000000a00 */
[----:B------:R-:W-:Y:S02]  /*0a70*/  DFMA R44, R20, R44, R20 ;  /* 0x0000002c142c722b */ /* 0x000fe40000000014 */
[----:B-1----:R-:W-:-:S04]  /*0a80*/  DMUL R24, R16, R24 ;  /* 0x0000001810187228 */ /* 0x002fc80000000000 */
[----:B------:R-:W1:Y:S01]  /*0a90*/  F2F.F64.F32 R38, R0 ;  /* 0x0000000000267310 */ /* 0x000e620000201800 */
[----:B------:R-:W-:Y:S01]  /*0aa0*/  DMUL R32, R16, R32 ;  /* 0x0000002010207228 */ /* 0x000fe20000000000 */
[----:B------:R-:W3:Y:S01]  /*0ab0*/  LDC R21, c[0x0][0x3d8] ;  /* 0x0000f600ff157b82 */ /* 0x000ee20000000800 */
[----:B0-----:R-:W-:-:S05]  /*0ac0*/  DMUL R28, R18, R28 ;  /* 0x0000001c121c7228 */ /* 0x001fca0000000000 */
[----:B------:R-:W0:Y:S03]  /*0ad0*/  F2F.F64.F32 R12, R12 ;  /* 0x0000000c000c7310 */ /* 0x000e260000201800 */
[----:B------:R-:W-:Y:S02]  /*0ae0*/  DFMA R42, R24, -1000, -R28 ;  /* 0xc08f4000182a782b */ /* 0x000fe4000000081c */
[----:B-1----:R-:W-:Y:S01]  /*0af0*/  DFMA R38, R32, -1000, -R38 ;  /* 0xc08f40002026782b */ /* 0x002fe20000000826 */
[----:B--2---:R-:W-:Y:S01]  /*0b00*/  IMAD.WIDE R32, R2, 0x4, R26 ;  /* 0x0000000402207825 */ /* 0x004fe200078e021a */
[----:B------:R-:W-:Y:S01]  /*0b10*/  MOV R27, 0x40618000 ;  /* 0x40618000001b7802 */ /* 0x000fe20000000f00 */
[----:B0-----:R-:W-:Y:S01]  /*0b20*/  DMUL R28, R12, R44 ;  /* 0x0000002c0c1c7228 */ /* 0x001fe20000000000 */
[----:B------:R-:W-:-:S04]  /*0b30*/  FSETP.GEU.AND P1, PT, |R13|, 6.5827683646048100446e-37, PT ;  /* 0x036000000d00780b */ /* 0x000fc80003f2e200 */
[----:B------:R-:W-:Y:S01]  /*0b40*/  F2F.F32.F64 R43, R42 ;  /* 0x0000002a002b7310 */ /* 0x000fe20000301000 */
[----:B---3--:R-:W-:-:S04]  /*0b50*/  IMAD.WIDE R20, R21, 0x4, R32 ;  /* 0x0000000415147825 */ /* 0x008fc800078e0220 */
[----:B------:R-:W-:Y:S01]  /*0b60*/  IMAD.MOV.U32 R26, RZ, RZ, RZ ;  /* 0x000000ffff1a7224 */ /* 0x000fe200078e00ff */
[----:B------:R-:W-:Y:S02]  /*0b70*/  DFMA R24, R28, -140, R12 ;  /* 0xc06180001c18782b */ /* 0x000fe4000000000c */
[----:B------:R-:W0:Y:S06]  /*0b80*/  F2F.F32.F64 R39, R38 ;  /* 0x0000002600277310 */ /* 0x000e2c0000301000 */
[----:B------:R-:W-:Y:S01]  /*0b90*/  DFMA R44, R44, R24, R28 ;  /* 0x000000182c2c722b */ /* 0x000fe2000000001c */
[----:B0-----:R0:W-:Y:S09]  /*0ba0*/  STG.E desc[UR6][R32.64], R39 ;  /* 0x0000002720007986 */ /* 0x0011f2000c101906 */
[----:B------:R-:W-:Y:S01]  /*0bb0*/  FFMA R0, RZ, 3.5234375, R45 ;  /* 0x40618000ff007823 */ /* 0x000fe2000000002d */
[----:B------:R0:W-:Y:S04]  /*0bc0*/  STG.E desc[UR6][R20.64], R43 ;  /* 0x0000002b14007986 */ /* 0x0001e8000c101906 */
[----:B------:R-:W-:-:S13]  /*0bd0*/  FSETP.GT.AND P0, PT, |R0|, 1.469367938527859385e-39, PT ;  /* 0x001000000000780b */ /* 0x000fda0003f04200 */
[----:B0-----:R-:W-:Y:S05]  /*0be0*/  @P0 BRA P1, `(.L_x_36) ;  /* 0x0000000000180947 */ /* 0x001fea0000800000 */
[----:B------:R-:W-:Y:S01]  /*0bf0*/  IMAD.MOV.U32 R28, RZ, RZ, R12 ;  /* 0x000000ffff1c7224 */ /* 0x000fe200078e000c */
[----:B------:R-:W-:Y:S02]  /*0c00*/  MOV R29, R13 ;  /* 0x0000000d001d7202 */ /* 0x000fe40000000f00 */
[----:B------:R-:W-:-:S07]  /*0c10*/  MOV R0, 0xc30 ;  /* 0x00000c3000007802 */ /* 0x000fce0000000f00 */
[----:B------:R-:W-:Y:S05]  /*0c20*/  CALL.REL.NOINC `($__internal_3_$__cuda_sm20_div_rn_f64_full) ;  /* 0x0000000400487944 */ /* 0x000fea0003c00000 */
[----:B------:R-:W-:Y:S01]  /*0c30*/  IMAD.MOV.U32 R44, RZ, RZ, R24 ;  /* 0x000000ffff2c7224 */ /* 0x000fe200078e0018 */
[----:B------:R-:W-:-:S07]  /*0c40*/  MOV R45, R25 ;  /* 0x00000019002d7202 */ /* 0x000fce0000000f00 */
.L_x_36:
[----:B------:R-:W-:Y:S05]  /*0c50*/  BSYNC.RECONVERGENT B0 ;  /* 0x0000000000007941 */ /* 0x000fea0003800200 */
.L_x_35:
[----:B------:R-:W0:Y:S01]  /*0c60*/  MUFU.RCP64H R29, 140 ;  /* 0x40618000001d7908 */ /* 0x000e220000001800 */
[----:B------:R-:W-:Y:S02]  /*0c70*/  HFMA2 R25, -RZ, RZ, 2.189453125, -0.0 ;  /* 0x40618000ff197431 */ /* 0x000fe400000001ff */
[----:B------:R-:W-:Y:S02]  /*0c80*/  IMAD.MOV.U32 R24, RZ, RZ, 0x0 ;  /* 0x00000000ff187424 */ /* 0x000fe400078e00ff */
[----:B------:R-:W-:Y:S01]  /*0c90*/  FMUL R34, R4, R23 ;  /* 0x0000001704227220 */ /* 0x000fe20000400000 */
[----:B------:R-:W-:Y:S02]  /*0ca0*/  IMAD.MOV.U32 R28, RZ, RZ, 0x1 ;  /* 0x00000001ff1c7424 */ /* 0x000fe400078e00ff */
[----:B------:R-:W-:Y:S01]  /*0cb0*/  FMUL R0, R22, R35 ;  /* 0x0000002316007220 */ /* 0x000fe20000400000 */
[----:B------:R-:W-:Y:S01]  /*0cc0*/  UMOV UR4, 0x3b990ee6 ;  /* 0x3b990ee600047882 */ /* 0x000fe20000000000 */
[----:B------:R-:W-:Y:S01]  /*0cd0*/  UMOV UR5, 0x4010ee64 ;  /* 0x4010ee6400057882 */ /* 0x000fe20000000000 */
[----:B------:R-:W-:Y:S01]  /*0ce0*/  BSSY.RECONVERGENT B0, `(.L_x_37) ;  /* 0x0000018000007945 */ /* 0x000fe20003800200 */
[----:B0-----:R-:W-:-:S08]  /*0cf0*/  DFMA R12, R28, -R24, 1 ;  /* 0x3ff000001c0c742b */ /* 0x001fd00000000818 */
[----:B------:R-:W-:-:S08]  /*0d00*/  DFMA R12, R12, R12, R12 ;  /* 0x0000000c0c0c722b */ /* 0x000fd0000000000c */
[----:B------:R-:W-:-:S08]  /*0d10*/  DFMA R12, R28, R12, R28 ;  /* 0x0000000c1c0c722b */ /* 0x000fd0000000001c */
[C---:B------:R-:W-:Y:S01]  /*0d20*/  DFMA R28, R12.reuse, -R24, 1 ;  /* 0x3ff000000c1c742b */ /* 0x040fe20000000818 */
[----:B------:R-:W0:Y:S07]  /*0d30*/  F2F.F64.F32 R24, R34 ;  /* 0x0000002200187310 */ /* 0x000e2e0000201800 */
[----:B------:R-:W-:Y:S02]  /*0d40*/  DFMA R12, R12, R28, R12 ;  /* 0x0000001c0c0c722b */ /* 0x000fe4000000000c */
[----:B------:R-:W1:Y:S06]  /*0d50*/  F2F.F64.F32 R28, R0 ;  /* 0x00000000001c7310 */ /* 0x000e6c0000201800 */
[----:B0-----:R-:W-:Y:S01]  /*0d60*/  DMUL R32, R12, R24 ;  /* 0x000000180c207228 */ /* 0x001fe20000000000 */
[----:B------:R-:W-:-:S07]  /*0d70*/  FSETP.GEU.AND P1, PT, |R25|, 6.5827683646048100446e-37, PT ;  /* 0x036000001900780b */ /* 0x000fce0003f2e200 */
[----:B------:R-:W-:Y:S02]  /*0d80*/  DFMA R22, R32, -140, R24 ;  /* 0xc06180002016782b */ /* 0x000fe40000000018 */
[----:B-1----:R-:W-:-:S06]  /*0d90*/  DFMA R28, R28, UR4, R44 ;  /* 0x000000041c1c7c2b */ /* 0x002fcc000800002c */
[----:B------:R-:W-:Y:S02]  /*0da0*/  DFMA R12, R12, R22, R32 ;  /* 0x000000160c0c722b */ /* 0x000fe40000000020 */
[----:B------:R-:W0:Y:S08]  /*0db0*/  F2F.F64.F32 R22, R40 ;  /* 0x0000002800167310 */ /* 0x000e300000201800 */
[----:B------:R-:W-:-:S05]  /*0dc0*/  FFMA R32, RZ, 3.5234375, R13 ;  /* 0x40618000ff207823 */ /* 0x000fca000000000d */
[----:B------:R-:W-:Y:S01]  /*0dd0*/  FSETP.GT.AND P0, PT, |R32|, 1.469367938527859385e-39, PT ;  /* 0x001000002000780b */ /* 0x000fe20003f04200 */
[----:B0-----:R-:W-:-:S12]  /*0de0*/  DFMA R30, R30, R28, -R22 ;  /* 0x0000001c1e1e722b */ /* 0x001fd80000000816 */
[----:B------:R-:W-:Y:S05]  /*0df0*/  @P0 BRA P1, `(.L_x_38) ;  /* 0x0000000000180947 */ /* 0x000fea0000800000 */
[----:B------:R-:W-:Y:S01]  /*0e00*/  MOV R28, R24 ;  /* 0x00000018001c7202 */ /* 0x000fe20000000f00 */
[----:B------:R-:W-:Y:S01]  /*0e10*/  IMAD.MOV.U32 R29, RZ, RZ, R25 ;  /* 0x000000ffff1d7224 */ /* 0x000fe200078e0019 */
[----:B------:R-:W-:-:S07]  /*0e20*/  MOV R0, 0xe40 ;  /* 0x00000e4000007802 */ /* 0x000fce0000000f00 */
[----:B------:R-:W-:Y:S05]  /*0e30*/  CALL.REL.NOINC `($__internal_3_$__cuda_sm20_div_rn_f64_full) ;  /* 0x0000000000c47944 */ /* 0x000fea0003c00000 */
[----:B------:R-:W-:Y:S01]  /*0e40*/  MOV R12, R24 ;  /* 0x00000018000c7202 */ /* 0x000fe20000000f00 */
[----:B------:R-:W-:-:S07]  /*0e50*/  IMAD.MOV.U32 R13, RZ, RZ, R25 ;  /* 0x000000ffff0d7224 */ /* 0x000fce00078e0019 */
.L_x_38:
[----:B------:R-:W-:Y:S05]  /*0e60*/  BSYNC.RECONVERGENT B0 ;  /* 0x0000000000007941 */ /* 0x000fea0003800200 */
.L_x_37:
[----:B------:R-:W0:Y:S01]  /*0e70*/  MUFU.RCP64H R33, 140 ;  /* 0x4061800000217908 */ /* 0x000e220000001800 */
[----:B------:R-:W-:Y:S02]  /*0e80*/  HFMA2 R28, -RZ, RZ, 0, 0 ;  /* 0x00000000ff1c7431 */ /* 0x000fe400000001ff */
[----:B------:R-:W-:Y:S01]  /*0e90*/  IMAD.MOV.U32 R29, RZ, RZ, 0x40618000 ;  /* 0x40618000ff1d7424 */ /* 0x000fe200078e00ff */
[----:B------:R-:W-:Y:S01]  /*0ea0*/  MOV R32, 0x1 ;  /* 0x0000000100207802 */ /* 0x000fe20000000f00 */
[----:B------:R-:W-:Y:S01]  /*0eb0*/  FMUL R4, R4, R37 ;  /* 0x0000002504047220 */ /* 0x000fe20000400000 */
        /* <DEDUP_REMOVED lines=16> */
[----:B------:R-:W-:-:S08]  /*0fc0*/  DFMA R30, R14, R32, R30 ;  /* 0x000000200e1e722b */ /* 0x000fd0000000001e */
[----:B------:R-:W-:Y:S01]  /*0fd0*/  FFMA R0, RZ, 3.5234375, R25 ;  /* 0x40618000ff007823 */ /* 0x000fe20000000019 */
[----:B------:R-:W-:-:S04]  /*0fe0*/  DMUL R16, R16, R30 ;  /* 0x0000001e10107228 */ /* 0x000fc80000000000 */
[----:B------:R-:W-:-:S13]  /*0ff0*/  FSETP.GT.AND P0, PT, |R0|, 1.469367938527859385e-39, PT ;  /* 0x001000000000780b */ /* 0x000fda0003f04200 */
[----:B------:R-:W-:Y:S05]  /*1000*/  @P0 BRA P1, `(.L_x_40) ;  /* 0x0000000000080947 */ /* 0x000fea0000800000 */
[----:B------:R-:W-:-:S07]  /*1010*/  MOV R0, 0x1030 ;  /* 0x0000103000007802 */ /* 0x000fce0000000f00 */
[----:B------:R-:W-:Y:S05]  /*1020*/  CALL.REL.NOINC `($__internal_3_$__cuda_sm20_div_rn_f64_full) ;  /* 0x0000000000487944 */ /* 0x000fea0003c00000 */
.L_x_40:
[----:B------:R-:W-:Y:S05]  /*1030*/  BSYNC.RECONVERGENT B0 ;  /* 0x0000000000007941 */ /* 0x000fea0003800200 */
.L_x_39:
[----:B------:R-:W-:Y:S01]  /*1040*/  DADD R22, R22, -R24 ;  /* 0x0000000016167229 */ /* 0x000fe20000000818 */
[----:B------:R-:W0:Y:S01]  /*1050*/  LDC R13, c[0x0][0x3d8] ;  /* 0x0000f600ff0d7b82 */ /* 0x000e220000000800 */
[----:B------:R-:W-:Y:S01]  /*1060*/  FMUL R0, R7, R11 ;  /* 0x0000000b07007220 */ /* 0x000fe20000400000 */
[----:B------:R-:W-:Y:S01]  /*1070*/  FADD R5, R5, -R8 ;  /* 0x8000000805057221 */ /* 0x000fe20000000000 */
[----:B------:R-:W-:Y:S02]  /*1080*/  IMAD.IADD R2, R3, 0x1, R2 ;  /* 0x0000000103027824 */ /* 0x000fe400078e0202 */
[----:B------:R-:W-:Y:S02]  /*1090*/  FFMA R0, R7, R10, R0 ;  /* 0x0000000a07007223 */ /* 0x000fe40000000000 */
[----:B------:R-:W-:Y:S02]  /*10a0*/  DMUL R22, R18, R22 ;  /* 0x0000001612167228 */ /* 0x000fe40000000000 */
[----:B------:R-:W-:-:S06]  /*10b0*/  FFMA R9, R9, R5, R0 ;  /* 0x0000000509097223 */ /* 0x000fcc0000000000 */
[----:B------:R-:W-:Y:S01]  /*10c0*/  DFMA R16, R16, -1000, -R22 ;  /* 0xc08f40001010782b */ /* 0x000fe20000000816 */
[----:B0-----:R-:W-:-:S09]  /*10d0*/  IMAD.WIDE R20, R13, 0x4, R20 ;  /* 0x000000040d147825 */ /* 0x001fd200078e0214 */
[----:B------:R-:W0:Y:S01]  /*10e0*/  F2F.F32.F64 R17, R16 ;  /* 0x0000001000117310 */ /* 0x000e220000301000 */
[----:B------:R-:W-:Y:S01]  /*10f0*/  ISETP.GE.AND P0, PT, R2, R13, PT ;  /* 0x0000000d0200720c */ /* 0x000fe20003f06270 */
[----:B------:R-:W-:Y:S01]  /*1100*/  IMAD.WIDE R4, R13, 0x4, R20 ;  /* 0x000000040d047825 */ /* 0x000fe200078e0214 */
[----:B0-----:R0:W-:Y:S04]  /*1110*/  STG.E desc[UR6][R20.64], R17 ;  /* 0x0000001114007986 */ /* 0x0011e8000c101906 */
[----:B------:R0:W-:Y:S07]  /*1120*/  STG.E desc[UR6][R4.64], R9 ;  /* 0x0000000904007986 */ /* 0x0001ee000c101906 */
[----:B------:R-:W-:Y:S05]  /*1130*/  @!P0 BRA `(.L_x_41) ;  /* 0xffffffec00dc8947 */ /* 0x000fea000383ffff */
[----:B------:R-:W-:Y:S05]  /*1140*/  EXIT ;  /* 0x000000000000794d */ /* 0x000fea0003800000 */
        .weak           $__internal_3_$__cuda_sm20_div_rn_f64_full
        .type           $__internal_3_$__cuda_sm20_div_rn_f64_full,@function
        .size           $__internal_3_$__cuda_sm20_div_rn_f64_full,($__internal_4_$__cuda_sm20_rcp_rn_f32_slowpath - $__internal_3_$__cuda_sm20_div_rn_f64_full)
$__internal_3_$__cuda_sm20_div_rn_f64_full:
[C---:B------:R-:W-:Y:S01]  /*1150*/  FSETP.GEU.AND P0, PT, |R27|.reuse, 1.469367938527859385e-39, PT ;  /* 0x001000001b00780b */ /* 0x040fe20003f0e200 */
[----:B------:R-:W-:Y:S01]  /*1160*/  IMAD.MOV.U32 R42, RZ, RZ, 0x1 ;  /* 0x00000001ff2a7424 */ /* 0x000fe200078e00ff */
[----:B------:R-:W-:Y:S01]  /*1170*/  LOP3.LUT R24, R27, 0x800fffff, RZ, 0xc0, !PT ;  /* 0x800fffff1b187812 */ /* 0x000fe200078ec0ff */
[----:B------:R-:W-:Y:S01]  /*1180*/  BSSY.RECONVERGENT B1, `(.L_x_42) ;  /* 0x0000056000017945 */ /* 0x000fe20003800200 */
[C---:B------:R-:W-:Y:S02]  /*1190*/  FSETP.GEU.AND P2, PT, |R29|.reuse, 1.469367938527859385e-39, PT ;  /* 0x001000001d00780b */ /* 0x040fe40003f4e200 */
[----:B------:R-:W-:Y:S02]  /*11a0*/  LOP3.LUT R25, R24, 0x3ff00000, RZ, 0xfc, !PT ;  /* 0x3ff0000018197812 */ /* 0x000fe400078efcff */
[----:B------:R-:W-:Y:S02]  /*11b0*/  MOV R24, R26 ;  /* 0x0000001a00187202 */ /* 0x000fe40000000f00 */
[----:B------:R-:W-:-:S02]  /*11c0*/  LOP3.LUT R34, R29, 0x7ff00000, RZ, 0xc0, !PT ;  /* 0x7ff000001d227812 */ /* 0x000fc400078ec0ff */
[C---:B------:R-:W-:Y:S01]  /*11d0*/  LOP3.LUT R39, R27.reuse, 0x7ff00000, RZ, 0xc0, !PT ;  /* 0x7ff000001b277812 */ /* 0x040fe200078ec0ff */
[----:B------:R-:W-:Y:S02]  /*11e0*/  @!P0 DMUL R24, R26, 8.98846567431157953865e+307 ;  /* 0x7fe000001a188828 */ /* 0x000fe40000000000 */
[----:B------:R-:W-:Y:S01]  /*11f0*/  IMAD.MOV.U32 R36, RZ, RZ, R34 ;  /* 0x000000ffff247224 */ /* 0x000fe200078e0022 */
[C---:B------:R-:W-:Y:S02]  /*1200*/  ISETP.GE.U32.AND P1, PT, R34.reuse, R39, PT ;  /* 0x000000272200720c */ /* 0x040fe40003f26070 */
[----:B------:R-:W-:Y:S01]  /*1210*/  @!P2 LOP3.LUT R13, R27, 0x7ff00000, RZ, 0xc0, !PT ;  /* 0x7ff000001b0da812 */ /* 0x000fe200078ec0ff */
[----:B------:R-:W0:Y:S01]  /*1220*/  MUFU.RCP64H R43, R25 ;  /* 0x00000019002b7308 */ /* 0x000e220000001800 */
[----:B------:R-:W-:Y:S02]  /*1230*/  @!P2 MOV R38, RZ ;  /* 0x000000ff0026a202 */ /* 0x000fe40000000f00 */
[----:B------:R-:W-:-:S02]  /*1240*/  @!P2 ISETP.GE.U32.AND P3, PT, R34, R13, PT ;  /* 0x0000000d2200a20c */ /* 0x000fc40003f66070 */
[----:B------:R-:W-:-:S04]  /*1250*/  MOV R13, 0x1ca00000 ;  /* 0x1ca00000000d7802 */ /* 0x000fc80000000f00 */
[C---:B------:R-:W-:Y:S02]  /*1260*/  @!P2 SEL R39, R13.reuse, 0x63400000, !P3 ;  /* 0x634000000d27a807 */ /* 0x040fe40005800000 */
[----:B------:R-:W-:Y:S02]  /*1270*/  SEL R13, R13, 0x63400000, !P1 ;  /* 0x634000000d0d7807 */ /* 0x000fe40004800000 */
[--C-:B------:R-:W-:Y:S02]  /*1280*/  @!P2 LOP3.LUT R12, R39, 0x80000000, R29.reuse, 0xf8, !PT ;  /* 0x80000000270ca812 */ /* 0x100fe400078ef81d */
[----:B------:R-:W-:Y:S01]  /*1290*/  LOP3.LUT R13, R13, 0x800fffff, R29, 0xf8, !PT ;  /* 0x800fffff0d0d7812 */ /* 0x000fe200078ef81d */
[----:B0-----:R-:W-:Y:S01]  /*12a0*/  DFMA R32, R42, -R24, 1 ;  /* 0x3ff000002a20742b */ /* 0x001fe20000000818 */
[----:B------:R-:W-:Y:S01]  /*12b0*/  @!P2 LOP3.LUT R39, R12, 0x100000, RZ, 0xfc, !PT ;  /* 0x001000000c27a812 */ /* 0x000fe200078efcff */
[----:B------:R-:W-:-:S06]  /*12c0*/  IMAD.MOV.U32 R12, RZ, RZ, R28 ;  /* 0x000000ffff0c7224 */ /* 0x000fcc00078e001c */
[----:B------:R-:W-:Y:S02]  /*12d0*/  DFMA R32, R32, R32, R32 ;  /* 0x000000202020722b */ /* 0x000fe40000000020 */
[----:B------:R-:W-:-:S06]  /*12e0*/  @!P2 DFMA R12, R12, 2, -R38 ;  /* 0x400000000c0ca82b */ /* 0x000fcc0000000826 */
[----:B------:R-:W-:-:S04]  /*12f0*/  DFMA R32, R42, R32, R42 ;  /* 0x000000202a20722b */ /* 0x000fc8000000002a */
[----:B------:R-:W-:-:S04]  /*1300*/  @!P2 LOP3.LUT R36, R13, 0x7ff00000, RZ, 0xc0, !PT ;  /* 0x7ff000000d24a812 */ /* 0x000fc800078ec0ff */
[----:B------:R-:W-:-:S08]  /*1310*/  DFMA R42, R32, -R24, 1 ;  /* 0x3ff00000202a742b */ /* 0x000fd00000000818 */
[----:B------:R-:W-:-:S08]  /*1320*/  DFMA R42, R32, R42, R32 ;  /* 0x0000002a202a722b */ /* 0x000fd00000000020 */
[----:B------:R-:W-:-:S08]  /*1330*/  DMUL R38, R42, R12 ;  /* 0x0000000c2a267228 */ /* 0x000fd00000000000 */
[----:B------:R-:W-:-:S08]  /*1340*/  DFMA R32, R38, -R24, R12 ;  /* 0x800000182620722b */ /* 0x000fd0000000000c */
[----:B------:R-:W-:Y:S01]  /*1350*/  DFMA R32, R42, R32, R38 ;  /* 0x000000202a20722b */ /* 0x000fe20000000026 */
[----:B------:R-:W-:Y:S02]  /*1360*/  LOP3.LUT R39, R27, 0x7ff00000, RZ, 0xc0, !PT ;  /* 0x7ff000001b277812 */ /* 0x000fe400078ec0ff */
[----:B------:R-:W-:Y:S02]  /*1370*/  @!P0 LOP3.LUT R39, R25, 0x7ff00000, RZ, 0xc0, !PT ;  /* 0x7ff0000019278812 */ /* 0x000fe400078ec0ff */
[----:B------:R-:W-:-:S04]  /*1380*/  IADD3 R38, PT, PT, R36, -0x1, RZ ;  /* 0xffffffff24267810 */ /* 0x000fc80007ffe0ff */
[----:B------:R-:W-:Y:S01]  /*1390*/  ISETP.GT.U32.AND P0, PT, R38, 0x7feffffe, PT ;  /* 0x7feffffe2600780c */ /* 0x000fe20003f04070 */
[----:B------:R-:W-:-:S05]  /*13a0*/  VIADD R38, R39, 0xffffffff ;  /* 0xffffffff27267836 */ /* 0x000fca0000000000 */
[----:B------:R-:W-:-:S13]  /*13b0*/  ISETP.GT.U32.OR P0, PT, R38, 0x7feffffe, P0 ;  /* 0x7feffffe2600780c */ /* 0x000fda0000704470 */
[----:B------:R-:W-:Y:S05]  /*13c0*/  @P0 BRA `(.L_x_43) ;  /* 0x0000000000700947 */ /* 0x000fea0003800000 */
[----:B------:R-:W-:Y:S01]  /*13d0*/  LOP3.LUT R29, R27, 0x7ff00000, RZ, 0xc0, !PT ;  /* 0x7ff000001b1d7812 */ /* 0x000fe200078ec0ff */
[----:B------:R-:W-:Y:S01]  /*13e0*/  IMAD.MOV.U32 R38, RZ, RZ, RZ ;  /* 0x000000ffff267224 */ /* 0x000fe200078e00ff */
[----:B------:R-:W-:Y:S02]  /*13f0*/  MOV R28, 0x1ca00000 ;  /* 0x1ca00000001c7802 */ /* 0x000fe40000000f00 */
[CC--:B------:R-:W-:Y:S02]  /*1400*/  VIADDMNMX R36, R34.reuse, -R29.reuse, 0xb9600000, !PT ;  /* 0xb960000022247446 */ /* 0x0c0fe4000780091d */
[----:B------:R-:W-:Y:S02]  /*1410*/  ISETP.GE.U32.AND P0, PT, R34, R29, PT ;  /* 0x0000001d2200720c */ /* 0x000fe40003f06070 */
[----:B------:R-:W-:Y:S02]  /*1420*/  VIMNMX R36, PT, PT, R36, 0x46a00000, PT ;  /* 0x46a0000024247848 */ /* 0x000fe40003fe0100 */
        /* <DEDUP_REMOVED lines=13> */
[----:B------:R-:W-:-:S06]  /*1500*/  MOV R12, RZ ;  /* 0x000000ff000c7202 */ /* 0x000fcc0000000f00 */
[----:B------:R-:W-:Y:S02]  /*1510*/  DFMA R12, R42, -R12, R32 ;  /* 0x8000000c2a0c722b */ /* 0x000fe40000000020 */
[----:B------:R-:W-:-:S04]  /*1520*/  DMUL.RP R32, R32, R38 ;  /* 0x0000002620207228 */ /* 0x000fc80000008000 */
[----:B------:R-:W-:-:S04]  /*1530*/  IADD3 R12, PT, PT, -R28, -0x43300000, RZ ;  /* 0xbcd000001c0c7810 */ /* 0x000fc80007ffe1ff */
[----:B------:R-:W-:Y:S02]  /*1540*/  FSETP.NEU.AND P0, PT, |R13|, R12, PT ;  /* 0x0000000c0d00720b */ /* 0x000fe40003f0d200 */
[----:B------:R-:W-:Y:S02]  /*1550*/  LOP3.LUT R25, R33, R25, RZ, 0x3c, !PT ;  /* 0x0000001921197212 */ /* 0x000fe400078e3cff */
[----:B------:R-:W-:Y:S02]  /*1560*/  FSEL R42, R32, R42, !P0 ;  /* 0x0000002a202a7208 */ /* 0x000fe40004000000 */
[----:B------:R-:W-:Y:S01]  /*1570*/  FSEL R43, R25, R43, !P0 ;  /* 0x0000002b192b7208 */ /* 0x000fe20004000000 */
[----:B------:R-:W-:Y:S06]  /*1580*/  BRA `(.L_x_44) ;  /* 0x0000000000547947 */ /* 0x000fec0003800000 */
.L_x_43:
        /* <DEDUP_REMOVED lines=16> */
.L_x_46:
[----:B------:R-:W-:Y:S02]  /*1690*/  LOP3.LUT R43, R27, 0x80000, RZ, 0xfc, !PT ;  /* 0x000800001b2b7812 */ /* 0x000fe400078efcff */
[----:B------:R-:W-:Y:S01]  /*16a0*/  MOV R42, R26 ;  /* 0x0000001a002a7202 */ /* 0x000fe20000000f00 */
[----:B------:R-:W-:Y:S06]  /*16b0*/  BRA `(.L_x_44) ;  /* 0x0000000000087947 */ /* 0x000fec0003800000 */
.L_x_45:
[----:B------:R-:W-:Y:S01]  /*16c0*/  LOP3.LUT R43, R29, 0x80000, RZ, 0xfc, !PT ;  /* 0x000800001d2b7812 */ /* 0x000fe200078efcff */
[----:B------:R-:W-:-:S07]  /*16d0*/  IMAD.MOV.U32 R42, RZ, RZ, R28 ;  /* 0x000000ffff2a7224 */ /* 0x000fce00078e001c */
.L_x_44:
[----:B------:R-:W-:Y:S05]  /*16e0*/  BSYNC.RECONVERGENT B1 ;  /* 0x0000000000017941 */ /* 0x000fea0003800200 */
.L_x_42:
[----:B------:R-:W-:Y:S01]  /*16f0*/  MOV R12, R0 ;  /* 0x00000000000c7202 */ /* 0x000fe20000000f00 */
[----:B------:R-:W-:Y:S01]  /*1700*/  IMAD.MOV.U32 R13, RZ, RZ, 0x0 ;  /* 0x00000000ff0d7424 */ /* 0x000fe200078e00ff */
[----:B------:R-:W-:Y:S01]  /*1710*/  MOV R24, R42 ;  /* 0x0000002a00187202 */ /* 0x000fe20000000f00 */
[----:B------:R-:W-:Y:S02]  /*1720*/  IMAD.MOV.U32 R25, RZ, RZ, R43 ;  /* 0x000000ffff197224 */ /* 0x000fe400078e002b */
[----:B------:R-:W-:Y:S05]  /*1730*/  RET.REL.NODEC R12 `(_Z14kernelgpuFbou3IfEvPT_S1_S1_S1_S1_S1_S1_S1_S1_S1_S0_iiiiiiii) ;  /* 0xffffffe80c307950 */ /* 0x000fea0003c3ffff */
        .weak           $__internal_4_$__cuda_sm20_rcp_rn_f32_slowpath
        .type           $__internal_4_$__cuda_sm20_rcp_rn_f32_slowpath,@function
        .size           $__internal_4_$__cuda_sm20_rcp_rn_f32_slowpath,(.L_x_158 - $__internal_4_$__cuda_sm20_rcp_rn_f32_slowpath)
$__internal_4_$__cuda_sm20_rcp_rn_f32_slowpath:
        /* <DEDUP_REMOVED lines=15> */
.L_x_48:
        /* <DEDUP_REMOVED lines=33> */
.L_x_50:
[----:B------:R0:W1:Y:S02]  /*1a40*/  MUFU.RCP R13, R15 ;  /* 0x0000000f000d7308 */ /* 0x0000640000001000 */
.L_x_49:
[----:B------:R-:W-:Y:S05]  /*1a50*/  BSYNC.RECONVERGENT B0 ;  /* 0x0000000000007941 */ /* 0x000fea0003800200 */
.L_x_47:
[----:B-1----:R-:W-:Y:S02]  /*1a60*/  IMAD.MOV.U32 R20, RZ, RZ, R13 ;  /* 0x000000ffff147224 */ /* 0x002fe400078e000d */
[----:B------:R-:W-:Y:S01]  /*1a70*/  HFMA2 R13, -RZ, RZ, 0, 0 ;  /* 0x00000000ff0d7431 */ /* 0x000fe200000001ff */
[----:B------:R-:W-:-:S04]  /*1a80*/  MOV R12, R19 ;  /* 0x00000013000c7202 */ /* 0x000fc80000000f00 */
[----:B0-----:R-:W-:Y:S05]  /*1a90*/  RET.REL.NODEC R12 `(_Z14kernelgpuFbou3IfEvPT_S1_S1_S1_S1_S1_S1_S1_S1_S1_S0_iiiiiiii) ;  /* 0xffffffe40c587950 */ /* 0x001fea0003c3ffff */
.L_x_51:
        /* <DEDUP_REMOVED lines=14> */
.L_x_158:


//--------------------- .text._Z14kernelgpuFbou2IfEvPT_S1_S1_S1_S1_S1_S1_S1_S1_S1_S0_iiiiiiii --------------------------
	.section	.text._Z14kernelgpuFbou2IfEvPT_S1_S1_S1_S1_S1_S1_S1_S1_S1_S0_iiiiiiii,"ax",@progbits
	.align	128
        .global         _Z14kernelgpuFbou2IfEvPT_S1_S1_S1_S1_S1_S1_S1_S1_S1_S0_iiiiiiii
        .type           _Z14kernelgpuFbou2IfEvPT_S1_S1_S1_S1_S1_S1_S1_S1_S1_S0_iiiiiiii,@function
        .size           _Z14kernelgpuFbou2IfEvPT_S1_S1_S1_S1_S1_S1_S1_S1_S1_S0_iiiiiiii,(.L_x_173 - _Z14kernelgpuFbou2IfEvPT_S1_S1_S1_S1_S1_S1_S1_S1_S1_S0_iiiiiiii)
        .other          _Z14kernelgpuFbou2IfEvPT_S1_S1_S1_S1_S1_S1_S1_S1_S1_S0_iiiiiiii,@"STO_CUDA_ENTRY STV_DEFAULT"
_Z14kernelgpuFbou2IfEvPT_S1_S1_S1_S1_S1_S1_S1_S1_S1_S0_iiiiiiii:
.text._Z14kernelgpuFbou2IfEvPT_S1_S1_S1_S1_S1_S1_S1_S1_S1_S0_iiiiiiii:
[----:B------:R-:W-:Y:S01]  /*0000*/  LDC R1, c[0x0][0x37c] ;  /* 0x0000df00ff017b82 */ /* 0x000fe20000000800 */
[----:B------:R-:W0:Y:S07]  /*0010*/  S2R R0, SR_TID.X ;  /* 0x0000000000007919 */ /* 0x000e2e0000002100 */
[----:B------:R-:W0:Y:S08]  /*0020*/  S2UR UR4, SR_CTAID.X ;  /* 0x00000000000479c3 */ /* 0x000e300000002500 */
[----:B------:R-:W0:Y:S08]  /*0030*/  LDC R13, c[0x0][0x360] ;  /* 0x0000d800ff0d7b82 */ /* 0x000e300000000800 */
[----:B------:R-:W1:Y:S01]  /*0040*/  LDC R15, c[0x0][0x3d8] ;  /* 0x0000f600ff0f7b82 */ /* 0x000e620000000800 */
[----:B0-----:R-:W-:-:S05]  /*0050*/  IMAD R0, R13, UR4, R0 ;  /* 0x000000040d007c24 */ /* 0x001fca000f8e0200 */
[----:B-1----:R-:W-:-:S13]  /*0060*/  ISETP.GE.AND P0, PT, R0, R15, PT ;  /* 0x0000000f0000720c */ /* 0x002fda0003f06270 */
[----:B------:R-:W-:Y:S05]  /*0070*/  @P0 EXIT ;  /* 0x000000000000094d */ /* 0x000fea0003800000 */
[----:B------:R-:W0:Y:S01]  /*0080*/  LDC.64 R10, c[0x0][0x380] ;  /* 0x0000e000ff0a7b82 */ /* 0x000e220000000a00 */
[----:B------:R-:W1:Y:S01]  /*0090*/  LDCU UR4, c[0x0][0x370] ;  /* 0x00006e00ff0477ac */ /* 0x000e620008000800 */
[----:B------:R-:W2:Y:S01]  /*00a0*/  LDCU.64 UR6, c[0x0][0x358] ;  /* 0x00006b00ff0677ac */ /* 0x000ea20008000a00 */
[----:B-1----:R-:W-:-:S07]  /*00b0*/  IMAD R13, R13, UR4, RZ ;  /* 0x000000040d0d7c24 */ /* 0x002fce000f8e02ff */
.L_x_52:
[----:B01----:R-:W-:Y:S01]  /*00c0*/  IMAD.WIDE R2, R0, 0x4, R10 ;  /* 0x0000000400027825 */ /* 0x003fe200078e020a */
[----:B------:R-:W-:-:S04]  /*00d0*/  IADD3 R0, PT, PT, R13, R0, RZ ;  /* 0x000000000d007210 */ /* 0x000fc80007ffe0ff */
[----:B--2---:R1:W-:Y:S01]  /*00e0*/  STG.E desc[UR6][R2.64], RZ ;  /* 0x000000ff02007986 */ /* 0x0043e2000c101906 */
[----:B------:R-:W-:Y:S01]  /*00f0*/  IMAD.WIDE R4, R15, 0x4, R2 ;  /* 0x000000040f047825 */ /* 0x000fe200078e0202 */
[----:B------:R-:W-:-:S04]  /*0100*/  ISETP.GE.AND P0, PT, R0, R15, PT ;  /* 0x0000000f0000720c */ /* 0x000fc80003f06270 */
[----:B------:R1:W-:Y:S01]  /*0110*/  STG.E desc[UR6][R4.64], RZ ;  /* 0x000000ff04007986 */ /* 0x0003e2000c101906 */
[----:B------:R-:W-:-:S05]  /*0120*/  IMAD.WIDE R6, R15, 0x4, R4 ;  /* 0x000000040f067825 */ /* 0x000fca00078e0204 */
[----:B------:R1:W-:Y:S01]  /*0130*/  STG.E desc[UR6][R6.64], RZ ;  /* 0x000000ff06007986 */ /* 0x0003e2000c101906 */
[----:B------:R-:W-:-:S05]  /*0140*/  IMAD.WIDE R8, R15, 0x4, R6 ;  /* 0x000000040f087825 */ /* 0x000fca00078e0206 */
[----:B------:R1:W-:Y:S01]  /*0150*/  STG.E desc[UR6][R8.64], RZ ;  /* 0x000000ff08007986 */ /* 0x0003e2000c101906 */
[----:B------:R-:W-:Y:S05]  /*0160*/  @!P0 BRA `(.L_x_52) ;  /* 0xfffffffc00d48947 */ /* 0x000fea000383ffff */
[----:B------:R-:W-:Y:S05]  /*0170*/  EXIT ;  /* 0x000000000000794d */ /* 0x000fea0003800000 */
.L_x_53:
        /* <DEDUP_REMOVED lines=16> */
.L_x_173:


//--------------------- .text._Z14kernelgpuFbou1IfEvPT_S1_S1_S1_S1_S1_S1_S1_S1_S1_S0_iiiiiiii --------------------------
	.section	.text._Z14kernelgpuFbou1IfEvPT_S1_S1_S1_S1_S1_S1_S1_S1_S1_S0_iiiiiiii,"ax",@progbits
	.align	128
        .global         _Z14kernelgpuFbou1IfEvPT_S1_S1_S1_S1_S1_S1_S1_S1_S1_S0_iiiiiiii
        .type           _Z14kernelgpuFbou1IfEvPT_S1_S1_S1_S1_S1_S1_S1_S1_S1_S0_iiiiiiii,@function
        .size           _Z14kernelgpuFbou1IfEvPT_S1_S1_S1_S1_S1_S1_S1_S1_S1_S0_iiiiiiii,(.L_x_161 - _Z14kernelgpuFbou1IfEvPT_S1_S1_S1_S1_S1_S1_S1_S1_S1_S0_iiiiiiii)
        .other          _Z14kernelgpuFbou1IfEvPT_S1_S1_S1_S1_S1_S1_S1_S1_S1_S0_iiiiiiii,@"STO_CUDA_ENTRY STV_DEFAULT"
_Z14kernelgpuFbou1IfEvPT_S1_S1_S1_S1_S1_S1_S1_S1_S1_S0_iiiiiiii:
.text._Z14kernelgpuFbou1IfEvPT_S1_S1_S1_S1_S1_S1_S1_S1_S1_S0_iiiiiiii:
        /* <DEDUP_REMOVED lines=11> */
.L_x_65:
[----:B0-----:R-:W0:Y:S08]  /*00b0*/  LDC R25, c[0x0][0x3d8] ;  /* 0x0000f600ff197b82 */ /* 0x001e300000000800 */
[----:B------:R-:W2:Y:S08]  /*00c0*/  LDC.64 R34, c[0x0][0x390] ;  /* 0x0000e400ff227b82 */ /* 0x000eb00000000a00 */
[----:B------:R-:W1:Y:S08]  /*00d0*/  LDC.64 R18, c[0x0][0x3c8] ;  /* 0x0000f200ff127b82 */ /* 0x000e700000000a00 */
[----:B------:R-:W3:Y:S01]  /*00e0*/  LDC.64 R28, c[0x0][0x3a8] ;  /* 0x0000ea00ff1c7b82 */ /* 0x000ee20000000a00 */
[----:B0-----:R-:W-:-:S04]  /*00f0*/  IMAD.IADD R0, R10, 0x1, R25 ;  /* 0x000000010a007824 */ /* 0x001fc800078e0219 */
[----:B------:R-:W-:-:S03]  /*0100*/  IMAD R2, R25, 0x2, R0 ;  /* 0x0000000219027824 */ /* 0x000fc600078e0200 */
[----:B------:R-:W0:Y:S01]  /*0110*/  LDC.64 R32, c[0x0][0x3b0] ;  /* 0x0000ec00ff207b82 */ /* 0x000e220000000a00 */
[----:B------:R-:W-:Y:S02]  /*0120*/  IMAD R26, R25, 0x3, R2 ;  /* 0x00000003191a7824 */ /* 0x000fe400078e0202 */
[----:B--2---:R-:W-:-:S03]  /*0130*/  IMAD.WIDE R4, R10, 0x4, R34 ;  /* 0x000000040a047825 */ /* 0x004fc600078e0222 */
[----:B------:R-:W-:Y:S02]  /*0140*/  IADD3 R6, PT, PT, R26, R25, RZ ;  /* 0x000000191a067210 */ /* 0x000fe40007ffe0ff */
[----:B------:R-:W2:Y:S01]  /*0150*/  LDC.64 R2, c[0x0][0x388] ;  /* 0x0000e200ff027b82 */ /* 0x000ea20000000a00 */
[----:B-1----:R-:W4:Y:S01]  /*0160*/  LDG.E R22, desc[UR6][R18.64+0x20] ;  /* 0x0000200612167981 */ /* 0x002f22000c1e1900 */
[----:B------:R-:W-:-:S03]  /*0170*/  IMAD.WIDE R14, R25, 0x4, R4 ;  /* 0x00000004190e7825 */ /* 0x000fc600078e0204 */
[----:B------:R-:W5:Y:S03]  /*0180*/  LDG.E R17, desc[UR6][R4.64] ;  /* 0x0000000604117981 */ /* 0x000f66000c1e1900 */
[----:B------:R-:W1:Y:S01]  /*0190*/  LDC.64 R12, c[0x0][0x3b8] ;  /* 0x0000ee00ff0c7b82 */ /* 0x000e620000000a00 */
[C---:B------:R-:W-:Y:S01]  /*01a0*/  IMAD R11, R25.reuse, 0x3, R6 ;  /* 0x00000003190b7824 */ /* 0x040fe200078e0206 */
[----:B------:R-:W5:Y:S01]  /*01b0*/  LDG.E R23, desc[UR6][R18.64+0x1c] ;  /* 0x00001c0612177981 */ /* 0x000f62000c1e1900 */
[----:B------:R-:W-:-:S03]  /*01c0*/  IMAD.WIDE R20, R25, 0x4, R14 ;  /* 0x0000000419147825 */ /* 0x000fc600078e020e */
[----:B------:R-:W5:Y:S01]  /*01d0*/  LDG.E R14, desc[UR6][R14.64] ;  /* 0x000000060e0e7981 */ /* 0x000f62000c1e1900 */
[----:B------:R-:W-:-:S03]  /*01e0*/  IMAD.WIDE R26, R26, 0x4, R34 ;  /* 0x000000041a1a7825 */ /* 0x000fc600078e0222 */
[----:B------:R-:W5:Y:S01]  /*01f0*/  LDG.E R37, desc[UR6][R20.64] ;  /* 0x0000000614257981 */ /* 0x000f62000c1e1900 */
[----:B---3--:R-:W-:-:S04]  /*0200*/  IMAD.WIDE R28, R0, 0x4, R28 ;  /* 0x00000004001c7825 */ /* 0x008fc800078e021c */
[----:B------:R-:W-:Y:S01]  /*0210*/  IMAD.WIDE R34, R11, 0x4, R34 ;  /* 0x000000040b227825 */ /* 0x000fe200078e0222 */
[----:B------:R-:W5:Y:S03]  /*0220*/  LDG.E R15, desc[UR6][R28.64] ;  /* 0x000000061c0f7981 */ /* 0x000f66000c1e1900 */
[----:B0-----:R-:W-:Y:S01]  /*0230*/  IMAD.WIDE R32, R10, 0x4, R32 ;  /* 0x000000040a207825 */ /* 0x001fe200078e0220 */
[----:B------:R-:W5:Y:S03]  /*0240*/  LDG.E R6, desc[UR6][R34.64] ;  /* 0x0000000622067981 */ /* 0x000f66000c1e1900 */
[C---:B------:R-:W-:Y:S02]  /*0250*/  IMAD.WIDE R8, R25.reuse, 0x4, R20 ;  /* 0x0000000419087825 */ /* 0x040fe400078e0214 */
[----:B------:R2:W5:Y:S02]  /*0260*/  LDG.E R20, desc[UR6][R26.64] ;  /* 0x000000061a147981 */ /* 0x000564000c1e1900 */
[----:B------:R-:W-:-:S02]  /*0270*/  IMAD.WIDE R30, R25, 0x4, R28 ;  /* 0x00000004191e7825 */ /* 0x000fc400078e021c */
[----:B------:R0:W5:Y:S02]  /*0280*/  LDG.E R8, desc[UR6][R8.64] ;  /* 0x0000000608087981 */ /* 0x000164000c1e1900 */
[C---:B------:R-:W-:Y:S02]  /*0290*/  IMAD.WIDE R38, R25.reuse, 0x4, R34 ;  /* 0x0000000419267825 */ /* 0x040fe400078e0222 */
[----:B------:R0:W5:Y:S02]  /*02a0*/  LDG.E R35, desc[UR6][R18.64+0x24] ;  /* 0x0000240612237981 */ /* 0x000164000c1e1900 */
[C---:B------:R-:W-:Y:S02]  /*02b0*/  IMAD.WIDE R42, R25.reuse, 0x4, R26 ;  /* 0x00000004192a7825 */ /* 0x040fe400078e021a */
[----:B------:R-:W3:Y:S02]  /*02c0*/  LDG.E R38, desc[UR6][R38.64] ;  /* 0x0000000626267981 */ /* 0x000ee4000c1e1900 */
[----:B------:R-:W-:-:S02]  /*02d0*/  IMAD.WIDE R40, R25, 0x4, R32 ;  /* 0x0000000419287825 */ /* 0x000fc400078e0220 */
[----:B------:R-:W3:Y:S02]  /*02e0*/  LDG.E R16, desc[UR6][R42.64] ;  /* 0x000000062a107981 */ /* 0x000ee4000c1e1900 */
[----:B------:R-:W-:Y:S02]  /*02f0*/  IMAD.WIDE R24, R25, 0x4, R30 ;  /* 0x0000000419187825 */ /* 0x000fe400078e021e */
[----:B------:R-:W3:Y:S02]  /*0300*/  LDG.E R9, desc[UR6][R32.64] ;  /* 0x0000000620097981 */ /* 0x000ee4000c1e1900 */
[----:B--2---:R-:W-:Y:S02]  /*0310*/  IMAD.WIDE R26, R10, 0x4, R2 ;  /* 0x000000040a1a7825 */ /* 0x004fe400078e0202 */
[----:B------:R-:W2:Y:S04]  /*0320*/  LDG.E R21, desc[UR6][R40.64] ;  /* 0x0000000628157981 */ /* 0x000ea8000c1e1900 */
[----:B------:R0:W5:Y:S04]  /*0330*/  LDG.E R30, desc[UR6][R30.64] ;  /* 0x000000061e1e7981 */ /* 0x000168000c1e1900 */
[----:B------:R0:W5:Y:S04]  /*0340*/  LDG.E R5, desc[UR6][R24.64] ;  /* 0x0000000618057981 */ /* 0x000168000c1e1900 */
[----:B------:R0:W5:Y:S04]  /*0350*/  LDG.E R4, desc[UR6][R26.64] ;  /* 0x000000061a047981 */ /* 0x000168000c1e1900 */
[----:B-1----:R0:W5:Y:S01]  /*0360*/  LDG.E R2, desc[UR6][R12.64] ;  /* 0x000000060c027981 */ /* 0x002162000c1e1900 */
[----:B----4-:R-:W-:-:S05]  /*0370*/  VIADD R0, R22, 0x1800000 ;  /* 0x0180000016007836 */ /* 0x010fca0000000000 */
[----:B------:R-:W-:-:S04]  /*0380*/  LOP3.LUT R0, R0, 0x7f800000, RZ, 0xc0, !PT ;  /* 0x7f80000000007812 */ /* 0x000fc800078ec0ff */
[----:B------:R-:W-:Y:S01]  /*0390*/  ISETP.GT.U32.AND P0, PT, R0, 0x1ffffff, PT ;  /* 0x01ffffff0000780c */ /* 0x000fe20003f04070 */
[----:B---3--:R-:W-:Y:S01]  /*03a0*/  FMUL R3, R16, R9 ;  /* 0x0000000910037220 */ /* 0x008fe20000400000 */
[----:B--2---:R-:W-:-:S11]  /*03b0*/  FMUL R0, R38, R21 ;  /* 0x0000001526007220 */ /* 0x004fd60000400000 */
[----:B0-----:R-:W-:Y:S05]  /*03c0*/  @P0 BRA `(.L_x_54) ;  /* 0x0000000000140947 */ /* 0x001fea0003800000 */
[----:B------:R-:W-:Y:S01]  /*03d0*/  IMAD.MOV.U32 R11, RZ, RZ, R22 ;  /* 0x000000ffff0b7224 */ /* 0x000fe200078e0016 */
[----:B------:R-:W-:-:S07]  /*03e0*/  MOV R18, 0x400 ;  /* 0x0000040000127802 */ /* 0x000fce0000000f00 */
[----:B-----5:R-:W-:Y:S05]  /*03f0*/  CALL.REL.NOINC `($__internal_6_$__cuda_sm20_rcp_rn_f32_slowpath) ;  /* 0x0000000c00ac7944 */ /* 0x020fea0003c00000 */
[----:B------:R-:W-:Y:S01]  /*0400*/  MOV R39, R40 ;  /* 0x0000002800277202 */ /* 0x000fe20000000f00 */
[----:B------:R-:W-:Y:S06]  /*0410*/  BRA `(.L_x_55) ;  /* 0x0000000000107947 */ /* 0x000fec0003800000 */
.L_x_54:
[----:B------:R-:W0:Y:S02]  /*0420*/  MUFU.RCP R39, R22 ;  /* 0x0000001600277308 */ /* 0x000e240000001000 */
[----:B0-----:R-:W-:-:S04]  /*0430*/  FFMA R11, R22, R39, -1 ;  /* 0xbf800000160b7423 */ /* 0x001fc80000000027 */
[----:B------:R-:W-:-:S04]  /*0440*/  FADD.FTZ R12, -R11, -RZ ;  /* 0x800000ff0b0c7221 */ /* 0x000fc80000010100 */
[----:B------:R-:W-:-:S07]  /*0450*/  FFMA R39, R39, R12, R39 ;  /* 0x0000000c27277223 */ /* 0x000fce0000000027 */
.L_x_55:
[----:B-----5:R-:W-:-:S05]  /*0460*/  VIADD R11, R35, 0x1800000 ;  /* 0x01800000230b7836 */ /* 0x020fca0000000000 */
[----:B------:R-:W-:-:S04]  /*0470*/  LOP3.LUT R11, R11, 0x7f800000, RZ, 0xc0, !PT ;  /* 0x7f8000000b0b7812 */ /* 0x000fc800078ec0ff */
[----:B------:R-:W-:-:S13]  /*0480*/  ISETP.GT.U32.AND P0, PT, R11, 0x1ffffff, PT ;  /* 0x01ffffff0b00780c */ /* 0x000fda0003f04070 */
[----:B------:R-:W-:Y:S05]  /*0490*/  @P0 BRA `(.L_x_56) ;  /* 0x0000000000100947 */ /* 0x000fea0003800000 */
[----:B------:R-:W-:Y:S02]  /*04a0*/  MOV R11, R35 ;  /* 0x00000023000b7202 */ /* 0x000fe40000000f00 */
[----:B------:R-:W-:-:S07]  /*04b0*/  MOV R18, 0x4d0 ;  /* 0x000004d000127802 */ /* 0x000fce0000000f00 */
[----:B------:R-:W-:Y:S05]  /*04c0*/  CALL.REL.NOINC `($__internal_6_$__cuda_sm20_rcp_rn_f32_slowpath) ;  /* 0x0000000c00787944 */ /* 0x000fea0003c00000 */
[----:B------:R-:W-:Y:S05]  /*04d0*/  BRA `(.L_x_57) ;  /* 0x0000000000107947 */ /* 0x000fea0003800000 */
.L_x_56:
[----:B------:R-:W0:Y:S02]  /*04e0*/  MUFU.RCP R40, R35 ;  /* 0x0000002300287308 */ /* 0x000e240000001000 */
[----:B0-----:R-:W-:-:S04]  /*04f0*/  FFMA R11, R35, R40, -1 ;  /* 0xbf800000230b7423 */ /* 0x001fc80000000028 */
[----:B------:R-:W-:-:S04]  /*0500*/  FADD.FTZ R11, -R11, -RZ ;  /* 0x800000ff0b0b7221 */ /* 0x000fc80000010100 */
[----:B------:R-:W-:-:S07]  /*0510*/  FFMA R40, R40, R11, R40 ;  /* 0x0000000b28287223 */ /* 0x000fce0000000028 */
.L_x_57:
[----:B------:R-:W-:Y:S01]  /*0520*/  FMUL R11, R38, R38 ;  /* 0x00000026260b7220 */ /* 0x000fe20000400000 */
[----:B------:R-:W-:Y:S01]  /*0530*/  FADD R18, R3, R0 ;  /* 0x0000000003127221 */ /* 0x000fe20000000000 */
[----:B------:R-:W-:Y:S01]  /*0540*/  BSSY.RECONVERGENT B0, `(.L_x_58) ;  /* 0x0000010000007945 */ /* 0x000fe20003800200 */
[----:B------:R-:W-:Y:S01]  /*0550*/  FMUL R22, R22, R35 ;  /* 0x0000002316167220 */ /* 0x000fe20000400000 */
[----:B------:R-:W-:Y:S01]  /*0560*/  FFMA R12, R16, R16, R11 ;  /* 0x00000010100c7223 */ /* 0x000fe2000000000b */
[----:B------:R-:W-:Y:S01]  /*0570*/  FMUL R23, R23, R14 ;  /* 0x0000000e17177220 */ /* 0x000fe20000400000 */
[----:B------:R-:W-:Y:S02]  /*0580*/  FMUL R28, R17, R18 ;  /* 0x00000012111c7220 */ /* 0x000fe40000400000 */
[----:B------:R-:W-:Y:S01]  /*0590*/  VIADD R11, R12, 0xf3000000 ;  /* 0xf30000000c0b7836 */ /* 0x000fe20000000000 */
[----:B------:R0:W1:Y:S04]  /*05a0*/  MUFU.RSQ R13, R12 ;  /* 0x0000000c000d7308 */ /* 0x0000680000001400 */
[----:B------:R-:W-:-:S13]  /*05b0*/  ISETP.GT.U32.AND P0, PT, R11, 0x727fffff, PT ;  /* 0x727fffff0b00780c */ /* 0x000fda0003f04070 */
[----:B01----:R-:W-:Y:S05]  /*05c0*/  @!P0 BRA `(.L_x_59) ;  /* 0x00000000000c8947 */ /* 0x003fea0003800000 */
[----:B------:R-:W-:-:S07]  /*05d0*/  MOV R25, 0x5f0 ;  /* 0x000005f000197802 */ /* 0x000fce0000000f00 */
[----:B------:R-:W-:Y:S05]  /*05e0*/  CALL.REL.NOINC `($__internal_7_$__cuda_sm20_sqrt_rn_f32_slowpath) ;  /* 0x0000001000087944 */ /* 0x000fea0003c00000 */
[----:B------:R-:W-:Y:S05]  /*05f0*/  BRA `(.L_x_60) ;  /* 0x0000000000107947 */ /* 0x000fea0003800000 */
.L_x_59:
[----:B------:R-:W-:Y:S01]  /*0600*/  FMUL.FTZ R11, R12, R13 ;  /* 0x0000000d0c0b7220 */ /* 0x000fe20000410000 */
[----:B------:R-:W-:-:S03]  /*0610*/  FMUL.FTZ R13, R13, 0.5 ;  /* 0x3f0000000d0d7820 */ /* 0x000fc60000410000 */
[----:B------:R-:W-:-:S04]  /*0620*/  FFMA R12, -R11, R11, R12 ;  /* 0x0000000b0b0c7223 */ /* 0x000fc8000000010c */
[----:B------:R-:W-:-:S07]  /*0630*/  FFMA R11, R12, R13, R11 ;  /* 0x0000000d0c0b7223 */ /* 0x000fce000000000b */
.L_x_60:
[----:B------:R-:W-:Y:S05]  /*0640*/  BSYNC.RECONVERGENT B0 ;  /* 0x0000000000007941 */ /* 0x000fea0003800200 */
.L_x_58:
[----:B------:R-:W0:Y:S01]  /*0650*/  MUFU.RCP64H R25, 140 ;  /* 0x4061800000197908 */ /* 0x000e220000001800 */
[----:B------:R-:W-:Y:S02]  /*0660*/  HFMA2 R26, -RZ, RZ, 0, 0 ;  /* 0x00000000ff1a7431 */ /* 0x000fe400000001ff */
[----:B------:R-:W-:Y:S01]  /*0670*/  IMAD.MOV.U32 R27, RZ, RZ, 0x40618000 ;  /* 0x40618000ff1b7424 */ /* 0x000fe200078e00ff */
[----:B------:R-:W-:Y:S01]  /*0680*/  MOV R24, 0x1 ;  /* 0x0000000100187802 */ /* 0x000fe20000000f00 */
[----:B------:R-:W-:Y:S01]  /*0690*/  FFMA R11, -R23, R11, R28 ;  /* 0x0000000b170b7223 */ /* 0x000fe2000000011c */
[C---:B------:R-:W-:Y:S01]  /*06a0*/  FADD R15, R14.reuse, -R15 ;  /* 0x8000000f0e0f7221 */ /* 0x040fe20000000000 */
[----:B------:R-:W-:Y:S01]  /*06b0*/  FMUL R18, R14, R18 ;  /* 0x000000120e127220 */ /* 0x000fe20000400000 */
[----:B------:R-:W-:Y:S01]  /*06c0*/  FMUL R16, R37, R16 ;  /* 0x0000001025107220 */ /* 0x000fe20000400000 */
[----:B------:R-:W-:Y:S01]  /*06d0*/  FMUL R11, R22, R11 ;  /* 0x0000000b160b7220 */ /* 0x000fe20000400000 */
[----:B------:R-:W-:Y:S01]  /*06e0*/  FMUL R15, R2, R15 ;  /* 0x0000000f020f7220 */ /* 0x000fe20000400000 */
[----:B------:R-:W-:Y:S01]  /*06f0*/  UMOV UR4, 0xa3d70a3d ;  /* 0xa3d70a3d00047882 */ /* 0x000fe20000000000 */
[----:B------:R-:W-:Y:S01]  /*0700*/  UMOV UR5, 0x3fce3d70 ;  /* 0x3fce3d7000057882 */ /* 0x000fe20000000000 */
[----:B------:R-:W1:Y:S01]  /*0710*/  F2F.F64.F32 R22, R11 ;  /* 0x0000000b00167310 */ /* 0x000e620000201800 */
[----:B------:R-:W2:Y:S01]  /*0720*/  LDC R31, c[0x0][0x3d8] ;  /* 0x0000f600ff1f7b82 */ /* 0x000ea20000000800 */
[----:B------:R-:W-:Y:S01]  /*0730*/  BSSY.RECONVERGENT B0, `(.L_x_61) ;  /* 0x0000026000007945 */ /* 0x000fe20003800200 */
[----:B0-----:R-:W-:-:S05]  /*0740*/  DFMA R12, R24, -R26, 1 ;  /* 0x3ff00000180c742b */ /* 0x001fca000000081a */
[----:B------:R-:W-:Y:S03]  /*0750*/  F2F.F64.F32 R18, R18 ;  /* 0x0000001200127310 */ /* 0x000fe60000201800 */
[----:B------:R-:W-:Y:S02]  /*0760*/  DFMA R12, R12, R12, R12 ;  /* 0x0000000c0c0c722b */ /* 0x000fe4000000000c */
[----:B-1----:R-:W-:-:S03]  /*0770*/  DMUL R22, R22, UR4 ;  /* 0x0000000416167c28 */ /* 0x002fc60008000000 */
[----:B------:R-:W0:Y:S01]  /*0780*/  F2F.F64.F32 R14, R15 ;  /* 0x0000000f000e7310 */ /* 0x000e220000201800 */
[----:B------:R-:W-:Y:S01]  /*0790*/  UMOV UR4, 0x4c8e627f ;  /* 0x4c8e627f00047882 */ /* 0x000fe20000000000 */
[----:B------:R-:W-:Y:S01]  /*07a0*/  UMOV UR5, 0x3f795b2f ;  /* 0x3f795b2f00057882 */ /* 0x000fe20000000000 */
[----:B------:R-:W-:Y:S02]  /*07b0*/  DFMA R24, R24, R12, R24 ;  /* 0x0000000c1818722b */ /* 0x000fe40000000018 */
[----:B------:R-:W1:Y:S03]  /*07c0*/  LDC.64 R12, c[0x0][0x380] ;  /* 0x0000e000ff0c7b82 */ /* 0x000e660000000a00 */
[----:B------:R-:W3:Y:S03]  /*07d0*/  F2F.F64.F32 R16, R16 ;  /* 0x0000001000107310 */ /* 0x000ee60000201800 */
[----:B------:R-:W-:-:S02]  /*07e0*/  DFMA R26, R24, -R26, 1 ;  /* 0x3ff00000181a742b */ /* 0x000fc4000000081a */
[----:B0-----:R-:W-:-:S03]  /*07f0*/  DFMA R32, R18, -UR4, R14 ;  /* 0x8000000412207c2b */ /* 0x001fc6000800000e */
[----:B------:R-:W0:Y:S03]  /*0800*/  F2F.F32.F64 R11, R22 ;  /* 0x00000016000b7310 */ /* 0x000e260000301000 */
[----:B------:R-:W-:Y:S01]  /*0810*/  DFMA R24, R24, R26, R24 ;  /* 0x0000001a1818722b */ /* 0x000fe20000000018 */
[----:B---3--:R-:W-:-:S04]  /*0820*/  FSETP.GEU.AND P1, PT, |R17|, 6.5827683646048100446e-37, PT ;  /* 0x036000001100780b */ /* 0x008fc80003f2e200 */
[----:B------:R-:W3:Y:S03]  /*0830*/  F2F.F32.F64 R33, R32 ;  /* 0x0000002000217310 */ /* 0x000ee60000301000 */
[----:B------:R-:W-:Y:S01]  /*0840*/  DMUL R14, R16, R24 ;  /* 0x00000018100e7228 */ /* 0x000fe20000000000 */
[----:B-1----:R-:W-:-:S05]  /*0850*/  IMAD.WIDE R28, R10, 0x4, R12 ;  /* 0x000000040a1c7825 */ /* 0x002fca00078e020c */
[----:B0-----:R0:W-:Y:S02]  /*0860*/  STG.E desc[UR6][R28.64], R11 ;  /* 0x0000000b1c007986 */ /* 0x0011e4000c101906 */
[----:B------:R-:W-:Y:S01]  /*0870*/  DFMA R18, R14, -140, R16 ;  /* 0xc06180000e12782b */ /* 0x000fe20000000010 */
[----:B--2---:R-:W-:-:S05]  /*0880*/  IMAD.WIDE R26, R31, 0x4, R28 ;  /* 0x000000041f1a7825 */ /* 0x004fca00078e021c */
[----:B---3--:R0:W-:Y:S02]  /*0890*/  STG.E desc[UR6][R26.64], R33 ;  /* 0x000000211a007986 */ /* 0x0081e4000c101906 */
[----:B------:R-:W-:Y:S01]  /*08a0*/  DFMA R12, R24, R18, R14 ;  /* 0x00000012180c722b */ /* 0x000fe2000000000e */
[----:B------:R-:W-:Y:S01]  /*08b0*/  FMUL R24, R4, R9 ;  /* 0x0000000904187220 */ /* 0x000fe20000400000 */
[----:B------:R-:W-:Y:S01]  /*08c0*/  FADD R9, R37, -R30 ;  /* 0x8000001e25097221 */ /* 0x000fe20000000000 */
[----:B------:R-:W-:-:S03]  /*08d0*/  MOV R15, 0x40618000 ;  /* 0x40618000000f7802 */ /* 0x000fc60000000f00 */
[----:B------:R-:W-:Y:S01]  /*08e0*/  FMUL R9, R2, R9 ;  /* 0x0000000902097220 */ /* 0x000fe20000400000 */
[----:B------:R-:W1:Y:S03]  /*08f0*/  F2F.F64.F32 R24, R24 ;  /* 0x0000001800187310 */ /* 0x000e660000201800 */
[----:B------:R-:W-:-:S05]  /*0900*/  FFMA R14, RZ, 3.5234375, R13 ;  /* 0x40618000ff0e7823 */ /* 0x000fca000000000d */
[----:B------:R-:W-:Y:S01]  /*0910*/  FSETP.GT.AND P0, PT, |R14|, 1.469367938527859385e-39, PT ;  /* 0x001000000e00780b */ /* 0x000fe20003f04200 */
[----:B------:R0:W2:Y:S01]  /*0920*/  F2F.F64.F32 R22, R9 ;  /* 0x0000000900167310 */ /* 0x0000a20000201800 */
[----:B------:R-:W-:-:S11]  /*0930*/  IMAD.MOV.U32 R14, RZ, RZ, RZ ;  /* 0x000000ffff0e7224 */ /* 0x000fd600078e00ff */
[----:B01----:R-:W-:Y:S05]  /*0940*/  @P0 BRA P1, `(.L_x_62) ;  /* 0x0000000000100947 */ /* 0x003fea0000800000 */
[----:B------:R-:W-:-:S07]  /*0950*/  MOV R12, 0x970 ;  /* 0x00000970000c7802 */ /* 0x000fce0000000f00 */
[----:B--2---:R-:W-:Y:S05]  /*0960*/  CALL.REL.NOINC `($__internal_5_$__cuda_sm20_div_rn_f64_full) ;  /* 0x0000000000e07944 */ /* 0x004fea0003c00000 */
[----:B------:R-:W-:Y:S01]  /*0970*/  IMAD.MOV.U32 R12, RZ, RZ, R16 ;  /* 0x000000ffff0c7224 */ /* 0x000fe200078e0010 */
[----:B------:R-:W-:-:S07]  /*0980*/  MOV R13, R17 ;  /* 0x00000011000d7202 */ /* 0x000fce0000000f00 */
.L_x_62:
[----:B------:R-:W-:Y:S05]  /*0990*/  BSYNC.RECONVERGENT B0 ;  /* 0x0000000000007941 */ /* 0x000fea0003800200 */
.L_x_61:
[----:B------:R-:W0:Y:S01]  /*09a0*/  MUFU.RCP64H R29, 140 ;  /* 0x40618000001d7908 */ /* 0x000e220000001800 */
[----:B------:R-:W-:Y:S02]  /*09b0*/  HFMA2 R19, -RZ, RZ, 2.189453125, -0.0 ;  /* 0x40618000ff137431 */ /* 0x000fe400000001ff */
[----:B------:R-:W-:Y:S02]  /*09c0*/  IMAD.MOV.U32 R18, RZ, RZ, 0x0 ;  /* 0x00000000ff127424 */ /* 0x000fe400078e00ff */
[----:B------:R-:W-:Y:S01]  /*09d0*/  FMUL R37, R37, R38 ;  /* 0x0000002625257220 */ /* 0x000fe20000400000 */
[----:B------:R-:W-:Y:S02]  /*09e0*/  IMAD.MOV.U32 R28, RZ, RZ, 0x1 ;  /* 0x00000001ff1c7424 */ /* 0x000fe400078e00ff */
[----:B------:R-:W-:Y:S01]  /*09f0*/  FMUL R39, R40, R39 ;  /* 0x0000002728277220 */ /* 0x000fe20000400000 */
[----:B------:R-:W-:Y:S01]  /*0a00*/  FMUL R21, R4, R21 ;  /* 0x0000001504157220 */ /* 0x000fe20000400000 */
[----:B------:R-:W-:Y:S01]  /*0a10*/  UMOV UR4, 0x3b990ee6 ;  /* 0x3b990ee600047882 */ /* 0x000fe20000000000 */
[----:B------:R-:W-:Y:S01]  /*0a20*/  UMOV UR5, 0x4010ee64 ;  /* 0x4010ee6400057882 */ /* 0x000fe20000000000 */
[----:B------:R-:W-:Y:S01]  /*0a30*/  FMUL R9, R20, R39 ;  /* 0x0000002714097220 */ /* 0x000fe20000400000 */
[----:B------:R-:W-:Y:S02]  /*0a40*/  BSSY.RECONVERGENT B0, `(.L_x_63) ;  /* 0x0000016000007945 */ /* 0x000fe40003800200 */
[----:B------:R-:W-:Y:S01]  /*0a50*/  F2F.F64.F32 R20, R21 ;  /* 0x0000001500147310 */ /* 0x000fe20000201800 */
[----:B0-----:R-:W-:-:S07]  /*0a60*/  DFMA R16, R28, -R18, 1 ;  /* 0x3ff000001c10742b */ /* 0x001fce0000000812 */
[----:B------:R-:W0:Y:S01]  /*0a70*/  F2F.F64.F32 R30, R9 ;  /* 0x00000009001e7310 */ /* 0x000e220000201800 */
[----:B------:R-:W-:-:S08]  /*0a80*/  DFMA R16, R16, R16, R16 ;  /* 0x000000101010722b */ /* 0x000fd00000000010 */
[----:B------:R-:W-:Y:S02]  /*0a90*/  DFMA R16, R28, R16, R28 ;  /* 0x000000101c10722b */ /* 0x000fe4000000001c */
[----:B0-----:R-:W-:-:S06]  /*0aa0*/  DFMA R30, R30, UR4, R12 ;  /* 0x000000041e1e7c2b */ /* 0x001fcc000800000c */
[----:B------:R-:W-:Y:S01]  /*0ab0*/  DFMA R28, R16, -R18, 1 ;  /* 0x3ff00000101c742b */ /* 0x000fe20000000812 */
[----:B------:R-:W0:Y:S01]  /*0ac0*/  F2F.F64.F32 R18, R37 ;  /* 0x0000002500127310 */ /* 0x000e220000201800 */
[----:B--2---:R-:W-:-:S06]  /*0ad0*/  DFMA R22, R24, -R30, R22 ;  /* 0x8000001e1816722b */ /* 0x004fcc0000000016 */
        /* <DEDUP_REMOVED lines=8> */
[----:B------:R-:W-:Y:S01]  /*0b60*/  MOV R16, R18 ;  /* 0x0000001200107202 */ /* 0x000fe20000000f00 */
[----:B------:R-:W-:Y:S01]  /*0b70*/  IMAD.MOV.U32 R17, RZ, RZ, R19 ;  /* 0x000000ffff117224 */ /* 0x000fe200078e0013 */
[----:B------:R-:W-:-:S07]  /*0b80*/  MOV R12, 0xba0 ;  /* 0x00000ba0000c7802 */ /* 0x000fce0000000f00 */
[----:B------:R-:W-:Y:S05]  /*0b90*/  CALL.REL.NOINC `($__internal_5_$__cuda_sm20_div_rn_f64_full) ;  /* 0x0000000000547944 */ /* 0x000fea0003c00000 */
.L_x_64:
[----:B------:R-:W-:Y:S05]  /*0ba0*/  BSYNC.RECONVERGENT B0 ;  /* 0x0000000000007941 */ /* 0x000fea0003800200 */
.L_x_63:
[----:B------:R-:W-:Y:S01]  /*0bb0*/  FMUL R6, R6, R39 ;  /* 0x0000002706067220 */ /* 0x000fe20000400000 */
[----:B------:R-:W-:Y:S01]  /*0bc0*/  UMOV UR4, 0x3b990ee6 ;  /* 0x3b990ee600047882 */ /* 0x000fe20000000000 */
[----:B------:R-:W-:Y:S01]  /*0bd0*/  UMOV UR5, 0x4010ee64 ;  /* 0x4010ee6400057882 */ /* 0x000fe20000000000 */
[----:B------:R-:W0:Y:S01]  /*0be0*/  LDC R11, c[0x0][0x3d8] ;  /* 0x0000f600ff0b7b82 */ /* 0x000e220000000800 */
[----:B------:R-:W1:Y:S01]  /*0bf0*/  F2F.F64.F32 R12, R6 ;  /* 0x00000006000c7310 */ /* 0x000e620000201800 */
[----:B------:R-:W-:Y:S01]  /*0c00*/  FMUL R9, R4, R0 ;  /* 0x0000000004097220 */ /* 0x000fe20000400000 */
[----:B------:R-:W-:Y:S01]  /*0c10*/  FADD R5, R8, -R5 ;  /* 0x8000000508057221 */ /* 0x000fe20000000000 */
[----:B------:R-:W-:Y:S02]  /*0c20*/  IADD3 R10, PT, PT, R7, R10, RZ ;  /* 0x0000000a070a7210 */ /* 0x000fe40007ffe0ff */
[----:B------:R-:W-:-:S04]  /*0c30*/  FFMA R9, R4, R3, R9 ;  /* 0x0000000304097223 */ /* 0x000fc80000000009 */
[----:B------:R-:W-:Y:S01]  /*0c40*/  FFMA R5, R2, R5, R9 ;  /* 0x0000000502057223 */ /* 0x000fe20000000009 */
[----:B-1----:R-:W-:-:S08]  /*0c50*/  DFMA R12, R12, UR4, R16 ;  /* 0x000000040c0c7c2b */ /* 0x002fd00008000010 */
[----:B------:R-:W-:Y:S01]  /*0c60*/  DFMA R12, R20, -R12, R22 ;  /* 0x8000000c140c722b */ /* 0x000fe20000000016 */
[----:B0-----:R-:W-:Y:S01]  /*0c70*/  IMAD.WIDE R26, R11, 0x4, R26 ;  /* 0x000000040b1a7825 */ /* 0x001fe200078e021a */
[----:B------:R-:W-:-:S03]  /*0c80*/  ISETP.GE.AND P0, PT, R10, R11, PT ;  /* 0x0000000b0a00720c */ /* 0x000fc60003f06270 */
[----:B------:R-:W-:-:S05]  /*0c90*/  IMAD.WIDE R2, R11, 0x4, R26 ;  /* 0x000000040b027825 */ /* 0x000fca00078e021a */
[----:B------:R-:W0:Y:S02]  /*0ca0*/  F2F.F32.F64 R13, R12 ;  /* 0x0000000c000d7310 */ /* 0x000e240000301000 */
[----:B0-----:R0:W-:Y:S04]  /*0cb0*/  STG.E desc[UR6][R26.64], R13 ;  /* 0x0000000d1a007986 */ /* 0x0011e8000c101906 */
[----:B------:R0:W-:Y:S01]  /*0cc0*/  STG.E desc[UR6][R2.64], R5 ;  /* 0x0000000502007986 */ /* 0x0001e2000c101906 */
[----:B------:R-:W-:Y:S05]  /*0cd0*/  @!P0 BRA `(.L_x_65) ;  /* 0xfffffff000f48947 */ /* 0x000fea000383ffff */
[----:B------:R-:W-:Y:S05]  /*0ce0*/  EXIT ;  /* 0x000000000000794d */ /* 0x000fea0003800000 */
        .weak           $__internal_5_$__cuda_sm20_div_rn_f64_full
        .type           $__internal_5_$__cuda_sm20_div_rn_f64_full,@function
        .size           $__internal_5_$__cuda_sm20_div_rn_f64_full,($__internal_6_$__cuda_sm20_rcp_rn_f32_slowpath - $__internal_5_$__cuda_sm20_div_rn_f64_full)
$__internal_5_$__cuda_sm20_div_rn_f64_full:
        /* <DEDUP_REMOVED lines=10> */
[----:B------:R-:W-:-:S03]  /*0d90*/  @!P0 DMUL R18, R14, 8.98846567431157953865e+307 ;  /* 0x7fe000000e128828 */ /* 0x000fc60000000000 */
[----:B------:R-:W-:Y:S01]  /*0da0*/  ISETP.GE.U32.AND P1, PT, R9, R36, PT ;  /* 0x000000240900720c */ /* 0x000fe20003f26070 */
[----:B------:R-:W-:Y:S01]  /*0db0*/  @!P2 IMAD.MOV.U32 R34, RZ, RZ, RZ ;  /* 0x000000ffff22a224 */ /* 0x000fe200078e00ff */
[----:B------:R-:W-:Y:S01]  /*0dc0*/  @!P2 LOP3.LUT R30, R15, 0x7ff00000, RZ, 0xc0, !PT ;  /* 0x7ff000000f1ea812 */ /* 0x000fe200078ec0ff */
[----:B------:R-:W0:Y:S03]  /*0dd0*/  MUFU.RCP64H R29, R19 ;  /* 0x00000013001d7308 */ /* 0x000e260000001800 */
[----:B------:R-:W-:Y:S02]  /*0de0*/  @!P2 ISETP.GE.U32.AND P3, PT, R9, R30, PT ;  /* 0x0000001e0900a20c */ /* 0x000fe40003f66070 */
[----:B------:R-:W-:Y:S02]  /*0df0*/  @!P0 LOP3.LUT R36, R19, 0x7ff00000, RZ, 0xc0, !PT ;  /* 0x7ff0000013248812 */ /* 0x000fe400078ec0ff */
[----:B------:R-:W-:-:S04]  /*0e00*/  @!P2 SEL R13, R11, 0x63400000, !P3 ;  /* 0x634000000b0da807 */ /* 0x000fc80005800000 */
[----:B------:R-:W-:-:S04]  /*0e10*/  @!P2 LOP3.LUT R13, R13, 0x80000000, R17, 0xf8, !PT ;  /* 0x800000000d0da812 */ /* 0x000fc800078ef811 */
[----:B------:R-:W-:Y:S01]  /*0e20*/  @!P2 LOP3.LUT R35, R13, 0x100000, RZ, 0xfc, !PT ;  /* 0x001000000d23a812 */ /* 0x000fe200078efcff */
[----:B0-----:R-:W-:Y:S01]  /*0e30*/  DFMA R32, R28, -R18, 1 ;  /* 0x3ff000001c20742b */ /* 0x001fe20000000812 */
[----:B------:R-:W-:-:S07]  /*0e40*/  MOV R13, R9 ;  /* 0x00000009000d7202 */ /* 0x000fce0000000f00 */
        /* <DEDUP_REMOVED lines=12> */
[----:B------:R-:W-:Y:S01]  /*0f10*/  DFMA R34, R32, -R18, R28 ;  /* 0x800000122022722b */ /* 0x000fe2000000001c */
[----:B------:R-:W-:-:S04]  /*0f20*/  IADD3 R41, PT, PT, R36, -0x1, RZ ;  /* 0xffffffff24297810 */ /* 0x000fc80007ffe0ff */
[----:B------:R-:W-:-:S03]  /*0f30*/  ISETP.GT.U32.OR P0, PT, R41, 0x7feffffe, P0 ;  /* 0x7feffffe2900780c */ /* 0x000fc60000704470 */
[----:B------:R-:W-:-:S10]  /*0f40*/  DFMA R34, R30, R34, R32 ;  /* 0x000000221e22722b */ /* 0x000fd40000000020 */
[----:B------:R-:W-:Y:S05]  /*0f50*/  @P0 BRA `(.L_x_67) ;  /* 0x00000000006c0947 */ /* 0x000fea0003800000 */
[----:B------:R-:W-:-:S04]  /*0f60*/  LOP3.LUT R16, R15, 0x7ff00000, RZ, 0xc0, !PT ;  /* 0x7ff000000f107812 */ /* 0x000fc800078ec0ff */
[CC--:B------:R-:W-:Y:S02]  /*0f70*/  VIADDMNMX R13, R9.reuse, -R16.reuse, 0xb9600000, !PT ;  /* 0xb9600000090d7446 */ /* 0x0c0fe40007800910 */
[----:B------:R-:W-:Y:S02]  /*0f80*/  ISETP.GE.U32.AND P0, PT, R9, R16, PT ;  /* 0x000000100900720c */ /* 0x000fe40003f06070 */
[----:B------:R-:W-:Y:S02]  /*0f90*/  VIMNMX R9, PT, PT, R13, 0x46a00000, PT ;  /* 0x46a000000d097848 */ /* 0x000fe40003fe0100 */
[----:B------:R-:W-:-:S05]  /*0fa0*/  SEL R16, R11, 0x63400000, !P0 ;  /* 0x634000000b107807 */ /* 0x000fca0004000000 */
[----:B------:R-:W-:Y:S02]  /*0fb0*/  IMAD.IADD R9, R9, 0x1, -R16 ;  /* 0x0000000109097824 */ /* 0x000fe400078e0a10 */
[----:B------:R-:W-:-:S03]  /*0fc0*/  IMAD.MOV.U32 R16, RZ, RZ, RZ ;  /* 0x000000ffff107224 */ /* 0x000fc600078e00ff */
        /* <DEDUP_REMOVED lines=20> */
.L_x_67:
        /* <DEDUP_REMOVED lines=16> */
.L_x_70:
[----:B------:R-:W-:Y:S02]  /*1210*/  LOP3.LUT R31, R15, 0x80000, RZ, 0xfc, !PT ;  /* 0x000800000f1f7812 */ /* 0x000fe400078efcff */
[----:B------:R-:W-:Y:S01]  /*1220*/  MOV R30, R14 ;  /* 0x0000000e001e7202 */ /* 0x000fe20000000f00 */
[----:B------:R-:W-:Y:S06]  /*1230*/  BRA `(.L_x_68) ;  /* 0x0000000000087947 */ /* 0x000fec0003800000 */
.L_x_69:
[----:B------:R-:W-:Y:S01]  /*1240*/  LOP3.LUT R31, R17, 0x80000, RZ, 0xfc, !PT ;  /* 0x00080000111f7812 */ /* 0x000fe200078efcff */
[----:B------:R-:W-:-:S07]  /*1250*/  IMAD.MOV.U32 R30, RZ, RZ, R16 ;  /* 0x000000ffff1e7224 */ /* 0x000fce00078e0010 */
.L_x_68:
[----:B------:R-:W-:Y:S05]  /*1260*/  BSYNC.RECONVERGENT B1 ;  /* 0x0000000000017941 */ /* 0x000fea0003800200 */
.L_x_66:
[----:B------:R-:W-:Y:S01]  /*1270*/  HFMA2 R13, -RZ, RZ, 0, 0 ;  /* 0x00000000ff0d7431 */ /* 0x000fe200000001ff */
[----:B------:R-:W-:Y:S01]  /*1280*/  MOV R16, R30 ;  /* 0x0000001e00107202 */ /* 0x000fe20000000f00 */
[----:B------:R-:W-:Y:S02]  /*1290*/  IMAD.MOV.U32 R17, RZ, RZ, R31 ;  /* 0x000000ffff117224 */ /* 0x000fe400078e001f */
[----:B------:R-:W-:Y:S05]  /*12a0*/  RET.REL.NODEC R12 `(_Z14kernelgpuFbou1IfEvPT_S1_S1_S1_S1_S1_S1_S1_S1_S1_S0_iiiiiiii) ;  /* 0xffffffec0c547950 */ /* 0x000fea0003c3ffff */
        .weak           $__internal_6_$__cuda_sm20_rcp_rn_f32_slowpath
        .type           $__internal_6_$__cuda_sm20_rcp_rn_f32_slowpath,@function
        .size           $__internal_6_$__cuda_sm20_rcp_rn_f32_slowpath,($__internal_7_$__cuda_sm20_sqrt_rn_f32_slowpath - $__internal_6_$__cuda_sm20_rcp_rn_f32_slowpath)
$__internal_6_$__cuda_sm20_rcp_rn_f32_slowpath:
[----:B------:R-:W-:Y:S01]  /*12b0*/  IMAD.SHL.U32 R12, R11, 0x2, RZ ;  /* 0x000000020b0c7824 */ /* 0x000fe200078e00ff */
[----:B------:R-:W-:Y:S04]  /*12c0*/  BSSY.RECONVERGENT B0, `(.L_x_71) ;  /* 0x0000030000007945 */ /* 0x000fe80003800200 */
        /* <DEDUP_REMOVED lines=13> */
.L_x_72:
[----:B------:R-:W-:-:S05]  /*13a0*/  VIADD R27, R25, 0xffffff03 ;  /* 0xffffff03191b7836 */ /* 0x000fca0000000000 */
[----:B------:R-:W-:-:S13]  /*13b0*/  ISETP.GT.U32.AND P0, PT, R27, 0x1, PT ;  /* 0x000000011b00780c */ /* 0x000fda0003f04070 */
[----:B------:R-:W-:Y:S05]  /*13c0*/  @P0 BRA `(.L_x_74) ;  /* 0x0000000000780947 */ /* 0x000fea0003800000 */
[----:B------:R-:W-:Y:S02]  /*13d0*/  LOP3.LUT R12, R11, 0x7fffff, RZ, 0xc0, !PT ;  /* 0x007fffff0b0c7812 */ /* 0x000fe400078ec0ff */
[----:B------:R-:W-:Y:S02]  /*13e0*/  MOV R26, 0x3 ;  /* 0x00000003001a7802 */ /* 0x000fe40000000f00 */
        /* <DEDUP_REMOVED lines=11> */
[----:B------:R-:W-:-:S03]  /*14a0*/  LOP3.LUT R26, R26, R13, RZ, 0xc0, !PT ;  /* 0x0000000d1a1a7212 */ /* 0x000fc600078ec0ff */
[----:B------:R-:W-:Y:S01]  /*14b0*/  IMAD.MOV R12, RZ, RZ, -R19 ;  /* 0x000000ffff0c7224 */ /* 0x000fe200078e0a13 */
[----:B------:R-:W-:-:S04]  /*14c0*/  SHF.R.U32.HI R26, RZ, R27, R26 ;  /* 0x0000001bff1a7219 */ /* 0x000fc8000001161a */
[----:B------:R-:W-:Y:S02]  /*14d0*/  LOP3.LUT P1, RZ, R12, R27, R13, 0xf8, !PT ;  /* 0x0000001b0cff7212 */ /* 0x000fe4000782f80d */
[C---:B------:R-:W-:Y:S02]  /*14e0*/  LOP3.LUT P0, RZ, R26.reuse, 0x1, RZ, 0xc0, !PT ;  /* 0x000000011aff7812 */ /* 0x040fe4000780c0ff */
[----:B------:R-:W-:-:S04]  /*14f0*/  LOP3.LUT P2, RZ, R26, 0x2, RZ, 0xc0, !PT ;  /* 0x000000021aff7812 */ /* 0x000fc8000784c0ff */
[----:B------:R-:W-:Y:S02]  /*1500*/  PLOP3.LUT P0, PT, P0, P1, P2, 0xe0, 0x0 ;  /* 0x000000000000781c */ /* 0x000fe40000703c20 */
[----:B------:R-:W-:Y:S02]  /*1510*/  LOP3.LUT P1, RZ, R11, 0x7fffff, RZ, 0xc0, !PT ;  /* 0x007fffff0bff7812 */ /* 0x000fe4000782c0ff */
[----:B------:R-:W-:-:S04]  /*1520*/  SEL R12, RZ, 0x1, !P0 ;  /* 0x00000001ff0c7807 */ /* 0x000fc80004000000 */
[----:B------:R-:W-:-:S04]  /*1530*/  IADD3 R12, PT, PT, -R12, RZ, RZ ;  /* 0x000000ff0c0c7210 */ /* 0x000fc80007ffe1ff */
[----:B------:R-:W-:Y:S01]  /*1540*/  ISETP.GE.AND P0, PT, R12, RZ, PT ;  /* 0x000000ff0c00720c */ /* 0x000fe20003f06270 */
[----:B------:R-:W-:-:S05]  /*1550*/  VIADD R12, R25, 0xffffff04 ;  /* 0xffffff04190c7836 */ /* 0x000fca0000000000 */
[----:B------:R-:W-:-:S07]  /*1560*/  SHF.R.U32.HI R12, RZ, R12, R13 ;  /* 0x0000000cff0c7219 */ /* 0x000fce000001160d */
[----:B------:R-:W-:-:S05]  /*1570*/  @!P0 IADD3 R12, PT, PT, R12, 0x1, RZ ;  /* 0x000000010c0c8810 */ /* 0x000fca0007ffe0ff */
[----:B------:R-:W-:-:S05]  /*1580*/  @!P1 IMAD.SHL.U32 R12, R12, 0x2, RZ ;  /* 0x000000020c0c9824 */ /* 0x000fca00078e00ff */
[----:B------:R-:W-:Y:S01]  /*1590*/  LOP3.LUT R13, R12, 0x80000000, R11, 0xf8, !PT ;  /* 0x800000000c0d7812 */ /* 0x000fe200078ef80b */
[----:B------:R-:W-:Y:S06]  /*15a0*/  BRA `(.L_x_73) ;  /* 0x0000000000047947 */ /* 0x000fec0003800000 */
.L_x_74:
[----:B------:R0:W1:Y:S02]  /*15b0*/  MUFU.RCP R13, R11 ;  /* 0x0000000b000d7308 */ /* 0x0000640000001000 */
.L_x_73:
[----:B------:R-:W-:Y:S05]  /*15c0*/  BSYNC.RECONVERGENT B0 ;  /* 0x0000000000007941 */ /* 0x000fea0003800200 */
.L_x_71:
[----:B-1----:R-:W-:Y:S01]  /*15d0*/  MOV R40, R13 ;  /* 0x0000000d00287202 */ /* 0x002fe20000000f00 */
[----:B------:R-:W-:Y:S02]  /*15e0*/  HFMA2 R13, -RZ, RZ, 0, 0 ;  /* 0x00000000ff0d7431 */ /* 0x000fe400000001ff */
[----:B------:R-:W-:-:S04]  /*15f0*/  IMAD.MOV.U32 R12, RZ, RZ, R18 ;  /* 0x000000ffff0c7224 */ /* 0x000fc800078e0012 */
[----:B0-----:R-:W-:Y:S05]  /*1600*/  RET.REL.NODEC R12 `(_Z14kernelgpuFbou1IfEvPT_S1_S1_S1_S1_S1_S1_S1_S1_S1_S0_iiiiiiii) ;  /* 0xffffffe80c7c7950 */ /* 0x001fea0003c3ffff */
        .weak           $__internal_7_$__cuda_sm20_sqrt_rn_f32_slowpath
        .type           $__internal_7_$__cuda_sm20_sqrt_rn_f32_slowpath,@function
        .size           $__internal_7_$__cuda_sm20_sqrt_rn_f32_slowpath,(.L_x_161 - $__internal_7_$__cuda_sm20_sqrt_rn_f32_slowpath)
$__internal_7_$__cuda_sm20_sqrt_rn_f32_slowpath:
[----:B------:R-:W-:-:S13]  /*1610*/  LOP3.LUT P0, RZ, R12, 0x7fffffff, RZ, 0xc0, !PT ;  /* 0x7fffffff0cff7812 */ /* 0x000fda000780c0ff */
[----:B------:R-:W-:Y:S05]  /*1620*/  @!P0 BRA `(.L_x_75) ;  /* 0x0000000000448947 */ /* 0x000fea0003800000 */
[----:B------:R-:W-:Y:S01]  /*1630*/  FSETP.GEU.FTZ.AND P0, PT, R12, RZ, PT ;  /* 0x000000ff0c00720b */ /* 0x000fe20003f1e000 */
[----:B------:R-:W-:-:S12]  /*1640*/  IMAD.MOV.U32 R11, RZ, RZ, R12 ;  /* 0x000000ffff0b7224 */ /* 0x000fd800078e000c */
[----:B------:R-:W-:Y:S01]  /*1650*/  @!P0 MOV R12, 0x7fffffff ;  /* 0x7fffffff000c8802 */ /* 0x000fe20000000f00 */
[----:B------:R-:W-:Y:S06]  /*1660*/  @!P0 BRA `(.L_x_75) ;  /* 0x0000000000348947 */ /* 0x000fec0003800000 */
[----:B------:R-:W-:-:S13]  /*1670*/  FSETP.GTU.FTZ.AND P0, PT, |R11|, +INF , PT ;  /* 0x7f8000000b00780b */ /* 0x000fda0003f1c200 */
[----:B------:R-:W-:Y:S01]  /*1680*/  @P0 FADD.FTZ R12, R11, 1 ;  /* 0x3f8000000b0c0421 */ /* 0x000fe20000010000 */
[----:B------:R-:W-:Y:S06]  /*1690*/  @P0 BRA `(.L_x_75) ;  /* 0x0000000000280947 */ /* 0x000fec0003800000 */
[----:B------:R-:W-:-:S13]  /*16a0*/  FSETP.NEU.FTZ.AND P0, PT, |R11|, +INF , PT ;  /* 0x7f8000000b00780b */ /* 0x000fda0003f1d200 */
[----:B------:R-:W-:-:S04]  /*16b0*/  @P0 FFMA R13, R11, 1.84467440737095516160e+19, RZ ;  /* 0x5f8000000b0d0823 */ /* 0x000fc800000000ff */
[----:B------:R-:W0:Y:S02]  /*16c0*/  @P0 MUFU.RSQ R12, R13 ;  /* 0x0000000d000c0308 */ /* 0x000e240000001400 */
[----:B0-----:R-:W-:Y:S01]  /*16d0*/  @P0 FMUL.FTZ R24, R13, R12 ;  /* 0x0000000c0d180220 */ /* 0x001fe20000410000 */
[----:B------:R-:W-:Y:S01]  /*16e0*/  @P0 FMUL.FTZ R19, R12, 0.5 ;  /* 0x3f0000000c130820 */ /* 0x000fe20000410000 */
[----:B------:R-:W-:Y:S02]  /*16f0*/  @!P0 IMAD.MOV.U32 R12, RZ, RZ, R11 ;  /* 0x000000ffff0c8224 */ /* 0x000fe400078e000b */
[----:B------:R-:W-:-:S04]  /*1700*/  @P0 FADD.FTZ R17, -R24, -RZ ;  /* 0x800000ff18110221 */ /* 0x000fc80000010100 */
[----:B------:R-:W-:-:S04]  /*1710*/  @P0 FFMA R17, R24, R17, R13 ;  /* 0x0000001118110223 */ /* 0x000fc8000000000d */
[----:B------:R-:W-:-:S04]  /*1720*/  @P0 FFMA R17, R17, R19, R24 ;  /* 0x0000001311110223 */ /* 0x000fc80000000018 */
[----:B------:R-:W-:-:S07]  /*1730*/  @P0 FMUL.FTZ R12, R17, 2.3283064365386962891e-10 ;  /* 0x2f800000110c0820 */ /* 0x000fce0000410000 */
.L_x_75:
[----:B------:R-:W-:Y:S01]  /*1740*/  HFMA2 R13, -RZ, RZ, 0, 0 ;  /* 0x00000000ff0d7431 */ /* 0x000fe200000001ff */
[----:B------:R-:W-:Y:S01]  /*1750*/  MOV R11, R12 ;  /* 0x0000000c000b7202 */ /* 0x000fe20000000f00 */
[----:B------:R-:W-:-:S04]  /*1760*/  IMAD.MOV.U32 R12, RZ, RZ, R25 ;  /* 0x000000ffff0c7224 */ /* 0x000fc800078e0019 */
[----:B------:R-:W-:Y:S05]  /*1770*/  RET.REL.NODEC R12 `(_Z14kernelgpuFbou1IfEvPT_S1_S1_S1_S1_S1_S1_S1_S1_S1_S0_iiiiiiii) ;  /* 0xffffffe80c207950 */ /* 0x000fea0003c3ffff */
.L_x_76:
        /* <DEDUP_REMOVED lines=16> */
.L_x_161:


//--------------------- .text._Z14kernelgpuFbou5IdEvPT_S1_S1_S1_S1_S1_S1_S1_S1_S1_S0_iiiiiiii --------------------------
	.section	.text._Z14kernelgpuFbou5IdEvPT_S1_S1_S1_S1_S1_S1_S1_S1_S1_S0_iiiiiiii,"ax",@progbits
	.align	128
        .global         _Z14kernelgpuFbou5IdEvPT_S1_S1_S1_S1_S1_S1_S1_S1_S1_S0_iiiiiiii
        .type           _Z14kernelgpuFbou5IdEvPT_S1_S1_S1_S1_S1_S1_S1_S1_S1_S0_iiiiiiii,@function
        .size           _Z14kernelgpuFbou5IdEvPT_S1_S1_S1_S1_S1_S1_S1_S1_S1_S0_iiiiiiii,(.L_x_163 - _Z14kernelgpuFbou5IdEvPT_S1_S1_S1_S1_S1_S1_S1_S1_S1_S0_iiiiiiii)
        .other          _Z14kernelgpuFbou5IdEvPT_S1_S1_S1_S1_S1_S1_S1_S1_S1_S0_iiiiiiii,@"STO_CUDA_ENTRY STV_DEFAULT"
_Z14kernelgpuFbou5IdEvPT_S1_S1_S1_S1_S1_S1_S1_S1_S1_S0_iiiiiiii:
.text._Z14kernelgpuFbou5IdEvPT_S1_S1_S1_S1_S1_S1_S1_S1_S1_S0_iiiiiiii:
        /* <DEDUP_REMOVED lines=11> */
.L_x_88:
[----:B0-----:R-:W0:Y:S08]  /*00b0*/  LDC R7, c[0x0][0x3dc] ;  /* 0x0000f700ff077b82 */ /* 0x001e300000000800 */
[----:B------:R-:W2:Y:S08]  /*00c0*/  LDC.64 R28, c[0x0][0x390] ;  /* 0x0000e400ff1c7b82 */ /* 0x000eb00000000a00 */
[----:B------:R-:W3:Y:S01]  /*00d0*/  LDC.64 R24, c[0x0][0x3b0] ;  /* 0x0000ec00ff187b82 */ /* 0x000ee20000000a00 */
[----:B0-----:R-:W-:-:S07]  /*00e0*/  IMAD R47, R7, 0x4, R0 ;  /* 0x00000004072f7824 */ /* 0x001fce00078e0200 */
[----:B------:R-:W0:Y:S01]  /*00f0*/  LDC.64 R10, c[0x0][0x3a8] ;  /* 0x0000ea00ff0a7b82 */ /* 0x000e220000000a00 */
[----:B--2---:R-:W-:-:S07]  /*0100*/  IMAD.WIDE R46, R47, 0x8, R28 ;  /* 0x000000082f2e7825 */ /* 0x004fce00078e021c */
[----:B------:R-:W2:Y:S01]  /*0110*/  LDC.64 R48, c[0x0][0x388] ;  /* 0x0000e200ff307b82 */ /* 0x000ea20000000a00 */
[----:B------:R-:W-:Y:S02]  /*0120*/  IMAD.WIDE R32, R7, 0x8, R46 ;  /* 0x0000000807207825 */ /* 0x000fe400078e022e */
[----:B-1----:R-:W5:Y:S05]  /*0130*/  LDG.E.64 R46, desc[UR6][R46.64] ;  /* 0x000000062e2e7981 */ /* 0x002f6a000c1e1b00 */
[----:B------:R-:W1:Y:S01]  /*0140*/  LDC.64 R8, c[0x0][0x3b8] ;  /* 0x0000ee00ff087b82 */ /* 0x000e620000000a00 */
[----:B---3--:R-:W-:-:S04]  /*0150*/  IMAD.WIDE R24, R0, 0x8, R24 ;  /* 0x0000000800187825 */ /* 0x008fc800078e0218 */
[C---:B------:R-:W-:Y:S02]  /*0160*/  IMAD.WIDE R18, R7.reuse, 0x8, R32 ;  /* 0x0000000807127825 */ /* 0x040fe400078e0220 */
[----:B------:R-:W5:Y:S01]  /*0170*/  LDG.E.64 R32, desc[UR6][R32.64] ;  /* 0x0000000620207981 */ /* 0x000f62000c1e1b00 */
[----:B------:R-:W3:Y:S01]  /*0180*/  LDC.64 R22, c[0x0][0x3c8] ;  /* 0x0000f200ff167b82 */ /* 0x000ee20000000a00 */
[C---:B------:R-:W-:Y:S02]  /*0190*/  IMAD.WIDE R12, R7.reuse, 0x8, R24 ;  /* 0x00000008070c7825 */ /* 0x040fe400078e0218 */
[----:B------:R-:W4:Y:S02]  /*01a0*/  LDG.E.64 R24, desc[UR6][R24.64] ;  /* 0x0000000618187981 */ /* 0x000f24000c1e1b00 */
[C---:B------:R-:W-:Y:S02]  /*01b0*/  IMAD.WIDE R2, R7.reuse, 0x8, R18 ;  /* 0x0000000807027825 */ /* 0x040fe400078e0212 */
[----:B------:R-:W4:Y:S02]  /*01c0*/  LDG.E.64 R12, desc[UR6][R12.64] ;  /* 0x000000060c0c7981 */ /* 0x000f24000c1e1b00 */
[----:B------:R-:W-:-:S02]  /*01d0*/  IMAD.WIDE R44, R7, 0x8, R2 ;  /* 0x00000008072c7825 */ /* 0x000fc400078e0202 */
[----:B------:R-:W5:Y:S04]  /*01e0*/  LDG.E.64 R18, desc[UR6][R18.64] ;  /* 0x0000000612127981 */ /* 0x000f68000c1e1b00 */
[----:B------:R-:W4:Y:S01]  /*01f0*/  LDG.E.64 R2, desc[UR6][R2.64] ;  /* 0x0000000602027981 */ /* 0x000f22000c1e1b00 */
[----:B------:R-:W-:-:S03]  /*0200*/  IMAD.WIDE R34, R7, 0x8, R44 ;  /* 0x0000000807227825 */ /* 0x000fc600078e022c */
[----:B-1----:R-:W5:Y:S01]  /*0210*/  LDG.E.64 R8, desc[UR6][R8.64] ;  /* 0x0000000608087981 */ /* 0x002f62000c1e1b00 */
[----:B------:R-:W-:-:S03]  /*0220*/  IMAD.WIDE R20, R7, 0x8, R34 ;  /* 0x0000000807147825 */ /* 0x000fc600078e0222 */
[----:B------:R-:W5:Y:S01]  /*0230*/  LDG.E.64 R44, desc[UR6][R44.64] ;  /* 0x000000062c2c7981 */ /* 0x000f62000c1e1b00 */
[----:B------:R-:W-:-:S03]  /*0240*/  IMAD.WIDE R28, R0, 0x8, R28 ;  /* 0x00000008001c7825 */ /* 0x000fc600078e021c */
[----:B------:R-:W5:Y:S01]  /*0250*/  LDG.E.64 R34, desc[UR6][R34.64] ;  /* 0x0000000622227981 */ /* 0x000f62000c1e1b00 */
[----:B------:R-:W-:-:S03]  /*0260*/  IMAD.WIDE R4, R7, 0x8, R20 ;  /* 0x0000000807047825 */ /* 0x000fc600078e0214 */
[----:B---3--:R-:W5:Y:S01]  /*0270*/  LDG.E.64 R42, desc[UR6][R22.64+0x40] ;  /* 0x00004006162a7981 */ /* 0x008f62000c1e1b00 */
[----:B0-----:R-:W-:-:S03]  /*0280*/  IMAD.WIDE R10, R0, 0x8, R10 ;  /* 0x00000008000a7825 */ /* 0x001fc600078e020a */
[----:B------:R-:W5:Y:S04]  /*0290*/  LDG.E.64 R20, desc[UR6][R20.64] ;  /* 0x0000000614147981 */ /* 0x000f68000c1e1b00 */
[----:B------:R-:W4:Y:S01]  /*02a0*/  LDG.E.64 R4, desc[UR6][R4.64] ;  /* 0x0000000604047981 */ /* 0x000f22000c1e1b00 */
[----:B------:R-:W-:-:S03]  /*02b0*/  IMAD.WIDE R30, R7, 0x8, R28 ;  /* 0x00000008071e7825 */ /* 0x000fc600078e021c */
[----:B------:R-:W5:Y:S01]  /*02c0*/  LDG.E.64 R28, desc[UR6][R28.64] ;  /* 0x000000061c1c7981 */ /* 0x000f62000c1e1b00 */
[----:B------:R-:W-:-:S03]  /*02d0*/  IMAD.WIDE R36, R7, 0x8, R10 ;  /* 0x0000000807247825 */ /* 0x000fc600078e020a */
[----:B------:R-:W5:Y:S01]  /*02e0*/  LDG.E.64 R10, desc[UR6][R10.64] ;  /* 0x000000060a0a7981 */ /* 0x000f62000c1e1b00 */
[----:B--2---:R-:W-:-:S03]  /*02f0*/  IMAD.WIDE R48, R0, 0x8, R48 ;  /* 0x0000000800307825 */ /* 0x004fc600078e0230 */
[----:B------:R4:W5:Y:S01]  /*0300*/  LDG.E.64 R26, desc[UR6][R22.64+0x48] ;  /* 0x00004806161a7981 */ /* 0x000962000c1e1b00 */
[----:B------:R-:W-:-:S03]  /*0310*/  IMAD.WIDE R16, R7, 0x8, R30 ;  /* 0x0000000807107825 */ /* 0x000fc600078e021e */
[----:B------:R-:W5:Y:S01]  /*0320*/  LDG.E.64 R48, desc[UR6][R48.64] ;  /* 0x0000000630307981 */ /* 0x000f62000c1e1b00 */
[----:B------:R-:W-:-:S03]  /*0330*/  IMAD.WIDE R38, R7, 0x8, R36 ;  /* 0x0000000807267825 */ /* 0x000fc600078e0224 */
[----:B------:R-:W5:Y:S04]  /*0340*/  LDG.E.64 R30, desc[UR6][R30.64] ;  /* 0x000000061e1e7981 */ /* 0x000f68000c1e1b00 */
[----:B------:R-:W5:Y:S04]  /*0350*/  LDG.E.64 R36, desc[UR6][R36.64] ;  /* 0x0000000624247981 */ /* 0x000f68000c1e1b00 */
[----:B------:R-:W5:Y:S04]  /*0360*/  LDG.E.64 R16, desc[UR6][R16.64] ;  /* 0x0000000610107981 */ /* 0x000f68000c1e1b00 */
[----:B------:R-:W5:Y:S01]  /*0370*/  LDG.E.64 R38, desc[UR6][R38.64] ;  /* 0x0000000626267981 */ /* 0x000f62000c1e1b00 */
[----:B------:R-:W-:Y:S01]  /*0380*/  UMOV UR4, 0x24dd2f1a ;  /* 0x24dd2f1a00047882 */ /* 0x000fe20000000000 */
[----:B------:R-:W-:Y:S01]  /*0390*/  UMOV UR5, 0x3fe4f922 ;  /* 0x3fe4f92200057882 */ /* 0x000fe20000000000 */
[----:B------:R-:W-:Y:S01]  /*03a0*/  BSSY.RECONVERGENT B0, `(.L_x_77) ;  /* 0x0000063000007945 */ /* 0x000fe20003800200 */
[----:B----4-:R-:W-:-:S08]  /*03b0*/  DMUL R22, R4, R12 ;  /* 0x0000000c04167228 */ /* 0x010fd00000000000 */
[----:B------:R-:W-:-:S10]  /*03c0*/  DFMA R22, R2, R24, R22 ;  /* 0x000000180216722b */ /* 0x000fd40000000016 */
[----:B------:R-:W-:Y:S01]  /*03d0*/  LOP3.LUT R7, R23, 0x7fffffff, RZ, 0xc0, !PT ;  /* 0x7fffffff17077812 */ /* 0x000fe200078ec0ff */
[----:B------:R-:W-:-:S06]  /*03e0*/  IMAD.MOV.U32 R6, RZ, RZ, R22 ;  /* 0x000000ffff067224 */ /* 0x000fcc00078e0016 */
[----:B------:R-:W-:-:S14]  /*03f0*/  DSETP.GE.AND P0, PT, R6, UR4, PT ;  /* 0x0000000406007e2a */ /* 0x000fdc000bf06000 */
[----:B------:R-:W-:Y:S05]  /*0400*/  @!P0 BRA `(.L_x_78) ;  /* 0x0000000000e48947 */ /* 0x000fea0003800000 */
[----:B------:R-:W-:Y:S01]  /*0410*/  DADD R50, R6, R6 ;  /* 0x0000000006327229 */ /* 0x000fe20000000006 */
[----:B------:R-:W-:Y:S01]  /*0420*/  UMOV UR4, 0xfefa39ef ;  /* 0xfefa39ef00047882 */ /* 0x000fe20000000000 */
[----:B------:R-:W-:Y:S01]  /*0430*/  UMOV UR5, 0x3fe62e42 ;  /* 0x3fe62e4200057882 */ /* 0x000fe20000000000 */
[----:B------:R-:W-:Y:S01]  /*0440*/  IMAD.MOV.U32 R52, RZ, RZ, -0x7649667 ;  /* 0xf89b6999ff347424 */ /* 0x000fe200078e00ff */
[----:B------:R-:W-:Y:S01]  /*0450*/  ISETP.GT.U32.AND P0, PT, R7, 0x40330fc1, PT ;  /* 0x40330fc10700780c */ /* 0x000fe20003f04070 */
[----:B------:R-:W-:Y:S01]  /*0460*/  IMAD.MOV.U32 R53, RZ, RZ, 0x3e928a27 ;  /* 0x3e928a27ff357424 */ /* 0x000fe200078e00ff */
[----:B------:R-:W0:Y:S02]  /*0470*/  F2F.F32.F64 R6, R50 ;  /* 0x0000003200067310 */ /* 0x000e240000301000 */
[----:B0-----:R-:W-:-:S06]  /*0480*/  FMUL R6, R6, 1.4426950216293334961 ;  /* 0x3fb8aa3b06067820 */ /* 0x001fcc0000400000 */
[----:B------:R-:W0:Y:S08]  /*0490*/  FRND R6, R6 ;  /* 0x0000000600067307 */ /* 0x000e300000201000 */
[----:B0-----:R0:W1:Y:S08]  /*04a0*/  F2F.F64.F32 R40, R6 ;  /* 0x0000000600287310 */ /* 0x0010700000201800 */
[----:B0-----:R-:W0:Y:S01]  /*04b0*/  MUFU.EX2 R6, R6 ;  /* 0x0000000600067308 */ /* 0x001e220000000800 */
[----:B-1----:R-:W-:Y:S01]  /*04c0*/  DFMA R40, R40, -UR4, R50 ;  /* 0x8000000428287c2b */ /* 0x002fe20008000032 */
[----:B------:R-:W-:Y:S01]  /*04d0*/  UMOV UR4, 0xa4741b81 ;  /* 0xa4741b8100047882 */ /* 0x000fe20000000000 */
[----:B------:R-:W-:-:S06]  /*04e0*/  UMOV UR5, 0x3e5ae904 ;  /* 0x3e5ae90400057882 */ /* 0x000fcc0000000000 */
[C---:B------:R-:W-:Y:S01]  /*04f0*/  DFMA R52, R40.reuse, UR4, R52 ;  /* 0x0000000428347c2b */ /* 0x040fe20008000034 */
[----:B------:R-:W-:Y:S01]  /*0500*/  UMOV UR4, 0x15ff7e07 ;  /* 0x15ff7e0700047882 */ /* 0x000fe20000000000 */
[----:B------:R-:W-:Y:S01]  /*0510*/  UMOV UR5, 0x3ec71de7 ;  /* 0x3ec71de700057882 */ /* 0x000fe20000000000 */
[----:B0-----:R-:W0:Y:S05]  /*0520*/  F2F.F64.F32 R50, R6 ;  /* 0x0000000600327310 */ /* 0x001e2a0000201800 */
[----:B------:R-:W-:Y:S01]  /*0530*/  DFMA R52, R40, R52, UR4 ;  /* 0x0000000428347e2b */ /* 0x000fe20008000034 */
[----:B------:R-:W-:Y:S01]  /*0540*/  UMOV UR4, 0x6b0ac45a ;  /* 0x6b0ac45a00047882 */ /* 0x000fe20000000000 */
[----:B------:R-:W-:-:S06]  /*0550*/  UMOV UR5, 0x3efa019a ;  /* 0x3efa019a00057882 */ /* 0x000fcc0000000000 */
[----:B------:R-:W-:Y:S01]  /*0560*/  DFMA R52, R40, R52, UR4 ;  /* 0x0000000428347e2b */ /* 0x000fe20008000034 */
[----:B------:R-:W-:Y:S01]  /*0570*/  UMOV UR4, 0x17eed94f ;  /* 0x17eed94f00047882 */ /* 0x000fe20000000000 */
[----:B------:R-:W-:Y:S01]  /*0580*/  UMOV UR5, 0x3f2a01a0 ;  /* 0x3f2a01a000057882 */ /* 0x000fe20000000000 */
[----:B0-----:R-:W-:-:S05]  /*0590*/  DADD R54, -R50, 1 ;  /* 0x3ff0000032367429 */ /* 0x001fca0000000100 */
[----:B------:R-:W-:Y:S01]  /*05a0*/  DFMA R52, R40, R52, UR4 ;  /* 0x0000000428347e2b */ /* 0x000fe20008000034 */
[----:B------:R-:W-:Y:S01]  /*05b0*/  UMOV UR4, 0x17f2a71b ;  /* 0x17f2a71b00047882 */ /* 0x000fe20000000000 */
[----:B------:R-:W-:-:S06]  /*05c0*/  UMOV UR5, 0x3f56c16c ;  /* 0x3f56c16c00057882 */ /* 0x000fcc0000000000 */
        /* <DEDUP_REMOVED lines=12> */
[----:B------:R-:W-:-:S08]  /*0690*/  DFMA R52, R40, R52, UR4 ;  /* 0x0000000428347e2b */ /* 0x000fd00008000034 */
[----:B------:R-:W-:-:S08]  /*06a0*/  DMUL R52, R40, R52 ;  /* 0x0000003428347228 */ /* 0x000fd00000000000 */
[----:B------:R-:W-:Y:S01]  /*06b0*/  DFMA R52, R40, R52, R40 ;  /* 0x000000342834722b */ /* 0x000fe20000000028 */
[----:B------:R-:W-:-:S07]  /*06c0*/  MOV R40, RZ ;  /* 0x000000ff00287202 */ /* 0x000fce0000000f00 */
[----:B------:R-:W-:-:S08]  /*06d0*/  DFMA R52, -R52, R50, R54 ;  /* 0x000000323434722b */ /* 0x000fd00000000136 */
[----:B------:R-:W-:-:S06]  /*06e0*/  DADD R52, -R52, 2 ;  /* 0x4000000034347429 */ /* 0x000fcc0000000100 */
[----:B------:R-:W0:Y:S02]  /*06f0*/  MUFU.RCP64H R41, R53 ;  /* 0x0000003500297308 */ /* 0x000e240000001800 */
[----:B0-----:R-:W-:-:S08]  /*0700*/  DFMA R50, -R52, R40, 1 ;  /* 0x3ff000003432742b */ /* 0x001fd00000000128 */
[----:B------:R-:W-:-:S08]  /*0710*/  DFMA R50, R50, R50, R50 ;  /* 0x000000323232722b */ /* 0x000fd00000000032 */
[----:B------:R-:W-:Y:S01]  /*0720*/  DFMA R50, R40, R50, R40 ;  /* 0x000000322832722b */ /* 0x000fe20000000028 */
[----:B------:R-:W-:Y:S02]  /*0730*/  IMAD.MOV.U32 R40, RZ, RZ, 0x0 ;  /* 0x00000000ff287424 */ /* 0x000fe400078e00ff */
[----:B------:R-:W-:-:S06]  /*0740*/  IMAD.MOV.U32 R41, RZ, RZ, 0x40000000 ;  /* 0x40000000ff297424 */ /* 0x000fcc00078e00ff */
[----:B------:R-:W-:-:S10]  /*0750*/  DFMA R50, R50, -R40, 1 ;  /* 0x3ff000003232742b */ /* 0x000fd40000000828 */
[----:B------:R-:W-:Y:S02]  /*0760*/  FSEL R7, R51, 1.875, !P0 ;  /* 0x3ff0000033077808 */ /* 0x000fe40004000000 */
[----:B------:R-:W-:Y:S02]  /*0770*/  FSEL R6, R50, RZ, !P0 ;  /* 0x000000ff32067208 */ /* 0x000fe40004000000 */
[----:B------:R-:W-:Y:S01]  /*0780*/  LOP3.LUT R7, R7, 0x80000000, R23, 0xb8, !PT ;  /* 0x8000000007077812 */ /* 0x000fe200078eb817 */
[----:B------:R-:W-:Y:S06]  /*0790*/  BRA `(.L_x_79) ;  /* 0x00000000008c7947 */ /* 0x000fec0003800000 */
.L_x_78:
[----:B------:R-:W-:Y:S01]  /*07a0*/  DMUL R6, R22, R22 ;  /* 0x0000001616067228 */ /* 0x000fe20000000000 */
[----:B------:R-:W-:Y:S01]  /*07b0*/  IMAD.MOV.U32 R40, RZ, RZ, 0x420afc3d ;  /* 0x420afc3dff287424 */ /* 0x000fe200078e00ff */
[----:B------:R-:W-:Y:S01]  /*07c0*/  MOV R41, 0x3f14359f ;  /* 0x3f14359f00297802 */ /* 0x000fe20000000f00 */
[----:B------:R-:W-:Y:S01]  /*07d0*/  UMOV UR4, 0xe2f5e964 ;  /* 0xe2f5e96400047882 */ /* 0x000fe20000000000 */
[----:B------:R-:W-:-:S04]  /*07e0*/  UMOV UR5, 0x3ef0bc46 ;  /* 0x3ef0bc4600057882 */ /* 0x000fc80000000000 */
[----:B------:R-:W-:Y:S01]  /*07f0*/  DFMA R40, R6, -UR4, R40 ;  /* 0x8000000406287c2b */ /* 0x000fe20008000028 */
[----:B------:R-:W-:Y:S01]  /*0800*/  UMOV UR4, 0x728c5d84 ;  /* 0x728c5d8400047882 */ /* 0x000fe20000000000 */
[----:B------:R-:W-:-:S06]  /*0810*/  UMOV UR5, 0x3f2df9f0 ;  /* 0x3f2df9f000057882 */ /* 0x000fcc0000000000 */
[----:B------:R-:W-:Y:S01]  /*0820*/  DFMA R40, R6, R40, -UR4 ;  /* 0x8000000406287e2b */ /* 0x000fe20008000028 */
[----:B------:R-:W-:Y:S01]  /*0830*/  UMOV UR4, 0xcec4f033 ;  /* 0xcec4f03300047882 */ /* 0x000fe20000000000 */
[----:B------:R-:W-:-:S06]  /*0840*/  UMOV UR5, 0x3f4337d1 ;  /* 0x3f4337d100057882 */ /* 0x000fcc0000000000 */
[----:B------:R-:W-:Y:S01]  /*0850*/  DFMA R40, R6, R40, UR4 ;  /* 0x0000000406287e2b */ /* 0x000fe20008000028 */
        /* <DEDUP_REMOVED lines=20> */
[----:B------:R-:W-:-:S08]  /*09a0*/  DFMA R40, R6, R40, -UR4 ;  /* 0x8000000406287e2b */ /* 0x000fd00008000028 */
[----:B------:R-:W-:-:S08]  /*09b0*/  DFMA R6, R6, R40, RZ ;  /* 0x000000280606722b */ /* 0x000fd000000000ff */
[----:B------:R-:W-:-:S11]  /*09c0*/  DFMA R6, R22, R6, R22 ;  /* 0x000000061606722b */ /* 0x000fd60000000016 */
.L_x_79:
[----:B------:R-:W-:Y:S05]  /*09d0*/  BSYNC.RECONVERGENT B0 ;  /* 0x0000000000007941 */ /* 0x000fea0003800200 */
.L_x_77:
[----:B-----5:R-:W0:Y:S01]  /*09e0*/  MUFU.RCP64H R41, R27 ;  /* 0x0000001b00297308 */ /* 0x020e220000001800 */
[----:B------:R-:W-:Y:S01]  /*09f0*/  VIADD R40, R27, 0x300402 ;  /* 0x003004021b287836 */ /* 0x000fe20000000000 */
[----:B------:R-:W-:Y:S02]  /*0a00*/  DADD R52, R28, -R10 ;  /* 0x000000001c347229 */ /* 0x000fe4000000080a */
[----:B------:R-:W-:Y:S02]  /*0a10*/  DADD R54, R30, -R36 ;  /* 0x000000001e367229 */ /* 0x000fe40000000824 */
[----:B------:R-:W-:Y:S01]  /*0a20*/  FSETP.GEU.AND P0, PT, |R40|, 5.8789094863358348022e-39, PT ;  /* 0x004004022800780b */ /* 0x000fe20003f0e200 */
[----:B------:R-:W-:Y:S02]  /*0a30*/  DADD R56, R16, -R38 ;  /* 0x0000000010387229 */ /* 0x000fe40000000826 */
[----:B------:R-:W-:Y:S02]  /*0a40*/  DMUL R24, R48, R24 ;  /* 0x0000001830187228 */ /* 0x000fe40000000000 */
[C---:B------:R-:W-:Y:S01]  /*0a50*/  DMUL R36, R8.reuse, R52 ;  /* 0x0000003408247228 */ /* 0x040fe20000000000 */
[----:B------:R-:W-:Y:S01]  /*0a60*/  IMAD.MOV.U32 R52, RZ, RZ, 0x0 ;  /* 0x00000000ff347424 */ /* 0x000fe200078e00ff */
[C---:B------:R-:W-:Y:S01]  /*0a70*/  DMUL R38, R8.reuse, R54 ;  /* 0x0000003608267228 */ /* 0x040fe20000000000 */
[----:B------:R-:W-:Y:S01]  /*0a80*/  IMAD.MOV.U32 R53, RZ, RZ, 0x408f4000 ;  /* 0x408f4000ff357424 */ /* 0x000fe200078e00ff */
[----:B------:R-:W-:-:S02]  /*0a90*/  DMUL R8, R8, R56 ;  /* 0x0000003808087228 */ /* 0x000fc40000000000 */
[----:B0-----:R-:W-:-:S08]  /*0aa0*/  DFMA R50, -R26, R40, 1 ;  /* 0x3ff000001a32742b */ /* 0x001fd00000000128 */
[----:B------:R-:W-:-:S08]  /*0ab0*/  DFMA R50, R50, R50, R50 ;  /* 0x000000323232722b */ /* 0x000fd00000000032 */
[----:B------:R-:W-:Y:S02]  /*0ac0*/  DFMA R50, R40, R50, R40 ;  /* 0x000000322832722b */ /* 0x000fe40000000028 */
[----:B------:R-:W-:-:S06]  /*0ad0*/  DMUL R40, R28, R2 ;  /* 0x000000021c287228 */ /* 0x000fcc0000000000 */
[----:B------:R-:W-:-:S08]  /*0ae0*/  DFMA R10, -R26, R50, 1 ;  /* 0x3ff000001a0a742b */ /* 0x000fd00000000132 */
[----:B------:R-:W-:Y:S02]  /*0af0*/  DFMA R50, R50, R10, R50 ;  /* 0x0000000a3232722b */ /* 0x000fe40000000032 */
[----:B------:R-:W-:Y:S01]  /*0b00*/  DFMA R10, R6, R52, -1 ;  /* 0xbff00000060a742b */ /* 0x000fe20000000034 */
[----:B------:R-:W-:Y:S10]  /*0b10*/  @P0 BRA `(.L_x_80) ;  /* 0x0000000000180947 */ /* 0x000ff40003800000 */
[----:B------:R-:W-:Y:S02]  /*0b20*/  LOP3.LUT R14, R27, 0x7fffffff, RZ, 0xc0, !PT ;  /* 0x7fffffff1b0e7812 */ /* 0x000fe400078ec0ff */
[----:B------:R-:W-:Y:S02]  /*0b30*/  MOV R52, 0xb60 ;  /* 0x00000b6000347802 */ /* 0x000fe40000000f00 */
[----:B------:R-:W-:-:S07]  /*0b40*/  IADD3 R14, PT, PT, R14, -0x100000, RZ ;  /* 0xfff000000e0e7810 */ /* 0x000fce0007ffe0ff */
[----:B------:R-:W-:Y:S05]  /*0b50*/  CALL.REL.NOINC `($__internal_8_$__cuda_sm20_dblrcp_rn_slowpath_v3) ;  /* 0x00000008005c7944 */ /* 0x000fea0003c00000 */
[----:B------:R-:W-:Y:S02]  /*0b60*/  IMAD.MOV.U32 R50, RZ, RZ, R26 ;  /* 0x000000ffff327224 */ /* 0x000fe400078e001a */
[----:B------:R-:W-:-:S07]  /*0b70*/  IMAD.MOV.U32 R51, RZ, RZ, R27 ;  /* 0x000000ffff337224 */ /* 0x000fce00078e001b */
.L_x_80:
[----:B------:R-:W0:Y:S01]  /*0b80*/  MUFU.RCP64H R27, R43 ;  /* 0x0000002b001b7308 */ /* 0x000e220000001800 */
[----:B------:R-:W-:-:S05]  /*0b90*/  VIADD R26, R43, 0x300402 ;  /* 0x003004022b1a7836 */ /* 0x000fca0000000000 */
[----:B------:R-:W-:Y:S01]  /*0ba0*/  FSETP.GEU.AND P0, PT, |R26|, 5.8789094863358348022e-39, PT ;  /* 0x004004021a00780b */ /* 0x000fe20003f0e200 */
[----:B0-----:R-:W-:-:S08]  /*0bb0*/  DFMA R52, -R42, R26, 1 ;  /* 0x3ff000002a34742b */ /* 0x001fd0000000011a */
[----:B------:R-:W-:-:S08]  /*0bc0*/  DFMA R52, R52, R52, R52 ;  /* 0x000000343434722b */ /* 0x000fd00000000034 */
[----:B------:R-:W-:-:S08]  /*0bd0*/  DFMA R52, R26, R52, R26 ;  /* 0x000000341a34722b */ /* 0x000fd0000000001a */
[----:B------:R-:W-:-:S08]  /*0be0*/  DFMA R54, -R42, R52, 1 ;  /* 0x3ff000002a36742b */ /* 0x000fd00000000134 */
[----:B------:R-:W-:Y:S01]  /*0bf0*/  DFMA R26, R52, R54, R52 ;  /* 0x00000036341a722b */ /* 0x000fe20000000034 */
[----:B------:R-:W-:Y:S10]  /*0c00*/  @P0 BRA `(.L_x_81) ;  /* 0x0000000000180947 */ /* 0x000ff40003800000 */
[----:B------:R-:W-:Y:S01]  /*0c10*/  LOP3.LUT R14, R43, 0x7fffffff, RZ, 0xc0, !PT ;  /* 0x7fffffff2b0e7812 */ /* 0x000fe200078ec0ff */
[----:B------:R-:W-:Y:S01]  /*0c20*/  IMAD.MOV.U32 R27, RZ, RZ, R43 ;  /* 0x000000ffff1b7224 */ /* 0x000fe200078e002b */
[----:B------:R-:W-:Y:S02]  /*0c30*/  MOV R26, R42 ;  /* 0x0000002a001a7202 */ /* 0x000fe40000000f00 */
[----:B------:R-:W-:Y:S01]  /*0c40*/  MOV R52, 0xc70 ;  /* 0x00000c7000347802 */ /* 0x000fe20000000f00 */
[----:B------:R-:W-:-:S07]  /*0c50*/  VIADD R14, R14, 0xfff00000 ;  /* 0xfff000000e0e7836 */ /* 0x000fce0000000000 */
[----:B------:R-:W-:Y:S05]  /*0c60*/  CALL.REL.NOINC `($__internal_8_$__cuda_sm20_dblrcp_rn_slowpath_v3) ;  /* 0x0000000800187944 */ /* 0x000fea0003c00000 */
.L_x_81:
[----:B------:R-:W0:Y:S01]  /*0c70*/  MUFU.RCP64H R53, 140 ;  /* 0x4061800000357908 */ /* 0x000e220000001800 */
[----:B------:R-:W-:Y:S01]  /*0c80*/  IMAD.MOV.U32 R42, RZ, RZ, 0x0 ;  /* 0x00000000ff2a7424 */ /* 0x000fe200078e00ff */
[----:B------:R-:W-:Y:S01]  /*0c90*/  MOV R43, 0x40618000 ;  /* 0x40618000002b7802 */ /* 0x000fe20000000f00 */
[----:B------:R-:W-:Y:S01]  /*0ca0*/  IMAD.MOV.U32 R52, RZ, RZ, 0x1 ;  /* 0x00000001ff347424 */ /* 0x000fe200078e00ff */
[----:B------:R-:W-:Y:S01]  /*0cb0*/  DMUL R12, R48, R12 ;  /* 0x0000000c300c7228 */ /* 0x000fe20000000000 */
[----:B------:R-:W-:Y:S01]  /*0cc0*/  UMOV UR4, 0x4c8e627f ;  /* 0x4c8e627f00047882 */ /* 0x000fe20000000000 */
[----:B------:R-:W-:Y:S01]  /*0cd0*/  DMUL R26, R26, R50 ;  /* 0x000000321a1a7228 */ /* 0x000fe20000000000 */
[----:B------:R-:W-:Y:S01]  /*0ce0*/  UMOV UR5, 0x3f795b2f ;  /* 0x3f795b2f00057882 */ /* 0x000fe20000000000 */
[----:B------:R-:W-:Y:S01]  /*0cf0*/  DMUL R50, R30, R4 ;  /* 0x000000041e327228 */ /* 0x000fe20000000000 */
[----:B------:R-:W1:Y:S01]  /*0d00*/  LDC R14, c[0x0][0x3dc] ;  /* 0x0000f700ff0e7b82 */ /* 0x000e620000000800 */
[----:B------:R-:W-:Y:S04]  /*0d10*/  BSSY.RECONVERGENT B0, `(.L_x_82) ;  /* 0x0000036000007945 */ /* 0x000fe80003800200 */
[----:B------:R-:W-:-:S02]  /*0d20*/  DMUL R46, R46, R26 ;  /* 0x0000001a2e2e7228 */ /* 0x000fc40000000000 */
[----:B------:R-:W-:Y:S02]  /*0d30*/  DMUL R32, R32, R26 ;  /* 0x0000001a20207228 */ /* 0x000fe40000000000 */
[----:B0-----:R-:W-:Y:S02]  /*0d40*/  DFMA R54, R52, -R42, 1 ;  /* 0x3ff000003436742b */ /* 0x001fe4000000082a */
[----:B------:R-:W-:Y:S02]  /*0d50*/  DMUL R50, R50, UR4 ;  /* 0x0000000432327c28 */ /* 0x000fe40008000000 */
[-C--:B------:R-:W-:Y:S02]  /*0d60*/  DMUL R44, R44, R26.reuse ;  /* 0x0000001a2c2c7228 */ /* 0x080fe40000000000 */
[----:B------:R-:W-:Y:S02]  /*0d70*/  DMUL R34, R34, R26 ;  /* 0x0000001a22227228 */ /* 0x000fe40000000000 */
[----:B------:R-:W-:-:S08]  /*0d80*/  DFMA R54, R54, R54, R54 ;  /* 0x000000363636722b */ /* 0x000fd00000000036 */
[----:B------:R-:W-:Y:S02]  /*0d90*/  DFMA R48, R52, R54, R52 ;  /* 0x000000363430722b */ /* 0x000fe40000000034 */
[----:B------:R-:W-:Y:S02]  /*0da0*/  DMUL R54, R30, R2 ;  /* 0x000000021e367228 */ /* 0x000fe40000000000 */
[C---:B------:R-:W-:Y:S02]  /*0db0*/  DMUL R52, R28.reuse, R4 ;  /* 0x000000041c347228 */ /* 0x040fe40000000000 */
[----:B------:R-:W-:-:S04]  /*0dc0*/  DFMA R28, -R28, R22, R36 ;  /* 0x000000161c1c722b */ /* 0x000fc80000000124 */
[----:B------:R-:W-:Y:S01]  /*0dd0*/  DMUL R54, R54, UR4 ;  /* 0x0000000436367c28 */ /* 0x000fe20008000000 */
[----:B------:R-:W-:Y:S01]  /*0de0*/  UMOV UR4, 0x3b990ee6 ;  /* 0x3b990ee600047882 */ /* 0x000fe20000000000 */
[----:B------:R-:W-:Y:S02]  /*0df0*/  UMOV UR5, 0x4010ee64 ;  /* 0x4010ee6400057882 */ /* 0x000fe40000000000 */
[----:B------:R-:W-:Y:S02]  /*0e00*/  DFMA R40, R46, UR4, R40 ;  /* 0x000000042e287c2b */ /* 0x000fe40008000028 */
[----:B------:R-:W-:Y:S02]  /*0e10*/  DFMA R46, R48, -R42, 1 ;  /* 0x3ff00000302e742b */ /* 0x000fe4000000082a */
[----:B------:R-:W-:Y:S02]  /*0e20*/  DFMA R32, R32, UR4, R54 ;  /* 0x0000000420207c2b */ /* 0x000fe40008000036 */
[----:B------:R-:W-:-:S02]  /*0e30*/  DMUL R42, R30, R22 ;  /* 0x000000161e2a7228 */ /* 0x000fc40000000000 */
[----:B------:R-:W-:Y:S01]  /*0e40*/  DFMA R40, R24, R40, -R36 ;  /* 0x000000281828722b */ /* 0x000fe20000000824 */
[----:B------:R-:W0:Y:S01]  /*0e50*/  LDC.64 R36, c[0x0][0x380] ;  /* 0x0000e000ff247b82 */ /* 0x000e220000000a00 */
[----:B------:R-:W-:Y:S02]  /*0e60*/  DFMA R48, R48, R46, R48 ;  /* 0x0000002e3030722b */ /* 0x000fe40000000030 */
[----:B------:R-:W-:Y:S02]  /*0e70*/  DFMA R30, R24, R32, -R38 ;  /* 0x00000020181e722b */ /* 0x000fe40000000826 */
[----:B------:R-:W-:Y:S02]  /*0e80*/  DMUL R32, R16, R2 ;  /* 0x0000000210207228 */ /* 0x000fe40000000000 */
[----:B------:R-:W-:Y:S02]  /*0e90*/  DFMA R44, R44, UR4, R52 ;  /* 0x000000042c2c7c2b */ /* 0x000fe40008000034 */
[----:B------:R-:W-:Y:S01]  /*0ea0*/  DFMA R34, R34, UR4, R50 ;  /* 0x0000000422227c2b */ /* 0x000fe20008000032 */
[----:B------:R-:W-:Y:S01]  /*0eb0*/  UMOV UR4, 0x4c8e627f ;  /* 0x4c8e627f00047882 */ /* 0x000fe20000000000 */
[----:B------:R-:W-:Y:S01]  /*0ec0*/  UMOV UR5, 0x3f795b2f ;  /* 0x3f795b2f00057882 */ /* 0x000fe20000000000 */
[----:B------:R-:W-:-:S02]  /*0ed0*/  DMUL R28, R10, R28 ;  /* 0x0000001c0a1c7228 */ /* 0x000fc40000000000 */
[----:B------:R-:W-:Y:S01]  /*0ee0*/  DMUL R2, R32, R48 ;  /* 0x0000003020027228 */ /* 0x000fe20000000000 */
[----:B------:R-:W-:Y:S01]  /*0ef0*/  FSETP.GEU.AND P1, PT, |R33|, 6.5827683646048100446e-37, PT ;  /* 0x036000002100780b */ /* 0x000fe20003f2e200 */
[----:B------:R-:W-:Y:S02]  /*0f00*/  DFMA R40, R12, R44, R40 ;  /* 0x0000002c0c28722b */ /* 0x000fe40000000028 */
[----:B------:R-:W-:Y:S02]  /*0f10*/  DFMA R42, R42, -UR4, R38 ;  /* 0x800000042a2a7c2b */ /* 0x000fe40008000026 */
[----:B------:R-:W-:Y:S02]  /*0f20*/  DFMA R30, R12, R34, R30 ;  /* 0x000000220c1e722b */ /* 0x000fe4000000001e */
[----:B------:R-:W-:Y:S02]  /*0f30*/  DFMA R34, R2, -140, R32 ;  /* 0xc06180000222782b */ /* 0x000fe40000000020 */
[----:B------:R-:W-:Y:S01]  /*0f40*/  DMUL R40, R40, R6 ;  /* 0x0000000628287228 */ /* 0x000fe20000000000 */
[----:B0-----:R-:W-:Y:S01]  /*0f50*/  IMAD.WIDE R36, R0, 0x8, R36 ;  /* 0x0000000800247825 */ /* 0x001fe200078e0224 */
[----:B------:R-:W-:-:S02]  /*0f60*/  DMUL R42, R10, R42 ;  /* 0x0000002a0a2a7228 */ /* 0x000fc40000000000 */
[----:B------:R-:W-:Y:S02]  /*0f70*/  DMUL R30, R30, R6 ;  /* 0x000000061e1e7228 */ /* 0x000fe40000000000 */
[----:B------:R-:W-:Y:S02]  /*0f80*/  DFMA R2, R48, R34, R2 ;  /* 0x000000223002722b */ /* 0x000fe40000000002 */
[----:B------:R-:W-:Y:S01]  /*0f90*/  DFMA R40, R40, -1000, -R28 ;  /* 0xc08f40002828782b */ /* 0x000fe2000000081c */
[----:B-1----:R-:W-:-:S03]  /*0fa0*/  IMAD.WIDE R28, R14, 0x8, R36 ;  /* 0x000000080e1c7825 */ /* 0x002fc600078e0224 */
[----:B------:R-:W-:Y:S01]  /*0fb0*/  DFMA R42, R30, -1000, -R42 ;  /* 0xc08f40001e2a782b */ /* 0x000fe2000000082a */
[----:B------:R-:W-:Y:S02]  /*0fc0*/  IMAD.MOV.U32 R31, RZ, RZ, 0x40618000 ;  /* 0x40618000ff1f7424 */ /* 0x000fe400078e00ff */
[----:B------:R0:W-:Y:S01]  /*0fd0*/  STG.E.64 desc[UR6][R36.64], R40 ;  /* 0x0000002824007986 */ /* 0x0001e2000c101b06 */
[----:B------:R-:W-:-:S03]  /*0fe0*/  FFMA R14, RZ, 3.5234375, R3 ;  /* 0x40618000ff0e7823 */ /* 0x000fc60000000003 */
[----:B------:R0:W-:Y:S02]  /*0ff0*/  STG.E.64 desc[UR6][R28.64], R42 ;  /* 0x0000002a1c007986 */ /* 0x0001e4000c101b06 */
[----:B------:R-:W-:Y:S01]  /*1000*/  FSETP.GT.AND P0, PT, |R14|, 1.469367938527859385e-39, PT ;  /* 0x001000000e00780b */ /* 0x000fe20003f04200 */
[----:B------:R-:W-:-:S12]  /*1010*/  IMAD.MOV.U32 R14, RZ, RZ, RZ ;  /* 0x000000ffff0e7224 */ /* 0x000fd800078e00ff */
[----:B0-----:R-:W-:Y:S05]  /*1020*/  @P0 BRA P1, `(.L_x_83) ;  /* 0x0000000000100947 */ /* 0x001fea0000800000 */
[----:B------:R-:W-:Y:S01]  /*1030*/  MOV R34, R32 ;  /* 0x0000002000227202 */ /* 0x000fe20000000f00 */
[----:B------:R-:W-:Y:S01]  /*1040*/  IMAD.MOV.U32 R35, RZ, RZ, R33 ;  /* 0x000000ffff237224 */ /* 0x000fe200078e0021 */
[----:B------:R-:W-:-:S07]  /*1050*/  MOV R36, 0x1070 ;  /* 0x0000107000247802 */ /* 0x000fce0000000f00 */
[----:B------:R-:W-:Y:S05]  /*1060*/  CALL.REL.NOINC `($__internal_9_$__cuda_sm20_div_rn_f64_full) ;  /* 0x0000000400c07944 */ /* 0x000fea0003c00000 */
.L_x_83:
[----:B------:R-:W-:Y:S05]  /*1070*/  BSYNC.RECONVERGENT B0 ;  /* 0x0000000000007941 */ /* 0x000fea0003800200 */
.L_x_82:
[----:B------:R-:W0:Y:S01]  /*1080*/  MUFU.RCP64H R33, 140 ;  /* 0x4061800000217908 */ /* 0x000e220000001800 */
[----:B------:R-:W-:Y:S01]  /*1090*/  IMAD.MOV.U32 R34, RZ, RZ, 0x0 ;  /* 0x00000000ff227424 */ /* 0x000fe200078e00ff */
[----:B------:R-:W-:Y:S01]  /*10a0*/  MOV R32, 0x1 ;  /* 0x0000000100207802 */ /* 0x000fe20000000f00 */
[----:B------:R-:W-:Y:S01]  /*10b0*/  IMAD.MOV.U32 R35, RZ, RZ, 0x40618000 ;  /* 0x40618000ff237424 */ /* 0x000fe200078e00ff */
[----:B------:R-:W-:Y:S01]  /*10c0*/  DMUL R18, R18, R26 ;  /* 0x0000001a12127228 */ /* 0x000fe20000000000 */
[----:B------:R-:W-:Y:S01]  /*10d0*/  UMOV UR4, 0x3b990ee6 ;  /* 0x3b990ee600047882 */ /* 0x000fe20000000000 */
[----:B------:R-:W-:Y:S01]  /*10e0*/  UMOV UR5, 0x4010ee64 ;  /* 0x4010ee6400057882 */ /* 0x000fe20000000000 */
[----:B------:R-:W-:Y:S05]  /*10f0*/  BSSY.RECONVERGENT B0, `(.L_x_84) ;  /* 0x0000014000007945 */ /* 0x000fea0003800200 */
[----:B------:R-:W-:-:S02]  /*1100*/  DFMA R18, R18, UR4, R2 ;  /* 0x0000000412127c2b */ /* 0x000fc40008000002 */
[----:B0-----:R-:W-:-:S06]  /*1110*/  DFMA R36, R32, -R34, 1 ;  /* 0x3ff000002024742b */ /* 0x001fcc0000000822 */
[----:B------:R-:W-:Y:S02]  /*1120*/  DFMA R24, R24, R18, -R8 ;  /* 0x000000121818722b */ /* 0x000fe40000000808 */
[----:B------:R-:W-:-:S08]  /*1130*/  DFMA R36, R36, R36, R36 ;  /* 0x000000242424722b */ /* 0x000fd00000000024 */
[----:B------:R-:W-:-:S08]  /*1140*/  DFMA R36, R32, R36, R32 ;  /* 0x000000242024722b */ /* 0x000fd00000000020 */
[----:B------:R-:W-:Y:S02]  /*1150*/  DFMA R32, R36, -R34, 1 ;  /* 0x3ff000002420742b */ /* 0x000fe40000000822 */
[----:B------:R-:W-:-:S06]  /*1160*/  DMUL R34, R16, R4 ;  /* 0x0000000410227228 */ /* 0x000fcc0000000000 */
[----:B------:R-:W-:-:S04]  /*1170*/  DFMA R36, R36, R32, R36 ;  /* 0x000000202424722b */ /* 0x000fc80000000024 */
[----:B------:R-:W-:-:S04]  /*1180*/  FSETP.GEU.AND P1, PT, |R35|, 6.5827683646048100446e-37, PT ;  /* 0x036000002300780b */ /* 0x000fc80003f2e200 */
[----:B------:R-:W-:-:S08]  /*1190*/  DMUL R4, R36, R34 ;  /* 0x0000002224047228 */ /* 0x000fd00000000000 */
[----:B------:R-:W-:-:S08]  /*11a0*/  DFMA R32, R4, -140, R34 ;  /* 0xc06180000420782b */ /* 0x000fd00000000022 */
[----:B------:R-:W-:-:S10]  /*11b0*/  DFMA R4, R36, R32, R4 ;  /* 0x000000202404722b */ /* 0x000fd40000000004 */
[----:B------:R-:W-:-:S05]  /*11c0*/  FFMA R2, RZ, 3.5234375, R5 ;  /* 0x40618000ff027823 */ /* 0x000fca0000000005 */
[----:B------:R-:W-:-:S13]  /*11d0*/  FSETP.GT.AND P0, PT, |R2|, 1.469367938527859385e-39, PT ;  /* 0x001000000200780b */ /* 0x000fda0003f04200 */
[----:B------:R-:W-:Y:S05]  /*11e0*/  @P0 BRA P1, `(.L_x_85) ;  /* 0x0000000000100947 */ /* 0x000fea0000800000 */
[----:B------:R-:W-:-:S07]  /*11f0*/  MOV R36, 0x1210 ;  /* 0x0000121000247802 */ /* 0x000fce0000000f00 */
[----:B------:R-:W-:Y:S05]  /*1200*/  CALL.REL.NOINC `($__internal_9_$__cuda_sm20_div_rn_f64_full) ;  /* 0x0000000400587944 */ /* 0x000fea0003c00000 */
[----:B------:R-:W-:Y:S02]  /*1210*/  IMAD.MOV.U32 R4, RZ, RZ, R2 ;  /* 0x000000ffff047224 */ /* 0x000fe400078e0002 */
[----:B------:R-:W-:-:S07]  /*1220*/  IMAD.MOV.U32 R5, RZ, RZ, R3 ;  /* 0x000000ffff057224 */ /* 0x000fce00078e0003 */
.L_x_85:
[----:B------:R-:W-:Y:S05]  /*1230*/  BSYNC.RECONVERGENT B0 ;  /* 0x0000000000007941 */ /* 0x000fea0003800200 */
.L_x_84:
        /* <DEDUP_REMOVED lines=8> */
[----:B------:R-:W-:Y:S06]  /*12c0*/  BSSY.RECONVERGENT B0, `(.L_x_86) ;  /* 0x0000014000007945 */ /* 0x000fec0003800200 */
[----:B------:R-:W-:Y:S01]  /*12d0*/  DFMA R20, R20, UR4, R4 ;  /* 0x0000000414147c2b */ /* 0x000fe20008000004 */
[----:B------:R-:W-:Y:S01]  /*12e0*/  FSETP.GEU.AND P1, PT, |R23|, 6.5827683646048100446e-37, PT ;  /* 0x036000001700780b */ /* 0x000fe20003f2e200 */
[----:B0-----:R-:W-:-:S06]  /*12f0*/  DFMA R32, R2, -R18, 1 ;  /* 0x3ff000000220742b */ /* 0x001fcc0000000812 */
[----:B------:R-:W-:Y:S02]  /*1300*/  DFMA R20, R12, R20, R24 ;  /* 0x000000140c14722b */ /* 0x000fe40000000018 */
[----:B------:R-:W-:-:S06]  /*1310*/  DFMA R32, R32, R32, R32 ;  /* 0x000000202020722b */ /* 0x000fcc0000000020 */
[----:B------:R-:W-:Y:S02]  /*1320*/  DMUL R6, R20, R6 ;  /* 0x0000000614067228 */ /* 0x000fe40000000000 */
[----:B------:R-:W-:-:S08]  /*1330*/  DFMA R32, R2, R32, R2 ;  /* 0x000000200220722b */ /* 0x000fd00000000002 */
[----:B------:R-:W-:-:S08]  /*1340*/  DFMA R18, R32, -R18, 1 ;  /* 0x3ff000002012742b */ /* 0x000fd00000000812 */
[----:B------:R-:W-:-:S08]  /*1350*/  DFMA R18, R32, R18, R32 ;  /* 0x000000122012722b */ /* 0x000fd00000000020 */
[----:B------:R-:W-:-:S08]  /*1360*/  DMUL R2, R18, R22 ;  /* 0x0000001612027228 */ /* 0x000fd00000000000 */
[----:B------:R-:W-:-:S08]  /*1370*/  DFMA R16, R2, -140, R22 ;  /* 0xc06180000210782b */ /* 0x000fd00000000016 */
[----:B------:R-:W-:-:S10]  /*1380*/  DFMA R2, R18, R16, R2 ;  /* 0x000000101202722b */ /* 0x000fd40000000002 */
[----:B------:R-:W-:-:S05]  /*1390*/  FFMA R4, RZ, 3.5234375, R3 ;  /* 0x40618000ff047823 */ /* 0x000fca0000000003 */
[----:B------:R-:W-:-:S13]  /*13a0*/  FSETP.GT.AND P0, PT, |R4|, 1.469367938527859385e-39, PT ;  /* 0x001000000400780b */ /* 0x000fda0003f04200 */
[----:B------:R-:W-:Y:S05]  /*13b0*/  @P0 BRA P1, `(.L_x_87) ;  /* 0x0000000000100947 */ /* 0x000fea0000800000 */
[----:B------:R-:W-:Y:S01]  /*13c0*/  IMAD.MOV.U32 R34, RZ, RZ, R22 ;  /* 0x000000ffff227224 */ /* 0x000fe200078e0016 */
[----:B------:R-:W-:Y:S01]  /*13d0*/  MOV R36, 0x1400 ;  /* 0x0000140000247802 */ /* 0x000fe20000000f00 */
[----:B------:R-:W-:-:S07]  /*13e0*/  IMAD.MOV.U32 R35, RZ, RZ, R23 ;  /* 0x000000ffff237224 */ /* 0x000fce00078e0017 */
[----:B------:R-:W-:Y:S05]  /*13f0*/  CALL.REL.NOINC `($__internal_9_$__cuda_sm20_div_rn_f64_full) ;  /* 0x0000000000dc7944 */ /* 0x000fea0003c00000 */
.L_x_87:
[----:B------:R-:W-:Y:S05]  /*1400*/  BSYNC.RECONVERGENT B0 ;  /* 0x0000000000007941 */ /* 0x000fea0003800200 */
.L_x_86:
[----:B------:R-:W0:Y:S01]  /*1410*/  LDC R13, c[0x0][0x3dc] ;  /* 0x0000f700ff0d7b82 */ /* 0x000e220000000800 */
[----:B------:R-:W-:Y:S01]  /*1420*/  DADD R2, R8, -R2 ;  /* 0x0000000008027229 */ /* 0x000fe20000000802 */
[----:B------:R-:W-:-:S07]  /*1430*/  IADD3 R0, PT, PT, R15, R0, RZ ;  /* 0x000000000f007210 */ /* 0x000fce0007ffe0ff */
[----:B------:R-:W-:-:S08]  /*1440*/  DMUL R2, R10, R2 ;  /* 0x000000020a027228 */ /* 0x000fd00000000000 */
[----:B------:R-:W-:Y:S01]  /*1450*/  DFMA R2, R6, -1000, -R2 ;  /* 0xc08f40000602782b */ /* 0x000fe20000000802 */
[----:B0-----:R-:W-:Y:S01]  /*1460*/  IMAD.WIDE R28, R13, 0x8, R28 ;  /* 0x000000080d1c7825 */ /* 0x001fe200078e021c */
[----:B------:R-:W-:-:S05]  /*1470*/  ISETP.GE.AND P0, PT, R0, R13, PT ;  /* 0x0000000d0000720c */ /* 0x000fca0003f06270 */
[----:B------:R0:W-:Y:S01]  /*1480*/  STG.E.64 desc[UR6][R28.64], R2 ;  /* 0x000000021c007986 */ /* 0x0001e2000c101b06 */
[----:B------:R-:W-:-:S05]  /*1490*/  IMAD.WIDE R4, R13, 0x8, R28 ;  /* 0x000000080d047825 */ /* 0x000fca00078e021c */
[----:B------:R0:W-:Y:S02]  /*14a0*/  STG.E.64 desc[UR6][R4.64], RZ ;  /* 0x000000ff04007986 */ /* 0x0001e4000c101b06 */
[----:B------:R-:W-:Y:S05]  /*14b0*/  @!P0 BRA `(.L_x_88) ;  /* 0xffffffe800fc8947 */ /* 0x000fea000383ffff */
[----:B------:R-:W-:Y:S05]  /*14c0*/  EXIT ;  /* 0x000000000000794d */ /* 0x000fea0003800000 */
        .weak           $__internal_8_$__cuda_sm20_dblrcp_rn_slowpath_v3
        .type           $__internal_8_$__cuda_sm20_dblrcp_rn_slowpath_v3,@function
        .size           $__internal_8_$__cuda_sm20_dblrcp_rn_slowpath_v3,($__internal_9_$__cuda_sm20_div_rn_f64_full - $__internal_8_$__cuda_sm20_dblrcp_rn_slowpath_v3)
$__internal_8_$__cuda_sm20_dblrcp_rn_slowpath_v3:
[----:B------:R-:W-:Y:S01]  /*14d0*/  DSETP.GTU.AND P0, PT, |R26|, +INF , PT ;  /* 0x7ff000001a00742a */ /* 0x000fe20003f0c200 */
[----:B------:R-:W-:-:S13]  /*14e0*/  BSSY.RECONVERGENT B0, `(.L_x_89) ;  /* 0x0000024000007945 */ /* 0x000fda0003800200 */
[----:B------:R-:W-:Y:S05]  /*14f0*/  @P0 BRA `(.L_x_90) ;  /* 0x0000000000800947 */ /* 0x000fea0003800000 */
[----:B------:R-:W-:-:S05]  /*1500*/  LOP3.LUT R56, R27, 0x7fffffff, RZ, 0xc0, !PT ;  /* 0x7fffffff1b387812 */ /* 0x000fca00078ec0ff */
[----:B------:R-:W-:-:S05]  /*1510*/  VIADD R53, R56, 0xffffffff ;  /* 0xffffffff38357836 */ /* 0x000fca0000000000 */
[----:B------:R-:W-:-:S13]  /*1520*/  ISETP.GE.U32.AND P0, PT, R53, 0x7fefffff, PT ;  /* 0x7fefffff3500780c */ /* 0x000fda0003f06070 */
[----:B------:R-:W-:Y:S01]  /*1530*/  @P0 LOP3.LUT R55, R27, 0x7ff00000, RZ, 0x3c, !PT ;  /* 0x7ff000001b370812 */ /* 0x000fe200078e3cff */
[----:B------:R-:W-:Y:S01]  /*1540*/  @P0 IMAD.MOV.U32 R54, RZ, RZ, RZ ;  /* 0x000000ffff360224 */ /* 0x000fe200078e00ff */
[----:B------:R-:W-:Y:S06]  /*1550*/  @P0 BRA `(.L_x_91) ;  /* 0x0000000000700947 */ /* 0x000fec0003800000 */
[----:B------:R-:W-:-:S13]  /*1560*/  ISETP.GE.U32.AND P0, PT, R56, 0x1000001, PT ;  /* 0x010000013800780c */ /* 0x000fda0003f06070 */
[----:B------:R-:W-:Y:S05]  /*1570*/  @!P0 BRA `(.L_x_92) ;  /* 0x0000000000388947 */ /* 0x000fea0003800000 */
[----:B------:R-:W-:Y:S01]  /*1580*/  VIADD R55, R27, 0xc0200000 ;  /* 0xc02000001b377836 */ /* 0x000fe20000000000 */
[----:B------:R-:W-:Y:S01]  /*1590*/  MOV R54, R26 ;  /* 0x0000001a00367202 */ /* 0x000fe20000000f00 */
[----:B------:R-:W-:Y:S02]  /*15a0*/  IMAD.MOV.U32 R56, RZ, RZ, R14 ;  /* 0x000000ffff387224 */ /* 0x000fe400078e000e */
[----:B------:R-:W0:Y:S04]  /*15b0*/  MUFU.RCP64H R57, R55 ;  /* 0x0000003700397308 */ /* 0x000e280000001800 */
[----:B0-----:R-:W-:-:S08]  /*15c0*/  DFMA R58, -R54, R56, 1 ;  /* 0x3ff00000363a742b */ /* 0x001fd00000000138 */
[----:B------:R-:W-:-:S08]  /*15d0*/  DFMA R58, R58, R58, R58 ;  /* 0x0000003a3a3a722b */ /* 0x000fd0000000003a */
[----:B------:R-:W-:-:S08]  /*15e0*/  DFMA R58, R56, R58, R56 ;  /* 0x0000003a383a722b */ /* 0x000fd00000000038 */
[----:B------:R-:W-:-:S08]  /*15f0*/  DFMA R56, -R54, R58, 1 ;  /* 0x3ff000003638742b */ /* 0x000fd0000000013a */
[----:B------:R-:W-:-:S08]  /*1600*/  DFMA R56, R58, R56, R58 ;  /* 0x000000383a38722b */ /* 0x000fd0000000003a */
[----:B------:R-:W-:-:S08]  /*1610*/  DMUL R56, R56, 2.2250738585072013831e-308 ;  /* 0x0010000038387828 */ /* 0x000fd00000000000 */
[----:B------:R-:W-:-:S08]  /*1620*/  DFMA R26, -R26, R56, 1 ;  /* 0x3ff000001a1a742b */ /* 0x000fd00000000138 */
[----:B------:R-:W-:-:S08]  /*1630*/  DFMA R26, R26, R26, R26 ;  /* 0x0000001a1a1a722b */ /* 0x000fd0000000001a */
[----:B------:R-:W-:Y:S01]  /*1640*/  DFMA R54, R56, R26, R56 ;  /* 0x0000001a3836722b */ /* 0x000fe20000000038 */
[----:B------:R-:W-:Y:S10]  /*1650*/  BRA `(.L_x_91) ;  /* 0x0000000000307947 */ /* 0x000ff40003800000 */
.L_x_92:
[----:B------:R-:W-:Y:S01]  /*1660*/  DMUL R26, R26, 8.11296384146066816958e+31 ;  /* 0x469000001a1a7828 */ /* 0x000fe20000000000 */
[----:B------:R-:W-:-:S05]  /*1670*/  IMAD.MOV.U32 R54, RZ, RZ, R14 ;  /* 0x000000ffff367224 */ /* 0x000fca00078e000e */
[----:B------:R-:W0:Y:S02]  /*1680*/  MUFU.RCP64H R55, R27 ;  /* 0x0000001b00377308 */ /* 0x000e240000001800 */
[----:B0-----:R-:W-:-:S08]  /*1690*/  DFMA R56, -R26, R54, 1 ;  /* 0x3ff000001a38742b */ /* 0x001fd00000000136 */
[----:B------:R-:W-:-:S08]  /*16a0*/  DFMA R56, R56, R56, R56 ;  /* 0x000000383838722b */ /* 0x000fd00000000038 */
[----:B------:R-:W-:-:S08]  /*16b0*/  DFMA R56, R54, R56, R54 ;  /* 0x000000383638722b */ /* 0x000fd00000000036 */
[----:B------:R-:W-:-:S08]  /*16c0*/  DFMA R54, -R26, R56, 1 ;  /* 0x3ff000001a36742b */ /* 0x000fd00000000138 */
[----:B------:R-:W-:-:S08]  /*16d0*/  DFMA R54, R56, R54, R56 ;  /* 0x000000363836722b */ /* 0x000fd00000000038 */
[----:B------:R-:W-:Y:S01]  /*16e0*/  DMUL R54, R54, 8.11296384146066816958e+31 ;  /* 0x4690000036367828 */ /* 0x000fe20000000000 */
[----:B------:R-:W-:Y:S10]  /*16f0*/  BRA `(.L_x_91) ;  /* 0x0000000000087947 */ /* 0x000ff40003800000 */
.L_x_90:
[----:B------:R-:W-:Y:S01]  /*1700*/  LOP3.LUT R55, R27, 0x80000, RZ, 0xfc, !PT ;  /* 0x000800001b377812 */ /* 0x000fe200078efcff */
[----:B------:R-:W-:-:S07]  /*1710*/  IMAD.MOV.U32 R54, RZ, RZ, R26 ;  /* 0x000000ffff367224 */ /* 0x000fce00078e001a */
.L_x_91:
[----:B------:R-:W-:Y:S05]  /*1720*/  BSYNC.RECONVERGENT B0 ;  /* 0x0000000000007941 */ /* 0x000fea0003800200 */
.L_x_89:
[----:B------:R-:W-:Y:S01]  /*1730*/  IMAD.MOV.U32 R53, RZ, RZ, 0x0 ;  /* 0x00000000ff357424 */ /* 0x000fe200078e00ff */
[----:B------:R-:W-:Y:S01]  /*1740*/  MOV R26, R54 ;  /* 0x00000036001a7202 */ /* 0x000fe20000000f00 */
[----:B------:R-:W-:Y:S02]  /*1750*/  IMAD.MOV.U32 R27, RZ, RZ, R55 ;  /* 0x000000ffff1b7224 */ /* 0x000fe400078e0037 */
[----:B------:R-:W-:Y:S05]  /*1760*/  RET.REL.NODEC R52 `(_Z14kernelgpuFbou5IdEvPT_S1_S1_S1_S1_S1_S1_S1_S1_S1_S0_iiiiiiii) ;  /* 0xffffffe834247950 */ /* 0x000fea0003c3ffff */
        .weak           $__internal_9_$__cuda_sm20_div_rn_f64_full
        .type           $__internal_9_$__cuda_sm20_div_rn_f64_full,@function
        .size           $__internal_9_$__cuda_sm20_div_rn_f64_full,(.L_x_163 - $__internal_9_$__cuda_sm20_div_rn_f64_full)
$__internal_9_$__cuda_sm20_div_rn_f64_full:
[C---:B------:R-:W-:Y:S01]  /*1770*/  FSETP.GEU.AND P0, PT, |R31|.reuse, 1.469367938527859385e-39, PT ;  /* 0x001000001f00780b */ /* 0x040fe20003f0e200 */
[----:B------:R-:W-:Y:S01]  /*1780*/  IMAD.MOV.U32 R30, RZ, RZ, R14 ;  /* 0x000000ffff1e7224 */ /* 0x000fe200078e000e */
[----:B------:R-:W-:Y:S01]  /*1790*/  LOP3.LUT R32, R31, 0x800fffff, RZ, 0xc0, !PT ;  /* 0x800fffff1f207812 */ /* 0x000fe200078ec0ff */
[----:B------:R-:W-:Y:S01]  /*17a0*/  IMAD.MOV.U32 R40, RZ, RZ, 0x1 ;  /* 0x00000001ff287424 */ /* 0x000fe200078e00ff */
[C---:B------:R-:W-:Y:S01]  /*17b0*/  FSETP.GEU.AND P2, PT, |R35|.reuse, 1.469367938527859385e-39, PT ;  /* 0x001000002300780b */ /* 0x040fe20003f4e200 */
[----:B------:R-:W-:Y:S01]  /*17c0*/  BSSY.RECONVERGENT B1, `(.L_x_93) ;  /* 0x0000054000017945 */ /* 0x000fe20003800200 */
[----:B------:R-:W-:Y:S02]  /*17d0*/  LOP3.LUT R33, R32, 0x3ff00000, RZ, 0xfc, !PT ;  /* 0x3ff0000020217812 */ /* 0x000fe400078efcff */
[----:B------:R-:W-:Y:S02]  /*17e0*/  MOV R32, R14 ;  /* 0x0000000e00207202 */ /* 0x000fe40000000f00 */
[----:B------:R-:W-:-:S02]  /*17f0*/  LOP3.LUT R37, R35, 0x7ff00000, RZ, 0xc0, !PT ;  /* 0x7ff0000023257812 */ /* 0x000fc400078ec0ff */
[----:B------:R-:W-:Y:S01]  /*1800*/  LOP3.LUT R44, R31, 0x7ff00000, RZ, 0xc0, !PT ;  /* 0x7ff000001f2c7812 */ /* 0x000fe200078ec0ff */
[----:B------:R-:W-:-:S03]  /*1810*/  @!P0 DMUL R32, R30, 8.98846567431157953865e+307 ;  /* 0x7fe000001e208828 */ /* 0x000fc60000000000 */
[----:B------:R-:W-:Y:S02]  /*1820*/  ISETP.GE.U32.AND P1, PT, R37, R44, PT ;  /* 0x0000002c2500720c */ /* 0x000fe40003f26070 */
[----:B------:R-:W-:Y:S01]  /*1830*/  @!P2 LOP3.LUT R38, R31, 0x7ff00000, RZ, 0xc0, !PT ;  /* 0x7ff000001f26a812 */ /* 0x000fe200078ec0ff */
[----:B------:R-:W0:Y:S01]  /*1840*/  MUFU.RCP64H R41, R33 ;  /* 0x0000002100297308 */ /* 0x000e220000001800 */
[----:B------:R-:W-:Y:S02]  /*1850*/  @!P2 MOV R42, RZ ;  /* 0x000000ff002aa202 */ /* 0x000fe40000000f00 */
[----:B------:R-:W-:Y:S01]  /*1860*/  @!P2 ISETP.GE.U32.AND P3, PT, R37, R38, PT ;  /* 0x000000262500a20c */ /* 0x000fe20003f66070 */
[----:B------:R-:W-:-:S05]  /*1870*/  IMAD.MOV.U32 R38, RZ, RZ, 0x1ca00000 ;  /* 0x1ca00000ff267424 */ /* 0x000fca00078e00ff */
[----:B------:R-:W-:-:S04]  /*1880*/  @!P2 SEL R39, R38, 0x63400000, !P3 ;  /* 0x634000002627a807 */ /* 0x000fc80005800000 */
[----:B------:R-:W-:Y:S01]  /*1890*/  @!P2 LOP3.LUT R39, R39, 0x80000000, R35, 0xf8, !PT ;  /* 0x800000002727a812 */ /* 0x000fe200078ef823 */
[----:B0-----:R-:W-:-:S03]  /*18a0*/  DFMA R2, R40, -R32, 1 ;  /* 0x3ff000002802742b */ /* 0x001fc60000000820 */
[----:B------:R-:W-:-:S05]  /*18b0*/  @!P2 LOP3.LUT R43, R39, 0x100000, RZ, 0xfc, !PT ;  /* 0x00100000272ba812 */ /* 0x000fca00078efcff */
[----:B------:R-:W-:-:S08]  /*18c0*/  DFMA R2, R2, R2, R2 ;  /* 0x000000020202722b */ /* 0x000fd00000000002 */
[----:B------:R-:W-:Y:S01]  /*18d0*/  DFMA R40, R40, R2, R40 ;  /* 0x000000022828722b */ /* 0x000fe20000000028 */
[----:B------:R-:W-:Y:S01]  /*18e0*/  SEL R3, R38, 0x63400000, !P1 ;  /* 0x6340000026037807 */ /* 0x000fe20004800000 */
[----:B------:R-:W-:-:S03]  /*18f0*/  IMAD.MOV.U32 R2, RZ, RZ, R34 ;  /* 0x000000ffff027224 */ /* 0x000fc600078e0022 */
[----:B------:R-:W-:-:S03]  /*1900*/  LOP3.LUT R3, R3, 0x800fffff, R35, 0xf8, !PT ;  /* 0x800fffff03037812 */ /* 0x000fc600078ef823 */
[----:B------:R-:W-:-:S03]  /*1910*/  DFMA R46, R40, -R32, 1 ;  /* 0x3ff00000282e742b */ /* 0x000fc60000000820 */
[----:B------:R-:W-:-:S05]  /*1920*/  @!P2 DFMA R2, R2, 2, -R42 ;  /* 0x400000000202a82b */ /* 0x000fca000000082a */
[----:B------:R-:W-:Y:S01]  /*1930*/  DFMA R40, R40, R46, R40 ;  /* 0x0000002e2828722b */ /* 0x000fe20000000028 */
[----:B------:R-:W-:Y:S02]  /*1940*/  IMAD.MOV.U32 R47, RZ, RZ, R37 ;  /* 0x000000ffff2f7224 */ /* 0x000fe400078e0025 */
[----:B------:R-:W-:Y:S01]  /*1950*/  IMAD.MOV.U32 R46, RZ, RZ, R44 ;  /* 0x000000ffff2e7224 */ /* 0x000fe200078e002c */
[----:B------:R-:W-:Y:S02]  /*1960*/  @!P0 LOP3.LUT R46, R33, 0x7ff00000, RZ, 0xc0, !PT ;  /* 0x7ff00000212e8812 */ /* 0x000fe400078ec0ff */
[----:B------:R-:W-:Y:S02]  /*1970*/  @!P2 LOP3.LUT R47, R3, 0x7ff00000, RZ, 0xc0, !PT ;  /* 0x7ff00000032fa812 */ /* 0x000fe400078ec0ff */
[----:B------:R-:W-:Y:S01]  /*1980*/  DMUL R42, R40, R2 ;  /* 0x00000002282a7228 */ /* 0x000fe20000000000 */
[----:B------:R-:W-:Y:S02]  /*1990*/  IADD3 R48, PT, PT, R46, -0x1, RZ ;  /* 0xffffffff2e307810 */ /* 0x000fe40007ffe0ff */
[----:B------:R-:W-:-:S05]  /*19a0*/  VIADD R39, R47, 0xffffffff ;  /* 0xffffffff2f277836 */ /* 0x000fca0000000000 */
[----:B------:R-:W-:Y:S01]  /*19b0*/  DFMA R44, R42, -R32, R2 ;  /* 0x800000202a2c722b */ /* 0x000fe20000000002 */
[----:B------:R-:W-:-:S04]  /*19c0*/  ISETP.GT.U32.AND P0, PT, R39, 0x7feffffe, PT ;  /* 0x7feffffe2700780c */ /* 0x000fc80003f04070 */
        /* <DEDUP_REMOVED lines=9> */
[----:B------:R-:W-:Y:S02]  /*1a60*/  IMAD.MOV.U32 R34, RZ, RZ, RZ ;  /* 0x000000ffff227224 */ /* 0x000fe400078e00ff */
[----:B------:R-:W-:-:S06]  /*1a70*/  VIADD R35, R37, 0x7fe00000 ;  /* 0x7fe0000025237836 */ /* 0x000fcc0000000000 */
        /* <DEDUP_REMOVED lines=10> */
[----:B------:R-:W-:Y:S01]  /*1b20*/  DMUL.RP R34, R40, R34 ;  /* 0x0000002228227228 */ /* 0x000fe20000008000 */
[----:B------:R-:W-:-:S06]  /*1b30*/  IMAD.MOV.U32 R2, RZ, RZ, RZ ;  /* 0x000000ffff027224 */ /* 0x000fcc00078e00ff */
[----:B------:R-:W-:-:S03]  /*1b40*/  DFMA R2, R38, -R2, R40 ;  /* 0x800000022602722b */ /* 0x000fc60000000028 */
[----:B------:R-:W-:-:S03]  /*1b50*/  LOP3.LUT R33, R35, R33, RZ, 0x3c, !PT ;  /* 0x0000002123217212 */ /* 0x000fc600078e3cff */
[----:B------:R-:W-:-:S04]  /*1b60*/  IADD3 R2, PT, PT, -R37, -0x43300000, RZ ;  /* 0xbcd0000025027810 */ /* 0x000fc80007ffe1ff */
[----:B------:R-:W-:-:S04]  /*1b70*/  FSETP.NEU.AND P0, PT, |R3|, R2, PT ;  /* 0x000000020300720b */ /* 0x000fc80003f0d200 */
[----:B------:R-:W-:Y:S02]  /*1b80*/  FSEL R38, R34, R38, !P0 ;  /* 0x0000002622267208 */ /* 0x000fe40004000000 */
[----:B------:R-:W-:Y:S01]  /*1b90*/  FSEL R39, R33, R39, !P0 ;  /* 0x0000002721277208 */ /* 0x000fe20004000000 */
[----:B------:R-:W-:Y:S06]  /*1ba0*/  BRA `(.L_x_95) ;  /* 0x0000000000547947 */ /* 0x000fec0003800000 */
.L_x_94:
        /* <DEDUP_REMOVED lines=12> */
[----:B------:R-:W-:Y:S02]  /*1c70*/  @!P0 IMAD.MOV.U32 R38, RZ, RZ, RZ ;  /* 0x000000ffff268224 */ /* 0x000fe400078e00ff */
[----:B------:R-:W-:Y:S02]  /*1c80*/  @P0 IMAD.MOV.U32 R38, RZ, RZ, RZ ;  /* 0x000000ffff260224 */ /* 0x000fe400078e00ff */
[----:B------:R-:W-:Y:S01]  /*1c90*/  @P0 IMAD.MOV.U32 R39, RZ, RZ, R2 ;  /* 0x000000ffff270224 */ /* 0x000fe200078e0002 */
[----:B------:R-:W-:Y:S06]  /*1ca0*/  BRA `(.L_x_95) ;  /* 0x0000000000147947 */ /* 0x000fec0003800000 */
.L_x_97:
[----:B------:R-:W-:Y:S02]  /*1cb0*/  LOP3.LUT R39, R31, 0x80000, RZ, 0xfc, !PT ;  /* 0x000800001f277812 */ /* 0x000fe400078efcff */
[----:B------:R-:W-:Y:S01]  /*1cc0*/  MOV R38, R30 ;  /* 0x0000001e00267202 */ /* 0x000fe20000000f00 */
[----:B------:R-:W-:Y:S06]  /*1cd0*/  BRA `(.L_x_95) ;  /* 0x0000000000087947 */ /* 0x000fec0003800000 */
.L_x_96:
[----:B------:R-:W-:Y:S01]  /*1ce0*/  LOP3.LUT R39, R35, 0x80000, RZ, 0xfc, !PT ;  /* 0x0008000023277812 */ /* 0x000fe200078efcff */
[----:B------:R-:W-:-:S07]  /*1cf0*/  IMAD.MOV.U32 R38, RZ, RZ, R34 ;  /* 0x000000ffff267224 */ /* 0x000fce00078e0022 */
.L_x_95:
[----:B------:R-:W-:Y:S05]  /*1d00*/  BSYNC.RECONVERGENT B1 ;  /* 0x0000000000017941 */ /* 0x000fea0003800200 */
.L_x_93:
[----:B------:R-:W-:Y:S01]  /*1d10*/  IMAD.MOV.U32 R37, RZ, RZ, 0x0 ;  /* 0x00000000ff257424 */ /* 0x000fe200078e00ff */
[----:B------:R-:W-:Y:S01]  /*1d20*/  MOV R3, R39 ;  /* 0x0000002700037202 */ /* 0x000fe20000000f00 */
[----:B------:R-:W-:Y:S02]  /*1d30*/  IMAD.MOV.U32 R2, RZ, RZ, R38 ;  /* 0x000000ffff027224 */ /* 0x000fe400078e0026 */
[----:B------:R-:W-:Y:S05]  /*1d40*/  RET.REL.NODEC R36 `(_Z14kernelgpuFbou5IdEvPT_S1_S1_S1_S1_S1_S1_S1_S1_S1_S0_iiiiiiii) ;  /* 0xffffffe024ac7950 */ /* 0x000fea0003c3ffff */
.L_x_98:
        /* <DEDUP_REMOVED lines=11> */
.L_x_163:


//--------------------- .text._Z14kernelgpuFbou4IdEvPT_S1_S1_S1_S1_S1_S1_S1_S1_S1_S0_iiiiiiii --------------------------
	.section	.text._Z14kernelgpuFbou4IdEvPT_S1_S1_S1_S1_S1_S1_S1_S1_S1_S0_iiiiiiii,"ax",@progbits
	.align	128
        .global         _Z14kernelgpuFbou4IdEvPT_S1_S1_S1_S1_S1_S1_S1_S1_S1_S0_iiiiiiii
        .type           _Z14kernelgpuFbou4IdEvPT_S1_S1_S1_S1_S1_S1_S1_S1_S1_S0_iiiiiiii,@function
        .size           _Z14kernelgpuFbou4IdEvPT_S1_S1_S1_S1_S1_S1_S1_S1_S1_S0_iiiiiiii,(.L_x_164 - _Z14kernelgpuFbou4IdEvPT_S1_S1_S1_S1_S1_S1_S1_S1_S1_S0_iiiiiiii)
        .other          _Z14kernelgpuFbou4IdEvPT_S1_S1_S1_S1_S1_S1_S1_S1_S1_S0_iiiiiiii,@"STO_CUDA_ENTRY STV_DEFAULT"
_Z14kernelgpuFbou4IdEvPT_S1_S1_S1_S1_S1_S1_S1_S1_S1_S0_iiiiiiii:
.text._Z14kernelgpuFbou4IdEvPT_S1_S1_S1_S1_S1_S1_S1_S1_S1_S0_iiiiiiii:
        /* <DEDUP_REMOVED lines=9> */
[----:B------:R-:W1:Y:S02]  /*0090*/  LDCU.64 UR6, c[0x0][0x358] ;  /* 0x00006b00ff0677ac */ /* 0x000e640008000a00 */
.L_x_101:
[----:B------:R-:W1:Y:S08]  /*00a0*/  LDC.64 R32, c[0x0][0x3c8] ;  /* 0x0000f200ff207b82 */ /* 0x000e700000000a00 */
[----:B--2---:R-:W2:Y:S08]  /*00b0*/  LDC R2, c[0x0][0x3dc] ;  /* 0x0000f700ff027b82 */ /* 0x004eb00000000800 */
[----:B------:R-:W3:Y:S01]  /*00c0*/  LDC.64 R4, c[0x0][0x390] ;  /* 0x0000e400ff047b82 */ /* 0x000ee20000000a00 */
[----:B-1----:R-:W4:Y:S07]  /*00d0*/  LDG.E.64 R42, desc[UR6][R32.64+0x40] ;  /* 0x00004006202a7981 */ /* 0x002f2e000c1e1b00 */
[----:B------:R-:W1:Y:S01]  /*00e0*/  LDC.64 R22, c[0x0][0x3a8] ;  /* 0x0000ea00ff167b82 */ /* 0x000e620000000a00 */
[----:B--2---:R-:W-:-:S07]  /*00f0*/  LEA R3, R2, R35, 0x1 ;  /* 0x0000002302037211 */ /* 0x004fce00078e08ff */
[----:B------:R-:W2:Y:S01]  /*0100*/  LDC.64 R20, c[0x0][0x3b0] ;  /* 0x0000ec00ff147b82 */ /* 0x000ea20000000a00 */
[----:B------:R-:W5:Y:S01]  /*0110*/  LDG.E.64 R32, desc[UR6][R32.64+0x48] ;  /* 0x0000480620207981 */ /* 0x000f62000c1e1b00 */
[----:B------:R-:W-:-:S04]  /*0120*/  IADD3 R3, PT, PT, R3, R2, RZ ;  /* 0x0000000203037210 */ /* 0x000fc80007ffe0ff */
[C---:B------:R-:W-:Y:S01]  /*0130*/  LEA R29, R2.reuse, R3, 0x1 ;  /* 0x00000003021d7211 */ /* 0x040fe200078e08ff */
[C-C-:B------:R-:W-:Y:S01]  /*0140*/  IMAD R7, R2.reuse, 0x4, R3.reuse ;  /* 0x0000000402077824 */ /* 0x140fe200078e0203 */
[----:B------:R-:W0:Y:S01]  /*0150*/  LDC.64 R18, c[0x0][0x388] ;  /* 0x0000e200ff127b82 */ /* 0x000e220000000a00 */
[----:B------:R-:W-:-:S03]  /*0160*/  IMAD R15, R2, 0x8, R3 ;  /* 0x00000008020f7824 */ /* 0x000fc600078e0203 */
[----:B------:R-:W-:Y:S01]  /*0170*/  LEA R39, R2, R7, 0x1 ;  /* 0x0000000702277211 */ /* 0x000fe200078e08ff */
[----:B---3--:R-:W-:-:S03]  /*0180*/  IMAD.WIDE R28, R29, 0x8, R4 ;  /* 0x000000081d1c7825 */ /* 0x008fc600078e0204 */
[----:B------:R-:W3:Y:S01]  /*0190*/  LDC.64 R26, c[0x0][0x3b8] ;  /* 0x0000ee00ff1a7b82 */ /* 0x000ee20000000a00 */
[--C-:B------:R-:W-:Y:S02]  /*01a0*/  IMAD.WIDE R6, R7, 0x8, R4.reuse ;  /* 0x0000000807067825 */ /* 0x100fe400078e0204 */
[----:B------:R-:W5:Y:S02]  /*01b0*/  LDG.E.64 R28, desc[UR6][R28.64] ;  /* 0x000000061c1c7981 */ /* 0x000f64000c1e1b00 */
[--C-:B------:R-:W-:Y:S02]  /*01c0*/  IMAD.WIDE R14, R15, 0x8, R4.reuse ;  /* 0x000000080f0e7825 */ /* 0x100fe400078e0204 */
[----:B------:R-:W5:Y:S02]  /*01d0*/  LDG.E.64 R6, desc[UR6][R6.64] ;  /* 0x0000000606067981 */ /* 0x000f64000c1e1b00 */
[--C-:B------:R-:W-:Y:S02]  /*01e0*/  IMAD.WIDE R38, R39, 0x8, R4.reuse ;  /* 0x0000000827267825 */ /* 0x100fe400078e0204 */
[----:B------:R-:W4:Y:S02]  /*01f0*/  LDG.E.64 R14, desc[UR6][R14.64] ;  /* 0x000000060e0e7981 */ /* 0x000f24000c1e1b00 */
[----:B------:R-:W-:-:S02]  /*0200*/  IMAD.WIDE R4, R35, 0x8, R4 ;  /* 0x0000000823047825 */ /* 0x000fc400078e0204 */
[----:B------:R-:W5:Y:S02]  /*0210*/  LDG.E.64 R38, desc[UR6][R38.64] ;  /* 0x0000000626267981 */ /* 0x000f64000c1e1b00 */
[C---:B-1----:R-:W-:Y:S02]  /*0220*/  IMAD.WIDE R22, R35.reuse, 0x8, R22 ;  /* 0x0000000823167825 */ /* 0x042fe400078e0216 */
[----:B------:R1:W5:Y:S02]  /*0230*/  LDG.E.64 R24, desc[UR6][R4.64] ;  /* 0x0000000604187981 */ /* 0x000364000c1e1b00 */
[----:B------:R-:W-:Y:S02]  /*0240*/  IMAD.WIDE R12, R2, 0x8, R4 ;  /* 0x00000008020c7825 */ /* 0x000fe400078e0204 */
[----:B---3--:R-:W5:Y:S02]  /*0250*/  LDG.E.64 R26, desc[UR6][R26.64] ;  /* 0x000000061a1a7981 */ /* 0x008f64000c1e1b00 */
[----:B--2---:R-:W-:-:S04]  /*0260*/  IMAD.WIDE R20, R35, 0x8, R20 ;  /* 0x0000000823147825 */ /* 0x004fc800078e0214 */
[C---:B------:R-:W-:Y:S02]  /*0270*/  IMAD.WIDE R30, R2.reuse, 0x8, R22 ;  /* 0x00000008021e7825 */ /* 0x040fe400078e0216 */
[----:B------:R-:W5:Y:S02]  /*0280*/  LDG.E.64 R22, desc[UR6][R22.64] ;  /* 0x0000000616167981 */ /* 0x000f64000c1e1b00 */
[C---:B------:R-:W-:Y:S02]  /*0290*/  IMAD.WIDE R36, R2.reuse, 0x8, R12 ;  /* 0x0000000802247825 */ /* 0x040fe400078e020c */
[----:B------:R-:W5:Y:S02]  /*02a0*/  LDG.E.64 R12, desc[UR6][R12.64] ;  /* 0x000000060c0c7981 */ /* 0x000f64000c1e1b00 */
[C---:B------:R-:W-:Y:S02]  /*02b0*/  IMAD.WIDE R16, R2.reuse, 0x8, R20 ;  /* 0x0000000802107825 */ /* 0x040fe400078e0214 */
[----:B------:R-:W5:Y:S02]  /*02c0*/  LDG.E.64 R20, desc[UR6][R20.64] ;  /* 0x0000000614147981 */ /* 0x000f64000c1e1b00 */
[----:B------:R-:W-:-:S02]  /*02d0*/  IMAD.WIDE R8, R2, 0x8, R30 ;  /* 0x0000000802087825 */ /* 0x000fc400078e021e */
[----:B------:R-:W2:Y:S02]  /*02e0*/  LDG.E.64 R16, desc[UR6][R16.64] ;  /* 0x0000000610107981 */ /* 0x000ea4000c1e1b00 */
[C---:B-1----:R-:W-:Y:S02]  /*02f0*/  IMAD.WIDE R4, R2.reuse, 0x8, R36 ;  /* 0x0000000802047825 */ /* 0x042fe400078e0224 */
[----:B------:R-:W5:Y:S02]  /*0300*/  LDG.E.64 R30, desc[UR6][R30.64] ;  /* 0x000000061e1e7981 */ /* 0x000f64000c1e1b00 */
[----:B0-----:R-:W-:Y:S02]  /*0310*/  IMAD.WIDE R18, R35, 0x8, R18 ;  /* 0x0000000823127825 */ /* 0x001fe400078e0212 */
[----:B------:R-:W5:Y:S02]  /*0320*/  LDG.E.64 R4, desc[UR6][R4.64] ;  /* 0x0000000604047981 */ /* 0x000f64000c1e1b00 */
[----:B------:R-:W-:-:S02]  /*0330*/  IMAD.WIDE R2, R2, 0x8, R8 ;  /* 0x0000000802027825 */ /* 0x000fc400078e0208 */
[----:B------:R-:W5:Y:S04]  /*0340*/  LDG.E.64 R18, desc[UR6][R18.64] ;  /* 0x0000000612127981 */ /* 0x000f68000c1e1b00 */
[----:B------:R-:W5:Y:S04]  /*0350*/  LDG.E.64 R8, desc[UR6][R8.64] ;  /* 0x0000000608087981 */ /* 0x000f68000c1e1b00 */
[----:B------:R-:W5:Y:S04]  /*0360*/  LDG.E.64 R2, desc[UR6][R2.64] ;  /* 0x0000000602027981 */ /* 0x000f68000c1e1b00 */
[----:B------:R0:W5:Y:S01]  /*0370*/  LDG.E.64 R10, desc[UR6][R36.64] ;  /* 0x00000006240a7981 */ /* 0x000162000c1e1b00 */
[----:B----4-:R-:W0:Y:S01]  /*0380*/  MUFU.RCP64H R41, R43 ;  /* 0x0000002b00297308 */ /* 0x010e220000001800 */
[----:B------:R-:W-:-:S06]  /*0390*/  VIADD R40, R43, 0x300402 ;  /* 0x003004022b287836 */ /* 0x000fcc0000000000 */
[----:B0-----:R-:W-:-:S08]  /*03a0*/  DFMA R36, -R42, R40, 1 ;  /* 0x3ff000002a24742b */ /* 0x001fd00000000128 */
[----:B------:R-:W-:Y:S01]  /*03b0*/  DFMA R36, R36, R36, R36 ;  /* 0x000000242424722b */ /* 0x000fe20000000024 */
[----:B------:R-:W-:-:S07]  /*03c0*/  FSETP.GEU.AND P0, PT, |R40|, 5.8789094863358348022e-39, PT ;  /* 0x004004022800780b */ /* 0x000fce0003f0e200 */
[----:B------:R-:W-:-:S08]  /*03d0*/  DFMA R36, R40, R36, R40 ;  /* 0x000000242824722b */ /* 0x000fd00000000028 */
[----:B------:R-:W-:-:S08]  /*03e0*/  DFMA R44, -R42, R36, 1 ;  /* 0x3ff000002a2c742b */ /* 0x000fd00000000124 */
[----:B------:R-:W-:Y:S02]  /*03f0*/  DFMA R40, R36, R44, R36 ;  /* 0x0000002c2428722b */ /* 0x000fe40000000024 */
[----:B--2---:R-:W-:Y:S01]  /*0400*/  DMUL R36, R14, R16 ;  /* 0x000000100e247228 */ /* 0x004fe20000000000 */
[----:B------:R-:W-:Y:S10]  /*0410*/  @P0 BRA `(.L_x_99) ;  /* 0x0000000000180947 */ /* 0x000ff40003800000 */
[----:B------:R-:W-:Y:S02]  /*0420*/  LOP3.LUT R34, R43, 0x7fffffff, RZ, 0xc0, !PT ;  /* 0x7fffffff2b227812 */ /* 0x000fe400078ec0ff */
[----:B------:R-:W-:Y:S02]  /*0430*/  MOV R44, 0x460 ;  /* 0x00000460002c7802 */ /* 0x000fe40000000f00 */
[----:B------:R-:W-:-:S07]  /*0440*/  IADD3 R34, PT, PT, R34, -0x100000, RZ ;  /* 0xfff0000022227810 */ /* 0x000fce0007ffe0ff */
[----:B-----5:R-:W-:Y:S05]  /*0450*/  CALL.REL.NOINC `($__internal_10_$__cuda_sm20_dblrcp_rn_slowpath_v3) ;  /* 0x0000000400107944 */ /* 0x020fea0003c00000 */
[----:B------:R-:W-:Y:S01]  /*0460*/  MOV R40, R46 ;  /* 0x0000002e00287202 */ /* 0x000fe20000000f00 */
[----:B------:R-:W-:-:S07]  /*0470*/  IMAD.MOV.U32 R41, RZ, RZ, R47 ;  /* 0x000000ffff297224 */ /* 0x000fce00078e002f */
.L_x_99:
[----:B-----5:R-:W0:Y:S01]  /*0480*/  MUFU.RCP64H R43, R33 ;  /* 0x00000021002b7308 */ /* 0x020e220000001800 */
[----:B------:R-:W-:-:S04]  /*0490*/  IADD3 R42, PT, PT, R33, 0x300402, RZ ;  /* 0x00300402212a7810 */ /* 0x000fc80007ffe0ff */
[----:B------:R-:W-:Y:S02]  /*04a0*/  FSETP.GEU.AND P0, PT, |R42|, 5.8789094863358348022e-39, PT ;  /* 0x004004022a00780b */ /* 0x000fe40003f0e200 */
        /* <DEDUP_REMOVED lines=9> */
[----:B------:R-:W-:Y:S02]  /*0540*/  IADD3 R34, PT, PT, R34, -0x100000, RZ ;  /* 0xfff0000022227810 */ /* 0x000fe40007ffe0ff */
[----:B------:R-:W-:-:S07]  /*0550*/  MOV R44, 0x570 ;  /* 0x00000570002c7802 */ /* 0x000fce0000000f00 */
[----:B------:R-:W-:Y:S05]  /*0560*/  CALL.REL.NOINC `($__internal_10_$__cuda_sm20_dblrcp_rn_slowpath_v3) ;  /* 0x0000000000cc7944 */ /* 0x000fea0003c00000 */
[----:B------:R-:W-:Y:S01]  /*0570*/  MOV R44, R46 ;  /* 0x0000002e002c7202 */ /* 0x000fe20000000f00 */
[----:B------:R-:W-:-:S07]  /*0580*/  IMAD.MOV.U32 R45, RZ, RZ, R47 ;  /* 0x000000ffff2d7224 */ /* 0x000fce00078e002f */
.L_x_100:
[----:B------:R-:W-:Y:S01]  /*0590*/  DMUL R40, R44, R40 ;  /* 0x000000282c287228 */ /* 0x000fe20000000000 */
[----:B------:R-:W-:Y:S01]  /*05a0*/  UMOV UR8, 0x4c8e627f ;  /* 0x4c8e627f00087882 */ /* 0x000fe20000000000 */
[C---:B------:R-:W-:Y:S01]  /*05b0*/  DMUL R32, R12.reuse, R6 ;  /* 0x000000060c207228 */ /* 0x040fe20000000000 */
[----:B------:R-:W-:Y:S01]  /*05c0*/  UMOV UR9, 0x3f795b2f ;  /* 0x3f795b2f00097882 */ /* 0x000fe20000000000 */
[C---:B------:R-:W-:Y:S01]  /*05d0*/  DADD R30, R12.reuse, -R30 ;  /* 0x000000000c1e7229 */ /* 0x040fe2000000081e */
[----:B------:R-:W-:Y:S01]  /*05e0*/  UMOV UR10, 0x3b990ee6 ;  /* 0x3b990ee6000a7882 */ /* 0x000fe20000000000 */
[----:B------:R-:W-:Y:S01]  /*05f0*/  DMUL R44, R12, R14 ;  /* 0x0000000e0c2c7228 */ /* 0x000fe20000000000 */
[----:B------:R-:W-:Y:S01]  /*0600*/  UMOV UR11, 0x4010ee64 ;  /* 0x4010ee64000b7882 */ /* 0x000fe20000000000 */
[----:B------:R-:W0:Y:S01]  /*0610*/  LDC.64 R12, c[0x0][0x380] ;  /* 0x0000e000ff0c7b82 */ /* 0x000e220000000a00 */
[----:B------:R-:W-:Y:S02]  /*0620*/  DMUL R42, R28, R40 ;  /* 0x000000281c2a7228 */ /* 0x000fe40000000000 */
[----:B------:R-:W-:-:S02]  /*0630*/  DMUL R6, R6, R20 ;  /* 0x0000001406067228 */ /* 0x000fc40000000000 */
[----:B------:R-:W-:Y:S02]  /*0640*/  DMUL R28, R32, UR8 ;  /* 0x00000008201c7c28 */ /* 0x000fe40008000000 */
[----:B------:R-:W-:Y:S01]  /*0650*/  DMUL R38, R38, R40 ;  /* 0x0000002826267228 */ /* 0x000fe20000000000 */
[----:B------:R-:W1:Y:S01]  /*0660*/  LDC R14, c[0x0][0x3dc] ;  /* 0x0000f700ff0e7b82 */ /* 0x000e620000000800 */
[----:B------:R-:W-:Y:S02]  /*0670*/  DMUL R32, R18, R20 ;  /* 0x0000001412207228 */ /* 0x000fe40000000000 */
[----:B------:R-:W-:Y:S02]  /*0680*/  DADD R40, R6, R36 ;  /* 0x0000000006287229 */ /* 0x000fe40000000024 */
[----:B------:R-:W-:Y:S02]  /*0690*/  DFMA R28, R42, UR10, R28 ;  /* 0x0000000a2a1c7c2b */ /* 0x000fe4000800001c */
[----:B------:R-:W-:-:S02]  /*06a0*/  DADD R20, R6, R36 ;  /* 0x0000000006147229 */ /* 0x000fc40000000024 */
[C---:B------:R-:W-:Y:S02]  /*06b0*/  DADD R8, R10.reuse, -R8 ;  /* 0x000000000a087229 */ /* 0x040fe40000000808 */
[----:B------:R-:W-:Y:S02]  /*06c0*/  DMUL R10, R10, R40 ;  /* 0x000000280a0a7228 */ /* 0x000fe40000000000 */
[----:B------:R-:W-:Y:S01]  /*06d0*/  DMUL R44, R44, UR8 ;  /* 0x000000082c2c7c28 */ /* 0x000fe20008000000 */
[----:B------:R-:W-:Y:S01]  /*06e0*/  UMOV UR8, 0x1d41d41d ;  /* 0x1d41d41d00087882 */ /* 0x000fe20000000000 */
[----:B------:R-:W-:Y:S01]  /*06f0*/  DMUL R28, R32, R28 ;  /* 0x0000001c201c7228 */ /* 0x000fe20000000000 */
[----:B0-----:R-:W-:Y:S01]  /*0700*/  IMAD.WIDE R12, R35, 0x8, R12 ;  /* 0x00000008230c7825 */ /* 0x001fe200078e020c */
[----:B------:R-:W-:Y:S01]  /*0710*/  DMUL R36, R18, R36 ;  /* 0x0000002412247228 */ /* 0x000fe20000000000 */
[----:B------:R-:W-:Y:S01]  /*0720*/  UMOV UR9, 0x3f7d41d4 ;  /* 0x3f7d41d400097882 */ /* 0x000fe20000000000 */
[C---:B------:R-:W-:Y:S01]  /*0730*/  DADD R22, R24.reuse, -R22 ;  /* 0x0000000018167229 */ /* 0x040fe20000000816 */
[----:B------:R-:W-:Y:S01]  /*0740*/  IMAD R35, R0, UR4, R35 ;  /* 0x0000000400237c24 */ /* 0x000fe2000f8e0223 */
[----:B------:R-:W-:-:S02]  /*0750*/  DMUL R20, R24, R20 ;  /* 0x0000001418147228 */ /* 0x000fc40000000000 */
[----:B------:R-:W-:Y:S02]  /*0760*/  DADD R2, R4, -R2 ;  /* 0x0000000004027229 */ /* 0x000fe40000000802 */
[----:B------:R-:W-:Y:S01]  /*0770*/  DMUL R24, R10, -UR8 ;  /* 0x800000080a187c28 */ /* 0x000fe20008000000 */
[----:B-1----:R-:W-:Y:S01]  /*0780*/  ISETP.GE.AND P0, PT, R35, R14, PT ;  /* 0x0000000e2300720c */ /* 0x002fe20003f06270 */
[----:B------:R-:W-:Y:S01]  /*0790*/  DFMA R4, R38, UR10, R44 ;  /* 0x0000000a26047c2b */ /* 0x000fe2000800002c */
[C---:B------:R-:W-:Y:S01]  /*07a0*/  IMAD.WIDE R10, R14.reuse, 0x8, R12 ;  /* 0x000000080e0a7825 */ /* 0x040fe200078e020c */
[----:B------:R-:W-:Y:S02]  /*07b0*/  DFMA R28, R26, R30, -R28 ;  /* 0x0000001e1a1c722b */ /* 0x000fe4000000081c */
[C---:B------:R-:W-:Y:S02]  /*07c0*/  DMUL R16, R18.reuse, R16 ;  /* 0x0000001012107228 */ /* 0x040fe40000000000 */
[----:B------:R-:W-:Y:S01]  /*07d0*/  DFMA R36, R18, R6, R36 ;  /* 0x000000061224722b */ /* 0x000fe20000000024 */
[----:B------:R-:W-:Y:S01]  /*07e0*/  IMAD.WIDE R6, R14, 0x8, R10 ;  /* 0x000000080e067825 */ /* 0x000fe200078e020a */
[----:B------:R-:W-:-:S02]  /*07f0*/  DFMA R20, R26, R22, -R20 ;  /* 0x000000161a14722b */ /* 0x000fc40000000814 */
[----:B------:R-:W-:Y:S02]  /*0800*/  DFMA R8, R26, R8, R24 ;  /* 0x000000081a08722b */ /* 0x000fe40000000018 */
[----:B------:R-:W-:Y:S02]  /*0810*/  DFMA R4, R16, -R4, R28 ;  /* 0x800000041004722b */ /* 0x000fe4000000001c */
[----:B------:R-:W-:Y:S01]  /*0820*/  DFMA R2, R26, R2, R36 ;  /* 0x000000021a02722b */ /* 0x000fe20000000024 */
[----:B------:R-:W-:Y:S01]  /*0830*/  IMAD.WIDE R16, R14, 0x8, R6 ;  /* 0x000000080e107825 */ /* 0x000fe200078e0206 */
[----:B------:R2:W-:Y:S04]  /*0840*/  STG.E.64 desc[UR6][R12.64], R20 ;  /* 0x000000140c007986 */ /* 0x0005e8000c101b06 */
[----:B------:R2:W-:Y:S04]  /*0850*/  STG.E.64 desc[UR6][R10.64], R4 ;  /* 0x000000040a007986 */ /* 0x0005e8000c101b06 */
[----:B------:R2:W-:Y:S04]  /*0860*/  STG.E.64 desc[UR6][R6.64], R8 ;  /* 0x0000000806007986 */ /* 0x0005e8000c101b06 */
[----:B------:R2:W-:Y:S01]  /*0870*/  STG.E.64 desc[UR6][R16.64], R2 ;  /* 0x0000000210007986 */ /* 0x0005e2000c101b06 */
[----:B------:R-:W-:Y:S05]  /*0880*/  @!P0 BRA `(.L_x_101) ;  /* 0xfffffff800048947 */ /* 0x000fea000383ffff */
[----:B------:R-:W-:Y:S05]  /*0890*/  EXIT ;  /* 0x000000000000794d */ /* 0x000fea0003800000 */
        .weak           $__internal_10_$__cuda_sm20_dblrcp_rn_slowpath_v3
        .type           $__internal_10_$__cuda_sm20_dblrcp_rn_slowpath_v3,@function
        .size           $__internal_10_$__cuda_sm20_dblrcp_rn_slowpath_v3,(.L_x_164 - $__internal_10_$__cuda_sm20_dblrcp_rn_slowpath_v3)
$__internal_10_$__cuda_sm20_dblrcp_rn_slowpath_v3:
[----:B------:R-:W-:Y:S01]  /*08a0*/  DSETP.GTU.AND P0, PT, |R42|, +INF , PT ;  /* 0x7ff000002a00742a */ /* 0x000fe20003f0c200 */
[----:B------:R-:W-:-:S13]  /*08b0*/  BSSY.RECONVERGENT B0, `(.L_x_102) ;  /* 0x0000024000007945 */ /* 0x000fda0003800200 */
[----:B------:R-:W-:Y:S05]  /*08c0*/  @P0 BRA `(.L_x_103) ;  /* 0x0000000000800947 */ /* 0x000fea0003800000 */
[----:B------:R-:W-:-:S04]  /*08d0*/  LOP3.LUT R48, R43, 0x7fffffff, RZ, 0xc0, !PT ;  /* 0x7fffffff2b307812 */ /* 0x000fc800078ec0ff */
[----:B------:R-:W-:-:S04]  /*08e0*/  IADD3 R45, PT, PT, R48, -0x1, RZ ;  /* 0xffffffff302d7810 */ /* 0x000fc80007ffe0ff */
[----:B------:R-:W-:-:S13]  /*08f0*/  ISETP.GE.U32.AND P0, PT, R45, 0x7fefffff, PT ;  /* 0x7fefffff2d00780c */ /* 0x000fda0003f06070 */
[----:B------:R-:W-:Y:S02]  /*0900*/  @P0 LOP3.LUT R47, R43, 0x7ff00000, RZ, 0x3c, !PT ;  /* 0x7ff000002b2f0812 */ /* 0x000fe400078e3cff */
[----:B------:R-:W-:Y:S01]  /*0910*/  @P0 MOV R46, RZ ;  /* 0x000000ff002e0202 */ /* 0x000fe20000000f00 */
[----:B------:R-:W-:Y:S06]  /*0920*/  @P0 BRA `(.L_x_104) ;  /* 0x0000000000700947 */ /* 0x000fec0003800000 */
[----:B------:R-:W-:-:S13]  /*0930*/  ISETP.GE.U32.AND P0, PT, R48, 0x1000001, PT ;  /* 0x010000013000780c */ /* 0x000fda0003f06070 */
[----:B------:R-:W-:Y:S05]  /*0940*/  @!P0 BRA `(.L_x_105) ;  /* 0x0000000000388947 */ /* 0x000fea0003800000 */
[----:B------:R-:W-:Y:S01]  /*0950*/  VIADD R47, R43, 0xc0200000 ;  /* 0xc02000002b2f7836 */ /* 0x000fe20000000000 */
[----:B------:R-:W-:Y:S02]  /*0960*/  MOV R46, R42 ;  /* 0x0000002a002e7202 */ /* 0x000fe40000000f00 */
[----:B------:R-:W-:Y:S01]  /*0970*/  MOV R48, R34 ;  /* 0x0000002200307202 */ /* 0x000fe20000000f00 */
[----:B------:R-:W0:Y:S05]  /*0980*/  MUFU.RCP64H R49, R47 ;  /* 0x0000002f00317308 */ /* 0x000e2a0000001800 */
        /* <DEDUP_REMOVED lines=10> */
.L_x_105:
        /* <DEDUP_REMOVED lines=10> */
.L_x_103:
[----:B------:R-:W-:Y:S02]  /*0ad0*/  LOP3.LUT R47, R43, 0x80000, RZ, 0xfc, !PT ;  /* 0x000800002b2f7812 */ /* 0x000fe400078efcff */
[----:B------:R-:W-:-:S07]  /*0ae0*/  MOV R46, R42 ;  /* 0x0000002a002e7202 */ /* 0x000fce0000000f00 */
.L_x_104:
[----:B------:R-:W-:Y:S05]  /*0af0*/  BSYNC.RECONVERGENT B0 ;  /* 0x0000000000007941 */ /* 0x000fea0003800200 */
.L_x_102:
[----:B------:R-:W-:-:S04]  /*0b00*/  MOV R45, 0x0 ;  /* 0x00000000002d7802 */ /* 0x000fc80000000f00 */
[----:B------:R-:W-:Y:S05]  /*0b10*/  RET.REL.NODEC R44 `(_Z14kernelgpuFbou4IdEvPT_S1_S1_S1_S1_S1_S1_S1_S1_S1_S0_iiiiiiii) ;  /* 0xfffffff42c387950 */ /* 0x000fea0003c3ffff */
.L_x_106:
        /* <DEDUP_REMOVED lines=14> */
.L_x_164:


//--------------------- .text._Z14kernelgpuFbou3IdEvPT_S1_S1_S1_S1_S1_S1_S1_S1_S1_S0_iiiiiiii --------------------------
	.section	.text._Z14kernelgpuFbou3IdEvPT_S1_S1_S1_S1_S1_S1_S1_S1_S1_S0_iiiiiiii,"ax",@progbits
	.align	128
        .global         _Z14kernelgpuFbou3IdEvPT_S1_S1_S1_S1_S1_S1_S1_S1_S1_S0_iiiiiiii
        .type           _Z14kernelgpuFbou3IdEvPT_S1_S1_S1_S1_S1_S1_S1_S1_S1_S0_iiiiiiii,@function
        .size           _Z14kernelgpuFbou3IdEvPT_S1_S1_S1_S1_S1_S1_S1_S1_S1_S0_iiiiiiii,(.L_x_166 - _Z14kernelgpuFbou3IdEvPT_S1_S1_S1_S1_S1_S1_S1_S1_S1_S0_iiiiiiii)
        .other          _Z14kernelgpuFbou3IdEvPT_S1_S1_S1_S1_S1_S1_S1_S1_S1_S0_iiiiiiii,@"STO_CUDA_ENTRY STV_DEFAULT"
_Z14kernelgpuFbou3IdEvPT_S1_S1_S1_S1_S1_S1_S1_S1_S1_S0_iiiiiiii:
.text._Z14kernelgpuFbou3IdEvPT_S1_S1_S1_S1_S1_S1_S1_S1_S1_S0_iiiiiiii:
        /* <DEDUP_REMOVED lines=10> */
.L_x_118:
[----:B--2---:R-:W2:Y:S08]  /*00a0*/  LDC.64 R42, c[0x0][0x390] ;  /* 0x0000e400ff2a7b82 */ /* 0x004eb00000000a00 */
[----:B------:R-:W3:Y:S08]  /*00b0*/  LDC R3, c[0x0][0x3dc] ;  /* 0x0000f700ff037b82 */ /* 0x000ef00000000800 */
[----:B------:R-:W4:Y:S01]  /*00c0*/  LDC.64 R6, c[0x0][0x3b0] ;  /* 0x0000ec00ff067b82 */ /* 0x000f220000000a00 */
[----:B--2---:R-:W-:-:S07]  /*00d0*/  IMAD.WIDE R42, R27, 0x8, R42 ;  /* 0x000000081b2a7825 */ /* 0x004fce00078e022a */
[----:B------:R-:W2:Y:S01]  /*00e0*/  LDC.64 R22, c[0x0][0x3a8] ;  /* 0x0000ea00ff167b82 */ /* 0x000ea20000000a00 */
[----:B---3--:R-:W-:-:S07]  /*00f0*/  IMAD.WIDE R38, R3, 0x8, R42 ;  /* 0x0000000803267825 */ /* 0x008fce00078e022a */
[----:B------:R-:W3:Y:S01]  /*0100*/  LDC.64 R12, c[0x0][0x388] ;  /* 0x0000e200ff0c7b82 */ /* 0x000ee20000000a00 */
[----:B-1----:R-:W5:Y:S01]  /*0110*/  LDG.E.64 R42, desc[UR6][R42.64] ;  /* 0x000000062a2a7981 */ /* 0x002f62000c1e1b00 */
[----:B------:R-:W-:-:S03]  /*0120*/  IMAD.WIDE R28, R3, 0x8, R38 ;  /* 0x00000008031c7825 */ /* 0x000fc600078e0226 */
[----:B------:R-:W5:Y:S03]  /*0130*/  LDG.E.64 R38, desc[UR6][R38.64] ;  /* 0x0000000626267981 */ /* 0x000f66000c1e1b00 */
[----:B------:R-:W1:Y:S01]  /*0140*/  LDC.64 R10, c[0x0][0x3b8] ;  /* 0x0000ee00ff0a7b82 */ /* 0x000e620000000a00 */
[----:B----4-:R-:W-:-:S04]  /*0150*/  IMAD.WIDE R6, R27, 0x8, R6 ;  /* 0x000000081b067825 */ /* 0x010fc800078e0206 */
[C---:B------:R-:W-:Y:S02]  /*0160*/  IMAD.WIDE R14, R3.reuse, 0x8, R28 ;  /* 0x00000008030e7825 */ /* 0x040fe400078e021c */
[----:B------:R-:W5:Y:S01]  /*0170*/  LDG.E.64 R28, desc[UR6][R28.64] ;  /* 0x000000061c1c7981 */ /* 0x000f62000c1e1b00 */
[----:B------:R-:W4:Y:S01]  /*0180*/  LDC.64 R20, c[0x0][0x3c8] ;  /* 0x0000f200ff147b82 */ /* 0x000f220000000a00 */
[C---:B------:R-:W-:Y:S02]  /*0190*/  IMAD.WIDE R40, R3.reuse, 0x8, R6 ;  /* 0x0000000803287825 */ /* 0x040fe400078e0206 */
[----:B------:R-:W3:Y:S02]  /*01a0*/  LDG.E.64 R6, desc[UR6][R6.64] ;  /* 0x0000000606067981 */ /* 0x000ee4000c1e1b00 */
[C---:B------:R-:W-:Y:S02]  /*01b0*/  IMAD.WIDE R44, R3.reuse, 0x8, R14 ;  /* 0x00000008032c7825 */ /* 0x040fe400078e020e */
[----:B------:R-:W3:Y:S02]  /*01c0*/  LDG.E.64 R40, desc[UR6][R40.64] ;  /* 0x0000000628287981 */ /* 0x000ee4000c1e1b00 */
[----:B------:R-:W-:-:S02]  /*01d0*/  IMAD.WIDE R46, R3, 0x8, R44 ;  /* 0x00000008032e7825 */ /* 0x000fc400078e022c */
[----:B------:R-:W5:Y:S02]  /*01e0*/  LDG.E.64 R14, desc[UR6][R14.64] ;  /* 0x000000060e0e7981 */ /* 0x000f64000c1e1b00 */
[----:B--2---:R-:W-:Y:S02]  /*01f0*/  IMAD.WIDE R22, R27, 0x8, R22 ;  /* 0x000000081b167825 */ /* 0x004fe400078e0216 */
[----:B-1----:R-:W5:Y:S02]  /*0200*/  LDG.E.64 R10, desc[UR6][R10.64] ;  /* 0x000000060a0a7981 */ /* 0x002f64000c1e1b00 */
[C---:B------:R-:W-:Y:S02]  /*0210*/  IMAD.WIDE R30, R3.reuse, 0x8, R46 ;  /* 0x00000008031e7825 */ /* 0x040fe400078e022e */
[----:B------:R-:W5:Y:S02]  /*0220*/  LDG.E.64 R44, desc[UR6][R44.64] ;  /* 0x000000062c2c7981 */ /* 0x000f64000c1e1b00 */
[----:B------:R-:W-:-:S02]  /*0230*/  IMAD.WIDE R18, R3, 0x8, R22 ;  /* 0x0000000803127825 */ /* 0x000fc400078e0216 */
[----:B------:R-:W5:Y:S02]  /*0240*/  LDG.E.64 R46, desc[UR6][R46.64] ;  /* 0x000000062e2e7981 */ /* 0x000f64000c1e1b00 */
[C---:B------:R-:W-:Y:S02]  /*0250*/  IMAD.WIDE R8, R3.reuse, 0x8, R30 ;  /* 0x0000000803087825 */ /* 0x040fe400078e021e */
[----:B------:R-:W5:Y:S02]  /*0260*/  LDG.E.64 R22, desc[UR6][R22.64] ;  /* 0x0000000616167981 */ /* 0x000f64000c1e1b00 */
[C---:B------:R-:W-:Y:S02]  /*0270*/  IMAD.WIDE R24, R3.reuse, 0x8, R18 ;  /* 0x0000000803187825 */ /* 0x040fe400078e0212 */
[----:B------:R-:W5:Y:S02]  /*0280*/  LDG.E.64 R30, desc[UR6][R30.64] ;  /* 0x000000061e1e7981 */ /* 0x000f64000c1e1b00 */
[----:B------:R-:W-:-:S02]  /*0290*/  IMAD.WIDE R48, R3, 0x8, R8 ;  /* 0x0000000803307825 */ /* 0x000fc400078e0208 */
[----:B----4-:R-:W5:Y:S04]  /*02a0*/  LDG.E.64 R56, desc[UR6][R20.64+0x40] ;  /* 0x0000400614387981 */ /* 0x010f68000c1e1b00 */
[----:B------:R-:W2:Y:S01]  /*02b0*/  LDG.E.64 R8, desc[UR6][R8.64] ;  /* 0x0000000608087981 */ /* 0x000ea2000c1e1b00 */
[----:B------:R-:W-:-:S03]  /*02c0*/  IMAD.WIDE R50, R3, 0x8, R48 ;  /* 0x0000000803327825 */ /* 0x000fc600078e0230 */
[----:B------:R-:W5:Y:S01]  /*02d0*/  LDG.E.64 R48, desc[UR6][R48.64] ;  /* 0x0000000630307981 */ /* 0x000f62000c1e1b00 */
[----:B------:R-:W-:-:S03]  /*02e0*/  IMAD.WIDE R32, R3, 0x8, R50 ;  /* 0x0000000803207825 */ /* 0x000fc600078e0232 */
[----:B------:R-:W5:Y:S01]  /*02f0*/  LDG.E.64 R60, desc[UR6][R20.64+0x48] ;  /* 0x00004806143c7981 */ /* 0x000f62000c1e1b00 */
[----:B---3--:R-:W-:-:S03]  /*0300*/  IMAD.WIDE R12, R27, 0x8, R12 ;  /* 0x000000081b0c7825 */ /* 0x008fc600078e020c */
[----:B------:R-:W5:Y:S01]  /*0310*/  LDG.E.64 R50, desc[UR6][R50.64] ;  /* 0x0000000632327981 */ /* 0x000f62000c1e1b00 */
[----:B------:R-:W-:-:S03]  /*0320*/  IMAD.WIDE R4, R3, 0x8, R32 ;  /* 0x0000000803047825 */ /* 0x000fc600078e0220 */
[----:B------:R-:W5:Y:S04]  /*0330*/  LDG.E.64 R12, desc[UR6][R12.64] ;  /* 0x000000060c0c7981 */ /* 0x000f68000c1e1b00 */
[----:B------:R-:W3:Y:S01]  /*0340*/  LDG.E.64 R4, desc[UR6][R4.64] ;  /* 0x0000000604047981 */ /* 0x000ee2000c1e1b00 */
[----:B------:R-:W-:-:S03]  /*0350*/  IMAD.WIDE R16, R3, 0x8, R24 ;  /* 0x0000000803107825 */ /* 0x000fc600078e0218 */
[----:B------:R-:W5:Y:S04]  /*0360*/  LDG.E.64 R24, desc[UR6][R24.64] ;  /* 0x0000000618187981 */ /* 0x000f68000c1e1b00 */
[----:B------:R-:W5:Y:S04]  /*0370*/  LDG.E.64 R16, desc[UR6][R16.64] ;  /* 0x0000000610107981 */ /* 0x000f68000c1e1b00 */
[----:B------:R-:W5:Y:S04]  /*0380*/  LDG.E.64 R32, desc[UR6][R32.64] ;  /* 0x0000000620207981 */ /* 0x000f68000c1e1b00 */
[----:B------:R3:W5:Y:S01]  /*0390*/  LDG.E.64 R2, desc[UR6][R18.64] ;  /* 0x0000000612027981 */ /* 0x000762000c1e1b00 */
[----:B------:R-:W-:Y:S01]  /*03a0*/  UMOV UR8, 0x24dd2f1a ;  /* 0x24dd2f1a00087882 */ /* 0x000fe20000000000 */
[----:B------:R-:W-:Y:S01]  /*03b0*/  UMOV UR9, 0x3fe4f922 ;  /* 0x3fe4f92200097882 */ /* 0x000fe20000000000 */
[----:B------:R-:W-:Y:S01]  /*03c0*/  BSSY.RECONVERGENT B0, `(.L_x_107) ;  /* 0x0000064000007945 */ /* 0x000fe20003800200 */
[----:B--2---:R-:W-:-:S02]  /*03d0*/  DMUL R34, R8, R6 ;  /* 0x0000000608227228 */ /* 0x004fc40000000000 */
[----:B---3--:R-:W-:-:S08]  /*03e0*/  DMUL R18, R4, R40 ;  /* 0x0000002804127228 */ /* 0x008fd00000000000 */
[----:B------:R-:W-:-:S10]  /*03f0*/  DADD R34, R34, R18 ;  /* 0x0000000022227229 */ /* 0x000fd40000000012 */
        /* <DEDUP_REMOVED lines=10> */
[----:B------:R-:W1:Y:S02]  /*04a0*/  F2F.F32.F64 R20, R52 ;  /* 0x0000003400147310 */ /* 0x000e640000301000 */
[----:B-1----:R-:W-:-:S06]  /*04b0*/  FMUL R20, R20, 1.4426950216293334961 ;  /* 0x3fb8aa3b14147820 */ /* 0x002fcc0000400000 */
[----:B------:R-:W1:Y:S08]  /*04c0*/  FRND R20, R20 ;  /* 0x0000001400147307 */ /* 0x000e700000201000 */
[----:B-1----:R1:W2:Y:S08]  /*04d0*/  F2F.F64.F32 R36, R20 ;  /* 0x0000001400247310 */ /* 0x0022b00000201800 */
[----:B-1----:R-:W1:Y:S01]  /*04e0*/  MUFU.EX2 R20, R20 ;  /* 0x0000001400147308 */ /* 0x002e620000000800 */
[----:B--2---:R-:W-:Y:S01]  /*04f0*/  DFMA R36, R36, -UR8, R52 ;  /* 0x8000000824247c2b */ /* 0x004fe20008000034 */
[----:B------:R-:W-:Y:S01]  /*0500*/  UMOV UR8, 0xa4741b81 ;  /* 0xa4741b8100087882 */ /* 0x000fe20000000000 */
[----:B------:R-:W-:-:S06]  /*0510*/  UMOV UR9, 0x3e5ae904 ;  /* 0x3e5ae90400097882 */ /* 0x000fcc0000000000 */
[C---:B------:R-:W-:Y:S01]  /*0520*/  DFMA R54, R36.reuse, UR8, R54 ;  /* 0x0000000824367c2b */ /* 0x040fe20008000036 */
[----:B------:R-:W-:Y:S01]  /*0530*/  UMOV UR8, 0x15ff7e07 ;  /* 0x15ff7e0700087882 */ /* 0x000fe20000000000 */
[----:B------:R-:W-:Y:S01]  /*0540*/  UMOV UR9, 0x3ec71de7 ;  /* 0x3ec71de700097882 */ /* 0x000fe20000000000 */
[----:B-1----:R-:W1:Y:S05]  /*0550*/  F2F.F64.F32 R52, R20 ;  /* 0x0000001400347310 */ /* 0x002e6a0000201800 */
[----:B------:R-:W-:Y:S01]  /*0560*/  DFMA R54, R36, R54, UR8 ;  /* 0x0000000824367e2b */ /* 0x000fe20008000036 */
[----:B------:R-:W-:Y:S01]  /*0570*/  UMOV UR8, 0x6b0ac45a ;  /* 0x6b0ac45a00087882 */ /* 0x000fe20000000000 */
[----:B------:R-:W-:-:S06]  /*0580*/  UMOV UR9, 0x3efa019a ;  /* 0x3efa019a00097882 */ /* 0x000fcc0000000000 */
[----:B------:R-:W-:Y:S01]  /*0590*/  DFMA R54, R36, R54, UR8 ;  /* 0x0000000824367e2b */ /* 0x000fe20008000036 */
[----:B------:R-:W-:Y:S01]  /*05a0*/  UMOV UR8, 0x17eed94f ;  /* 0x17eed94f00087882 */ /* 0x000fe20000000000 */
[----:B------:R-:W-:Y:S01]  /*05b0*/  UMOV UR9, 0x3f2a01a0 ;  /* 0x3f2a01a000097882 */ /* 0x000fe20000000000 */
[----:B-1----:R-:W-:-:S05]  /*05c0*/  DADD R58, -R52, 1 ;  /* 0x3ff00000343a7429 */ /* 0x002fca0000000100 */
        /* <DEDUP_REMOVED lines=18> */
[----:B------:R-:W-:-:S07]  /*06f0*/  IMAD.MOV.U32 R36, RZ, RZ, RZ ;  /* 0x000000ffff247224 */ /* 0x000fce00078e00ff */
[----:B------:R-:W-:-:S08]  /*0700*/  DFMA R54, -R54, R52, R58 ;  /* 0x000000343636722b */ /* 0x000fd0000000013a */
[----:B------:R-:W-:-:S06]  /*0710*/  DADD R54, -R54, 2 ;  /* 0x4000000036367429 */ /* 0x000fcc0000000100 */
[----:B------:R-:W1:Y:S02]  /*0720*/  MUFU.RCP64H R37, R55 ;  /* 0x0000003700257308 */ /* 0x000e640000001800 */
[----:B-1----:R-:W-:-:S08]  /*0730*/  DFMA R52, -R54, R36, 1 ;  /* 0x3ff000003634742b */ /* 0x002fd00000000124 */
[----:B------:R-:W-:-:S08]  /*0740*/  DFMA R52, R52, R52, R52 ;  /* 0x000000343434722b */ /* 0x000fd00000000034 */
[----:B------:R-:W-:Y:S01]  /*0750*/  DFMA R52, R36, R52, R36 ;  /* 0x000000342434722b */ /* 0x000fe20000000024 */
[----:B------:R-:W-:Y:S01]  /*0760*/  MOV R36, 0x0 ;  /* 0x0000000000247802 */ /* 0x000fe20000000f00 */
[----:B------:R-:W-:-:S06]  /*0770*/  IMAD.MOV.U32 R37, RZ, RZ, 0x40000000 ;  /* 0x40000000ff257424 */ /* 0x000fcc00078e00ff */
[----:B------:R-:W-:-:S10]  /*0780*/  DFMA R52, R52, -R36, 1 ;  /* 0x3ff000003434742b */ /* 0x000fd40000000824 */
[----:B------:R-:W-:Y:S02]  /*0790*/  FSEL R21, R53, 1.875, !P0 ;  /* 0x3ff0000035157808 */ /* 0x000fe40004000000 */
[----:B------:R-:W-:Y:S02]  /*07a0*/  FSEL R20, R52, RZ, !P0 ;  /* 0x000000ff34147208 */ /* 0x000fe40004000000 */
[----:B------:R-:W-:Y:S01]  /*07b0*/  LOP3.LUT R21, R21, 0x80000000, R35, 0xb8, !PT ;  /* 0x8000000015157812 */ /* 0x000fe200078eb823 */
[----:B------:R-:W-:Y:S06]  /*07c0*/  BRA `(.L_x_109) ;  /* 0x00000000008c7947 */ /* 0x000fec0003800000 */
.L_x_108:
[----:B------:R-:W-:Y:S01]  /*07d0*/  DMUL R20, R34, R34 ;  /* 0x0000002222147228 */ /* 0x000fe20000000000 */
[----:B------:R-:W-:Y:S01]  /*07e0*/  IMAD.MOV.U32 R36, RZ, RZ, 0x420afc3d ;  /* 0x420afc3dff247424 */ /* 0x000fe200078e00ff */
[----:B------:R-:W-:Y:S01]  /*07f0*/  UMOV UR8, 0xe2f5e964 ;  /* 0xe2f5e96400087882 */ /* 0x000fe20000000000 */
[----:B------:R-:W-:Y:S01]  /*0800*/  IMAD.MOV.U32 R37, RZ, RZ, 0x3f14359f ;  /* 0x3f14359fff257424 */ /* 0x000fe200078e00ff */
[----:B------:R-:W-:-:S05]  /*0810*/  UMOV UR9, 0x3ef0bc46 ;  /* 0x3ef0bc4600097882 */ /* 0x000fca0000000000 */
        /* <DEDUP_REMOVED lines=30> */
.L_x_109:
[----:B0-----:R-:W-:Y:S05]  /*0a00*/  BSYNC.RECONVERGENT B0 ;  /* 0x0000000000007941 */ /* 0x001fea0003800200 */
.L_x_107:
[----:B-----5:R-:W0:Y:S01]  /*0a10*/  MUFU.RCP64H R53, R61 ;  /* 0x0000003d00357308 */ /* 0x020e220000001800 */
[----:B------:R-:W-:Y:S01]  /*0a20*/  VIADD R52, R61, 0x300402 ;  /* 0x003004023d347836 */ /* 0x000fe20000000000 */
[----:B------:R-:W-:Y:S02]  /*0a30*/  DADD R22, R42, -R22 ;  /* 0x000000002a167229 */ /* 0x000fe40000000816 */
[----:B------:R-:W-:Y:S02]  /*0a40*/  DADD R2, R38, -R2 ;  /* 0x0000000026027229 */ /* 0x000fe40000000802 */
[----:B------:R-:W-:Y:S01]  /*0a50*/  FSETP.GEU.AND P0, PT, |R52|, 5.8789094863358348022e-39, PT ;  /* 0x004004023400780b */ /* 0x000fe20003f0e200 */
[----:B------:R-:W-:Y:S01]  /*0a60*/  DADD R62, R28, -R24 ;  /* 0x000000001c3e7229 */ /* 0x000fe20000000818 */
[----:B------:R-:W-:Y:S01]  /*0a70*/  MOV R24, 0x0 ;  /* 0x0000000000187802 */ /* 0x000fe20000000f00 */
[----:B------:R-:W-:Y:S01]  /*0a80*/  IMAD.MOV.U32 R25, RZ, RZ, 0x408f4000 ;  /* 0x408f4000ff197424 */ /* 0x000fe200078e00ff */
[----:B------:R-:W-:-:S02]  /*0a90*/  DMUL R54, R10, R22 ;  /* 0x000000160a367228 */ /* 0x000fc40000000000 */
[----:B------:R-:W-:-:S03]  /*0aa0*/  DMUL R2, R10, R2 ;  /* 0x000000020a027228 */ /* 0x000fc60000000000 */
[----:B------:R-:W-:Y:S02]  /*0ab0*/  DMUL R22, R10, R62 ;  /* 0x0000003e0a167228 */ /* 0x000fe40000000000 */
[----:B0-----:R-:W-:Y:S02]  /*0ac0*/  DFMA R36, -R60, R52, 1 ;  /* 0x3ff000003c24742b */ /* 0x001fe40000000134 */
[----:B------:R-:W-:-:S06]  /*0ad0*/  DFMA R24, R20, R24, -1 ;  /* 0xbff000001418742b */ /* 0x000fcc0000000018 */
[----:B------:R-:W-:-:S08]  /*0ae0*/  DFMA R36, R36, R36, R36 ;  /* 0x000000242424722b */ /* 0x000fd00000000024 */
[----:B------:R-:W-:Y:S02]  /*0af0*/  DFMA R36, R52, R36, R52 ;  /* 0x000000243424722b */ /* 0x000fe40000000034 */
[----:B------:R-:W-:-:S06]  /*0b00*/  DMUL R52, R42, R8 ;  /* 0x000000082a347228 */ /* 0x000fcc0000000000 */
[----:B------:R-:W-:-:S08]  /*0b10*/  DFMA R58, -R60, R36, 1 ;  /* 0x3ff000003c3a742b */ /* 0x000fd00000000124 */
[----:B------:R-:W-:Y:S02]  /*0b20*/  DFMA R58, R36, R58, R36 ;  /* 0x0000003a243a722b */ /* 0x000fe40000000024 */
[----:B------:R-:W-:Y:S01]  /*0b30*/  DMUL R36, R12, R6 ;  /* 0x000000060c247228 */ /* 0x000fe20000000000 */
[----:B------:R-:W-:Y:S10]  /*0b40*/  @P0 BRA `(.L_x_110) ;  /* 0x0000000000180947 */ /* 0x000ff40003800000 */
[----:B------:R-:W-:Y:S02]  /*0b50*/  LOP3.LUT R64, R61, 0x7fffffff, RZ, 0xc0, !PT ;  /* 0x7fffffff3d407812 */ /* 0x000fe400078ec0ff */
[----:B------:R-:W-:-:S03]  /*0b60*/  MOV R26, 0xb90 ;  /* 0x00000b90001a7802 */ /* 0x000fc60000000f00 */
[----:B------:R-:W-:-:S07]  /*0b70*/  VIADD R64, R64, 0xfff00000 ;  /* 0xfff0000040407836 */ /* 0x000fce0000000000 */
[----:B------:R-:W-:Y:S05]  /*0b80*/  CALL.REL.NOINC `($__internal_11_$__cuda_sm20_dblrcp_rn_slowpath_v3) ;  /* 0x0000000800687944 */ /* 0x000fea0003c00000 */
[----:B------:R-:W-:Y:S01]  /*0b90*/  IMAD.MOV.U32 R58, RZ, RZ, R62 ;  /* 0x000000ffff3a7224 */ /* 0x000fe200078e003e */
[----:B------:R-:W-:-:S07]  /*0ba0*/  MOV R59, R63 ;  /* 0x0000003f003b7202 */ /* 0x000fce0000000f00 */
.L_x_110:
        /* <DEDUP_REMOVED lines=11> */
[----:B------:R-:W-:Y:S01]  /*0c60*/  MOV R26, 0xca0 ;  /* 0x00000ca0001a7802 */ /* 0x000fe20000000f00 */
[----:B------:R-:W-:Y:S01]  /*0c70*/  IMAD.MOV.U32 R61, RZ, RZ, R57 ;  /* 0x000000ffff3d7224 */ /* 0x000fe200078e0039 */
[----:B------:R-:W-:-:S07]  /*0c80*/  IADD3 R64, PT, PT, R64, -0x100000, RZ ;  /* 0xfff0000040407810 */ /* 0x000fce0007ffe0ff */
[----:B------:R-:W-:Y:S05]  /*0c90*/  CALL.REL.NOINC `($__internal_11_$__cuda_sm20_dblrcp_rn_slowpath_v3) ;  /* 0x0000000800247944 */ /* 0x000fea0003c00000 */
.L_x_111:
[----:B------:R-:W-:Y:S01]  /*0ca0*/  DMUL R58, R62, R58 ;  /* 0x0000003a3e3a7228 */ /* 0x000fe20000000000 */
[----:B------:R-:W0:Y:S01]  /*0cb0*/  MUFU.RCP64H R61, 140 ;  /* 0x40618000003d7908 */ /* 0x000e220000001800 */
[----:B------:R-:W-:Y:S01]  /*0cc0*/  DMUL R62, R38, R8 ;  /* 0x00000008263e7228 */ /* 0x000fe20000000000 */
[----:B------:R-:W-:Y:S01]  /*0cd0*/  UMOV UR8, 0x3b990ee6 ;  /* 0x3b990ee600087882 */ /* 0x000fe20000000000 */
[----:B------:R-:W-:Y:S01]  /*0ce0*/  UMOV UR9, 0x4010ee64 ;  /* 0x4010ee6400097882 */ /* 0x000fe20000000000 */
[----:B------:R-:W-:Y:S01]  /*0cf0*/  IMAD.MOV.U32 R60, RZ, RZ, 0x1 ;  /* 0x00000001ff3c7424 */ /* 0x000fe200078e00ff */
[----:B------:R-:W-:Y:S01]  /*0d00*/  UMOV UR10, 0x4c8e627f ;  /* 0x4c8e627f000a7882 */ /* 0x000fe20000000000 */
[----:B------:R-:W-:Y:S01]  /*0d10*/  UMOV UR11, 0x3f795b2f ;  /* 0x3f795b2f000b7882 */ /* 0x000fe20000000000 */
[-C--:B------:R-:W-:Y:S01]  /*0d20*/  DMUL R44, R44, R58.reuse ;  /* 0x0000003a2c2c7228 */ /* 0x080fe20000000000 */
[----:B------:R-:W-:Y:S01]  /*0d30*/  BSSY.RECONVERGENT B0, `(.L_x_112) ;  /* 0x0000035000007945 */ /* 0x000fe20003800200 */
[----:B------:R-:W-:-:S02]  /*0d40*/  DMUL R64, R50, R58 ;  /* 0x0000003a32407228 */ /* 0x000fc40000000000 */
[----:B------:R-:W-:-:S04]  /*0d50*/  DMUL R40, R12, R40 ;  /* 0x000000280c287228 */ /* 0x000fc80000000000 */
[----:B------:R-:W-:Y:S01]  /*0d60*/  DFMA R56, R44, UR8, R52 ;  /* 0x000000082c387c2b */ /* 0x000fe20008000034 */
[----:B------:R-:W-:Y:S01]  /*0d70*/  IMAD.MOV.U32 R52, RZ, RZ, 0x0 ;  /* 0x00000000ff347424 */ /* 0x000fe200078e00ff */
[----:B------:R-:W-:Y:S01]  /*0d80*/  DMUL R44, R46, R58 ;  /* 0x0000003a2e2c7228 */ /* 0x000fe20000000000 */
[----:B------:R-:W-:Y:S01]  /*0d90*/  IMAD.MOV.U32 R53, RZ, RZ, 0x40618000 ;  /* 0x40618000ff357424 */ /* 0x000fe200078e00ff */
[----:B------:R-:W-:-:S04]  /*0da0*/  DMUL R46, R62, UR10 ;  /* 0x0000000a3e2e7c28 */ /* 0x000fc80008000000 */
[----:B------:R-:W-:Y:S02]  /*0db0*/  DFMA R56, R36, R56, -R54 ;  /* 0x000000382438722b */ /* 0x000fe40000000836 */
[----:B0-----:R-:W-:Y:S02]  /*0dc0*/  DFMA R62, R60, -R52, 1 ;  /* 0x3ff000003c3e742b */ /* 0x001fe40000000834 */
[----:B------:R-:W-:-:S06]  /*0dd0*/  DFMA R46, R44, UR8, R46 ;  /* 0x000000082c2e7c2b */ /* 0x000fcc000800002e */
[----:B------:R-:W-:Y:S02]  /*0de0*/  DFMA R44, R62, R62, R62 ;  /* 0x0000003e3e2c722b */ /* 0x000fe4000000003e */
[----:B------:R-:W-:-:S06]  /*0df0*/  DMUL R62, R38, R4 ;  /* 0x00000004263e7228 */ /* 0x000fcc0000000000 */
[----:B------:R-:W-:Y:S02]  /*0e00*/  DFMA R44, R60, R44, R60 ;  /* 0x0000002c3c2c722b */ /* 0x000fe4000000003c */
[----:B------:R-:W-:Y:S02]  /*0e10*/  DMUL R60, R48, R58 ;  /* 0x0000003a303c7228 */ /* 0x000fe40000000000 */
[----:B------:R-:W-:Y:S02]  /*0e20*/  DMUL R50, R62, UR10 ;  /* 0x0000000a3e327c28 */ /* 0x000fe40008000000 */
[----:B------:R-:W-:Y:S02]  /*0e30*/  DMUL R48, R42, R4 ;  /* 0x000000042a307228 */ /* 0x000fe40000000000 */
[----:B------:R-:W-:Y:S02]  /*0e40*/  DFMA R62, R44, -R52, 1 ;  /* 0x3ff000002c3e742b */ /* 0x000fe40000000834 */
[----:B------:R-:W-:Y:S01]  /*0e50*/  DFMA R42, -R42, R34, R54 ;  /* 0x000000222a2a722b */ /* 0x000fe20000000136 */
[----:B------:R-:W0:Y:S01]  /*0e60*/  LDC.64 R52, c[0x0][0x380] ;  /* 0x0000e000ff347b82 */ /* 0x000e220000000a00 */
[----:B------:R-:W-:-:S02]  /*0e70*/  DFMA R54, R36, R46, -R2 ;  /* 0x0000002e2436722b */ /* 0x000fc40000000802 */
[----:B------:R-:W-:Y:S02]  /*0e80*/  DFMA R48, R60, UR8, R48 ;  /* 0x000000083c307c2b */ /* 0x000fe40008000030 */
[----:B------:R-:W-:Y:S02]  /*0e90*/  DMUL R60, R38, R34 ;  /* 0x00000022263c7228 */ /* 0x000fe40000000000 */
[----:B------:R-:W-:Y:S01]  /*0ea0*/  DFMA R46, R44, R62, R44 ;  /* 0x0000003e2c2e722b */ /* 0x000fe2000000002c */
[----:B------:R-:W1:Y:S01]  /*0eb0*/  LDC R38, c[0x0][0x3dc] ;  /* 0x0000f700ff267b82 */ /* 0x000e620000000800 */
[----:B------:R-:W-:Y:S02]  /*0ec0*/  DMUL R44, R28, R8 ;  /* 0x000000081c2c7228 */ /* 0x000fe40000000000 */
[----:B------:R-:W-:Y:S01]  /*0ed0*/  DFMA R50, R64, UR8, R50 ;  /* 0x0000000840327c2b */ /* 0x000fe20008000032 */
[----:B------:R-:W-:Y:S01]  /*0ee0*/  UMOV UR8, 0x4c8e627f ;  /* 0x4c8e627f00087882 */ /* 0x000fe20000000000 */
[----:B------:R-:W-:Y:S01]  /*0ef0*/  UMOV UR9, 0x3f795b2f ;  /* 0x3f795b2f00097882 */ /* 0x000fe20000000000 */
[----:B------:R-:W-:-:S02]  /*0f00*/  DFMA R48, R40, R48, R56 ;  /* 0x000000302830722b */ /* 0x000fc40000000038 */
[----:B------:R-:W-:Y:S02]  /*0f10*/  DFMA R60, R60, -UR8, R2 ;  /* 0x800000083c3c7c2b */ /* 0x000fe40008000002 */
[----:B------:R-:W-:Y:S01]  /*0f20*/  DMUL R2, R44, R46 ;  /* 0x0000002e2c027228 */ /* 0x000fe20000000000 */
[----:B------:R-:W-:Y:S01]  /*0f30*/  FSETP.GEU.AND P1, PT, |R45|, 6.5827683646048100446e-37, PT ;  /* 0x036000002d00780b */ /* 0x000fe20003f2e200 */
[----:B------:R-:W-:Y:S02]  /*0f40*/  DFMA R50, R40, R50, R54 ;  /* 0x000000322832722b */ /* 0x000fe40000000036 */
[----:B------:R-:W-:Y:S02]  /*0f50*/  DMUL R42, R24, R42 ;  /* 0x0000002a182a7228 */ /* 0x000fe40000000000 */
[----:B------:R-:W-:Y:S01]  /*0f60*/  DMUL R48, R48, R20 ;  /* 0x0000001430307228 */ /* 0x000fe20000000000 */
[----:B0-----:R-:W-:Y:S01]  /*0f70*/  IMAD.WIDE R52, R27, 0x8, R52 ;  /* 0x000000081b347825 */ /* 0x001fe200078e0234 */
[----:B------:R-:W-:-:S02]  /*0f80*/  DFMA R54, R2, -140, R44 ;  /* 0xc06180000236782b */ /* 0x000fc4000000002c */
[----:B------:R-:W-:Y:S02]  /*0f90*/  DMUL R60, R24, R60 ;  /* 0x0000003c183c7228 */ /* 0x000fe40000000000 */
[----:B------:R-:W-:Y:S02]  /*0fa0*/  DMUL R50, R50, R20 ;  /* 0x0000001432327228 */ /* 0x000fe40000000000 */
[----:B------:R-:W-:Y:S01]  /*0fb0*/  DFMA R48, R48, -1000, -R42 ;  /* 0xc08f40003030782b */ /* 0x000fe2000000082a */
[----:B-1----:R-:W-:Y:S01]  /*0fc0*/  IMAD.WIDE R38, R38, 0x8, R52 ;  /* 0x0000000826267825 */ /* 0x002fe200078e0234 */
[----:B------:R-:W-:Y:S01]  /*0fd0*/  DFMA R2, R46, R54, R2 ;  /* 0x000000362e02722b */ /* 0x000fe20000000002 */
[----:B------:R-:W-:Y:S02]  /*0fe0*/  MOV R42, RZ ;  /* 0x000000ff002a7202 */ /* 0x000fe40000000f00 */
[----:B------:R-:W-:Y:S01]  /*0ff0*/  IMAD.MOV.U32 R43, RZ, RZ, 0x40618000 ;  /* 0x40618000ff2b7424 */ /* 0x000fe200078e00ff */
[----:B------:R-:W-:Y:S01]  /*1000*/  DFMA R50, R50, -1000, -R60 ;  /* 0xc08f40003232782b */ /* 0x000fe2000000083c */
[----:B------:R0:W-:Y:S05]  /*1010*/  STG.E.64 desc[UR6][R52.64], R48 ;  /* 0x0000003034007986 */ /* 0x0001ea000c101b06 */
[----:B------:R-:W-:Y:S01]  /*1020*/  FFMA R26, RZ, 3.5234375, R3 ;  /* 0x40618000ff1a7823 */ /* 0x000fe20000000003 */
[----:B------:R0:W-:Y:S04]  /*1030*/  STG.E.64 desc[UR6][R38.64], R50 ;  /* 0x0000003226007986 */ /* 0x0001e8000c101b06 */
[----:B------:R-:W-:-:S13]  /*1040*/  FSETP.GT.AND P0, PT, |R26|, 1.469367938527859385e-39, PT ;  /* 0x001000001a00780b */ /* 0x000fda0003f04200 */
[----:B0-----:R-:W-:Y:S05]  /*1050*/  @P0 BRA P1, `(.L_x_113) ;  /* 0x0000000000080947 */ /* 0x001fea0000800000 */
[----:B------:R-:W-:-:S07]  /*1060*/  MOV R48, 0x1080 ;  /* 0x0000108000307802 */ /* 0x000fce0000000f00 */
[----:B------:R-:W-:Y:S05]  /*1070*/  CALL.REL.NOINC `($__internal_12_$__cuda_sm20_div_rn_f64_full) ;  /* 0x0000000400c87944 */ /* 0x000fea0003c00000 */
.L_x_113:
[----:B------:R-:W-:Y:S05]  /*1080*/  BSYNC.RECONVERGENT B0 ;  /* 0x0000000000007941 */ /* 0x000fea0003800200 */
.L_x_112:
        /* <DEDUP_REMOVED lines=12> */
[----:B------:R-:W-:Y:S02]  /*1150*/  DFMA R48, R44, R48, R44 ;  /* 0x000000302c30722b */ /* 0x000fe4000000002c */
[----:B------:R-:W-:-:S06]  /*1160*/  DMUL R44, R28, R4 ;  /* 0x000000041c2c7228 */ /* 0x000fcc0000000000 */
[----:B------:R-:W-:-:S04]  /*1170*/  DFMA R46, R48, -R46, 1 ;  /* 0x3ff00000302e742b */ /* 0x000fc8000000082e */
[----:B------:R-:W-:-:S04]  /*1180*/  FSETP.GEU.AND P1, PT, |R45|, 6.5827683646048100446e-37, PT ;  /* 0x036000002d00780b */ /* 0x000fc80003f2e200 */
[----:B------:R-:W-:-:S08]  /*1190*/  DFMA R48, R48, R46, R48 ;  /* 0x0000002e3030722b */ /* 0x000fd00000000030 */
[----:B------:R-:W-:-:S08]  /*11a0*/  DMUL R4, R48, R44 ;  /* 0x0000002c30047228 */ /* 0x000fd00000000000 */
[----:B------:R-:W-:-:S08]  /*11b0*/  DFMA R46, R4, -140, R44 ;  /* 0xc0618000042e782b */ /* 0x000fd0000000002c */
[----:B------:R-:W-:-:S10]  /*11c0*/  DFMA R4, R48, R46, R4 ;  /* 0x0000002e3004722b */ /* 0x000fd40000000004 */
[----:B------:R-:W-:-:S05]  /*11d0*/  FFMA R2, RZ, 3.5234375, R5 ;  /* 0x40618000ff027823 */ /* 0x000fca0000000005 */
[----:B------:R-:W-:-:S13]  /*11e0*/  FSETP.GT.AND P0, PT, |R2|, 1.469367938527859385e-39, PT ;  /* 0x001000000200780b */ /* 0x000fda0003f04200 */
[----:B------:R-:W-:Y:S05]  /*11f0*/  @P0 BRA P1, `(.L_x_115) ;  /* 0x0000000000100947 */ /* 0x000fea0000800000 */
[----:B------:R-:W-:-:S07]  /*1200*/  MOV R48, 0x1220 ;  /* 0x0000122000307802 */ /* 0x000fce0000000f00 */
[----:B------:R-:W-:Y:S05]  /*1210*/  CALL.REL.NOINC `($__internal_12_$__cuda_sm20_div_rn_f64_full) ;  /* 0x0000000400607944 */ /* 0x000fea0003c00000 */
[----:B------:R-:W-:Y:S02]  /*1220*/  IMAD.MOV.U32 R4, RZ, RZ, R2 ;  /* 0x000000ffff047224 */ /* 0x000fe400078e0002 */
[----:B------:R-:W-:-:S07]  /*1230*/  IMAD.MOV.U32 R5, RZ, RZ, R3 ;  /* 0x000000ffff057224 */ /* 0x000fce00078e0003 */
.L_x_115:
[----:B------:R-:W-:Y:S05]  /*1240*/  BSYNC.RECONVERGENT B0 ;  /* 0x0000000000007941 */ /* 0x000fea0003800200 */
.L_x_114:
        /* <DEDUP_REMOVED lines=27> */
[----:B------:R-:W-:Y:S05]  /*1400*/  CALL.REL.NOINC `($__internal_12_$__cuda_sm20_div_rn_f64_full) ;  /* 0x0000000000e47944 */ /* 0x000fea0003c00000 */
.L_x_117:
[----:B------:R-:W-:Y:S05]  /*1410*/  BSYNC.RECONVERGENT B0 ;  /* 0x0000000000007941 */ /* 0x000fea0003800200 */
.L_x_116:
[----:B------:R-:W0:Y:S01]  /*1420*/  LDC R29, c[0x0][0x3dc] ;  /* 0x0000f700ff1d7b82 */ /* 0x000e220000000800 */
[----:B------:R-:W-:Y:S01]  /*1430*/  DADD R2, R22, -R2 ;  /* 0x0000000016027229 */ /* 0x000fe20000000802 */
[----:B------:R-:W-:Y:S01]  /*1440*/  IMAD R27, R0, UR4, R27 ;  /* 0x00000004001b7c24 */ /* 0x000fe2000f8e021b */
[----:B------:R-:W-:Y:S02]  /*1450*/  DMUL R6, R8, R6 ;  /* 0x0000000608067228 */ /* 0x000fe40000000000 */
[----:B------:R-:W-:Y:S02]  /*1460*/  DMUL R18, R12, R18 ;  /* 0x000000120c127228 */ /* 0x000fe40000000000 */
[----:B------:R-:W-:Y:S02]  /*1470*/  DADD R14, R14, -R16 ;  /* 0x000000000e0e7229 */ /* 0x000fe40000000810 */
[----:B------:R-:W-:-:S04]  /*1480*/  DMUL R2, R24, R2 ;  /* 0x0000000218027228 */ /* 0x000fc80000000000 */
[----:B------:R-:W-:-:S04]  /*1490*/  DFMA R18, R12, R6, R18 ;  /* 0x000000060c12722b */ /* 0x000fc80000000012 */
[----:B------:R-:W-:-:S04]  /*14a0*/  DFMA R2, R20, -1000, -R2 ;  /* 0xc08f40001402782b */ /* 0x000fc80000000802 */
[----:B------:R-:W-:Y:S01]  /*14b0*/  DFMA R14, R10, R14, R18 ;  /* 0x0000000e0a0e722b */ /* 0x000fe20000000012 */
[----:B0-----:R-:W-:Y:S01]  /*14c0*/  IMAD.WIDE R38, R29, 0x8, R38 ;  /* 0x000000081d267825 */ /* 0x001fe200078e0226 */
[----:B------:R-:W-:-:S04]  /*14d0*/  ISETP.GE.AND P0, PT, R27, R29, PT ;  /* 0x0000001d1b00720c */ /* 0x000fc80003f06270 */
[----:B------:R2:W-:Y:S01]  /*14e0*/  STG.E.64 desc[UR6][R38.64], R2 ;  /* 0x0000000226007986 */ /* 0x0005e2000c101b06 */
[----:B------:R-:W-:-:S05]  /*14f0*/  IMAD.WIDE R4, R29, 0x8, R38 ;  /* 0x000000081d047825 */ /* 0x000fca00078e0226 */
[----:B------:R2:W-:Y:S03]  /*1500*/  STG.E.64 desc[UR6][R4.64], R14 ;  /* 0x0000000e04007986 */ /* 0x0005e6000c101b06 */
[----:B------:R-:W-:Y:S05]  /*1510*/  @!P0 BRA `(.L_x_118) ;  /* 0xffffffe800e08947 */ /* 0x000fea000383ffff */
[----:B------:R-:W-:Y:S05]  /*1520*/  EXIT ;  /* 0x000000000000794d */ /* 0x000fea0003800000 */
        .weak           $__internal_11_$__cuda_sm20_dblrcp_rn_slowpath_v3
        .type           $__internal_11_$__cuda_sm20_dblrcp_rn_slowpath_v3,@function
        .size           $__internal_11_$__cuda_sm20_dblrcp_rn_slowpath_v3,($__internal_12_$__cuda_sm20_div_rn_f64_full - $__internal_11_$__cuda_sm20_dblrcp_rn_slowpath_v3)
$__internal_11_$__cuda_sm20_dblrcp_rn_slowpath_v3:
[----:B------:R-:W-:Y:S01]  /*1530*/  DSETP.GTU.AND P0, PT, |R60|, +INF , PT ;  /* 0x7ff000003c00742a */ /* 0x000fe20003f0c200 */
[----:B------:R-:W-:-:S13]  /*1540*/  BSSY.RECONVERGENT B0, `(.L_x_119) ;  /* 0x0000022000007945 */ /* 0x000fda0003800200 */
[----:B------:R-:W-:Y:S05]  /*1550*/  @P0 BRA `(.L_x_120) ;  /* 0x0000000000780947 */ /* 0x000fea0003800000 */
[----:B------:R-:W-:-:S04]  /*1560*/  LOP3.LUT R65, R61, 0x7fffffff, RZ, 0xc0, !PT ;  /* 0x7fffffff3d417812 */ /* 0x000fc800078ec0ff */
[----:B------:R-:W-:-:S04]  /*1570*/  IADD3 R62, PT, PT, R65, -0x1, RZ ;  /* 0xffffffff413e7810 */ /* 0x000fc80007ffe0ff */
[----:B------:R-:W-:-:S13]  /*1580*/  ISETP.GE.U32.AND P0, PT, R62, 0x7fefffff, PT ;  /* 0x7fefffff3e00780c */ /* 0x000fda0003f06070 */
[----:B------:R-:W-:Y:S01]  /*1590*/  @P0 LOP3.LUT R63, R61, 0x7ff00000, RZ, 0x3c, !PT ;  /* 0x7ff000003d3f0812 */ /* 0x000fe200078e3cff */
[----:B------:R-:W-:Y:S01]  /*15a0*/  @P0 IMAD.MOV.U32 R62, RZ, RZ, RZ ;  /* 0x000000ffff3e0224 */ /* 0x000fe200078e00ff */
[----:B------:R-:W-:Y:S06]  /*15b0*/  @P0 BRA `(.L_x_121) ;  /* 0x0000000000680947 */ /* 0x000fec0003800000 */
[----:B------:R-:W-:-:S13]  /*15c0*/  ISETP.GE.U32.AND P0, PT, R65, 0x1000001, PT ;  /* 0x010000014100780c */ /* 0x000fda0003f06070 */
[----:B------:R-:W-:Y:S05]  /*15d0*/  @!P0 BRA `(.L_x_122) ;  /* 0x0000000000348947 */ /* 0x000fea0003800000 */
[----:B------:R-:W-:Y:S02]  /*15e0*/  VIADD R63, R61, 0xc0200000 ;  /* 0xc02000003d3f7836 */ /* 0x000fe40000000000 */
        /* <DEDUP_REMOVED lines=12> */
.L_x_122:
[----:B------:R-:W-:-:S06]  /*16b0*/  DMUL R60, R60, 8.11296384146066816958e+31 ;  /* 0x469000003c3c7828 */ /* 0x000fcc0000000000 */
        /* <DEDUP_REMOVED lines=8> */
.L_x_120:
[----:B------:R-:W-:Y:S02]  /*1740*/  LOP3.LUT R63, R61, 0x80000, RZ, 0xfc, !PT ;  /* 0x000800003d3f7812 */ /* 0x000fe400078efcff */
[----:B------:R-:W-:-:S07]  /*1750*/  MOV R62, R60 ;  /* 0x0000003c003e7202 */ /* 0x000fce0000000f00 */
.L_x_121:
[----:B------:R-:W-:Y:S05]  /*1760*/  BSYNC.RECONVERGENT B0 ;  /* 0x0000000000007941 */ /* 0x000fea0003800200 */
.L_x_119:
[----:B------:R-:W-:Y:S02]  /*1770*/  IMAD.MOV.U32 R60, RZ, RZ, R26 ;  /* 0x000000ffff3c7224 */ /* 0x000fe400078e001a */
[----:B------:R-:W-:-:S04]  /*1780*/  IMAD.MOV.U32 R61, RZ, RZ, 0x0 ;  /* 0x00000000ff3d7424 */ /* 0x000fc800078e00ff */
[----:B------:R-:W-:Y:S05]  /*1790*/  RET.REL.NODEC R60 `(_Z14kernelgpuFbou3IdEvPT_S1_S1_S1_S1_S1_S1_S1_S1_S1_S0_iiiiiiii) ;  /* 0xffffffe83c187950 */ /* 0x000fea0003c3ffff */
        .weak           $__internal_12_$__cuda_sm20_div_rn_f64_full
        .type           $__internal_12_$__cuda_sm20_div_rn_f64_full,@function
        .size           $__internal_12_$__cuda_sm20_div_rn_f64_full,(.L_x_166 - $__internal_12_$__cuda_sm20_div_rn_f64_full)
$__internal_12_$__cuda_sm20_div_rn_f64_full:
[C---:B------:R-:W-:Y:S01]  /*17a0*/  FSETP.GEU.AND P0, PT, |R43|.reuse, 1.469367938527859385e-39, PT ;  /* 0x001000002b00780b */ /* 0x040fe20003f0e200 */
[----:B------:R-:W-:Y:S01]  /*17b0*/  BSSY.RECONVERGENT B1, `(.L_x_123) ;  /* 0x0000056000017945 */ /* 0x000fe20003800200 */
[----:B------:R-:W-:Y:S02]  /*17c0*/  LOP3.LUT R2, R43, 0x800fffff, RZ, 0xc0, !PT ;  /* 0x800fffff2b027812 */ /* 0x000fe400078ec0ff */
        /* <DEDUP_REMOVED lines=8> */
[----:B------:R-:W-:Y:S02]  /*1850*/  ISETP.GE.U32.AND P1, PT, R49, R56, PT ;  /* 0x000000383100720c */ /* 0x000fe40003f26070 */
[----:B------:R-:W-:Y:S01]  /*1860*/  @!P2 LOP3.LUT R26, R43, 0x7ff00000, RZ, 0xc0, !PT ;  /* 0x7ff000002b1aa812 */ /* 0x000fe200078ec0ff */
[----:B------:R-:W0:Y:S03]  /*1870*/  MUFU.RCP64H R51, R3 ;  /* 0x0000000300337308 */ /* 0x000e260000001800 */
[----:B------:R-:W-:Y:S01]  /*1880*/  @!P2 ISETP.GE.U32.AND P3, PT, R49, R26, PT ;  /* 0x0000001a3100a20c */ /* 0x000fe20003f66070 */
[----:B------:R-:W-:Y:S01]  /*1890*/  IMAD.MOV.U32 R26, RZ, RZ, 0x1ca00000 ;  /* 0x1ca00000ff1a7424 */ /* 0x000fe200078e00ff */
[----:B------:R-:W-:-:S04]  /*18a0*/  @!P0 LOP3.LUT R56, R3, 0x7ff00000, RZ, 0xc0, !PT ;  /* 0x7ff0000003388812 */ /* 0x000fc800078ec0ff */
[----:B------:R-:W-:-:S04]  /*18b0*/  @!P2 SEL R53, R26, 0x63400000, !P3 ;  /* 0x634000001a35a807 */ /* 0x000fc80005800000 */
[----:B------:R-:W-:Y:S01]  /*18c0*/  @!P2 LOP3.LUT R54, R53, 0x80000000, R45, 0xf8, !PT ;  /* 0x800000003536a812 */ /* 0x000fe200078ef82d */
[----:B0-----:R-:W-:-:S03]  /*18d0*/  DFMA R46, R50, -R2, 1 ;  /* 0x3ff00000322e742b */ /* 0x001fc60000000802 */
[----:B------:R-:W-:Y:S01]  /*18e0*/  @!P2 LOP3.LUT R55, R54, 0x100000, RZ, 0xfc, !PT ;  /* 0x001000003637a812 */ /* 0x000fe200078efcff */
[----:B------:R-:W-:-:S04]  /*18f0*/  @!P2 IMAD.MOV.U32 R54, RZ, RZ, RZ ;  /* 0x000000ffff36a224 */ /* 0x000fc800078e00ff */
[----:B------:R-:W-:-:S08]  /*1900*/  DFMA R46, R46, R46, R46 ;  /* 0x0000002e2e2e722b */ /* 0x000fd0000000002e */
[----:B------:R-:W-:Y:S01]  /*1910*/  DFMA R50, R50, R46, R50 ;  /* 0x0000002e3232722b */ /* 0x000fe20000000032 */
[----:B------:R-:W-:Y:S01]  /*1920*/  SEL R47, R26, 0x63400000, !P1 ;  /* 0x634000001a2f7807 */ /* 0x000fe20004800000 */
[----:B------:R-:W-:-:S03]  /*1930*/  IMAD.MOV.U32 R46, RZ, RZ, R44 ;  /* 0x000000ffff2e7224 */ /* 0x000fc600078e002c */
        /* <DEDUP_REMOVED lines=8> */
[----:B------:R-:W-:Y:S01]  /*19c0*/  VIADD R60, R56, 0xffffffff ;  /* 0xffffffff383c7836 */ /* 0x000fe20000000000 */
[----:B------:R-:W-:-:S04]  /*19d0*/  DFMA R54, R50, -R2, R46 ;  /* 0x800000023236722b */ /* 0x000fc8000000002e */
[----:B------:R-:W-:-:S04]  /*19e0*/  ISETP.GT.U32.OR P0, PT, R60, 0x7feffffe, P0 ;  /* 0x7feffffe3c00780c */ /* 0x000fc80000704470 */
[----:B------:R-:W-:-:S09]  /*19f0*/  DFMA R54, R52, R54, R50 ;  /* 0x000000363436722b */ /* 0x000fd20000000032 */
        /* <DEDUP_REMOVED lines=13> */
[----:B------:R-:W-:-:S09]  /*1ad0*/  IMAD.MOV.U32 R44, RZ, RZ, RZ ;  /* 0x000000ffff2c7224 */ /* 0x000fd200078e00ff */
[C---:B------:R-:W-:Y:S02]  /*1ae0*/  FSETP.NEU.AND P0, PT, R47.reuse, RZ, PT ;  /* 0x000000ff2f00720b */ /* 0x040fe40003f0d000 */
[----:B------:R-:W-:-:S04]  /*1af0*/  LOP3.LUT R49, R47, 0x80000000, R43, 0x48, !PT ;  /* 0x800000002f317812 */ /* 0x000fc800078e482b */
[----:B------:R-:W-:-:S07]  /*1b00*/  LOP3.LUT R45, R49, R45, RZ, 0xfc, !PT ;  /* 0x0000002d312d7212 */ /* 0x000fce00078efcff */
[----:B------:R-:W-:Y:S05]  /*1b10*/  @!P0 BRA `(.L_x_125) ;  /* 0x00000000007c8947 */ /* 0x000fea0003800000 */
[----:B------:R-:W-:Y:S01]  /*1b20*/  IMAD.MOV R3, RZ, RZ, -R26 ;  /* 0x000000ffff037224 */ /* 0x000fe200078e0a1a */
[----:B------:R-:W-:Y:S01]  /*1b30*/  MOV R2, RZ ;  /* 0x000000ff00027202 */ /* 0x000fe20000000f00 */
[----:B------:R-:W-:-:S05]  /*1b40*/  DMUL.RP R44, R54, R44 ;  /* 0x0000002c362c7228 */ /* 0x000fca0000008000 */
[----:B------:R-:W-:-:S05]  /*1b50*/  DFMA R2, R50, -R2, R54 ;  /* 0x800000023202722b */ /* 0x000fca0000000036 */
[----:B------:R-:W-:Y:S02]  /*1b60*/  LOP3.LUT R49, R45, R49, RZ, 0x3c, !PT ;  /* 0x000000312d317212 */ /* 0x000fe400078e3cff */
[----:B------:R-:W-:-:S04]  /*1b70*/  IADD3 R2, PT, PT, -R26, -0x43300000, RZ ;  /* 0xbcd000001a027810 */ /* 0x000fc80007ffe1ff */
[----:B------:R-:W-:-:S04]  /*1b80*/  FSETP.NEU.AND P0, PT, |R3|, R2, PT ;  /* 0x000000020300720b */ /* 0x000fc80003f0d200 */
[----:B------:R-:W-:Y:S02]  /*1b90*/  FSEL R50, R44, R50, !P0 ;  /* 0x000000322c327208 */ /* 0x000fe40004000000 */
[----:B------:R-:W-:Y:S01]  /*1ba0*/  FSEL R51, R49, R51, !P0 ;  /* 0x0000003331337208 */ /* 0x000fe20004000000 */
[----:B------:R-:W-:Y:S06]  /*1bb0*/  BRA `(.L_x_125) ;  /* 0x0000000000547947 */ /* 0x000fec0003800000 */
.L_x_124:
[----:B------:R-:W-:-:S14]  /*1bc0*/  DSETP.NAN.AND P0, PT, R44, R44, PT ;  /* 0x0000002c2c00722a */ /* 0x000fdc0003f08000 */
[----:B------:R-:W-:Y:S05]  /*1bd0*/  @P0 BRA `(.L_x_126) ;  /* 0x0000000000440947 */ /* 0x000fea0003800000 */
[----:B------:R-:W-:-:S14]  /*1be0*/  DSETP.NAN.AND P0, PT, R42, R42, PT ;  /* 0x0000002a2a00722a */ /* 0x000fdc0003f08000 */
[----:B------:R-:W-:Y:S05]  /*1bf0*/  @P0 BRA `(.L_x_127) ;  /* 0x0000000000300947 */ /* 0x000fea0003800000 */
[----:B------:R-:W-:Y:S01]  /*1c00*/  ISETP.NE.AND P0, PT, R57, R56, PT ;  /* 0x000000383900720c */ /* 0x000fe20003f05270 */
[----:B------:R-:W-:Y:S02]  /*1c10*/  IMAD.MOV.U32 R50, RZ, RZ, 0x0 ;  /* 0x00000000ff327424 */ /* 0x000fe400078e00ff */
[----:B------:R-:W-:-:S10]  /*1c20*/  IMAD.MOV.U32 R51, RZ, RZ, -0x80000 ;  /* 0xfff80000ff337424 */ /* 0x000fd400078e00ff */
        /* <DEDUP_REMOVED lines=9> */
.L_x_127:
[----:B------:R-:W-:Y:S01]  /*1cc0*/  LOP3.LUT R51, R43, 0x80000, RZ, 0xfc, !PT ;  /* 0x000800002b337812 */ /* 0x000fe200078efcff */
[----:B------:R-:W-:Y:S01]  /*1cd0*/  IMAD.MOV.U32 R50, RZ, RZ, R42 ;  /* 0x000000ffff327224 */ /* 0x000fe200078e002a */
[----:B------:R-:W-:Y:S06]  /*1ce0*/  BRA `(.L_x_125) ;  /* 0x0000000000087947 */ /* 0x000fec0003800000 */
.L_x_126:
[----:B------:R-:W-:Y:S01]  /*1cf0*/  LOP3.LUT R51, R45, 0x80000, RZ, 0xfc, !PT ;  /* 0x000800002d337812 */ /* 0x000fe200078efcff */
[----:B------:R-:W-:-:S07]  /*1d00*/  IMAD.MOV.U32 R50, RZ, RZ, R44 ;  /* 0x000000ffff327224 */ /* 0x000fce00078e002c */
.L_x_125:
[----:B------:R-:W-:Y:S05]  /*1d10*/  BSYNC.RECONVERGENT B1 ;  /* 0x0000000000017941 */ /* 0x000fea0003800200 */
.L_x_123:
[----:B------:R-:W-:Y:S01]  /*1d20*/  IMAD.MOV.U32 R49, RZ, RZ, 0x0 ;  /* 0x00000000ff317424 */ /* 0x000fe200078e00ff */
[----:B------:R-:W-:Y:S01]  /*1d30*/  MOV R2, R50 ;  /* 0x0000003200027202 */ /* 0x000fe20000000f00 */
[----:B------:R-:W-:Y:S02]  /*1d40*/  IMAD.MOV.U32 R3, RZ, RZ, R51 ;  /* 0x000000ffff037224 */ /* 0x000fe400078e0033 */
[----:B------:R-:W-:Y:S05]  /*1d50*/  RET.REL.NODEC R48 `(_Z14kernelgpuFbou3IdEvPT_S1_S1_S1_S1_S1_S1_S1_S1_S1_S0_iiiiiiii) ;  /* 0xffffffe030a87950 */ /* 0x000fea0003c3ffff */
.L_x_128:
        /* <DEDUP_REMOVED lines=10> */
.L_x_166:


//--------------------- .text._Z14kernelgpuFbou2IdEvPT_S1_S1_S1_S1_S1_S1_S1_S1_S1_S0_iiiiiiii --------------------------
	.section	.text._Z14kernelgpuFbou2IdEvPT_S1_S1_S1_S1_S1_S1_S1_S1_S1_S0_iiiiiiii,"ax",@progbits
	.align	128
        .global         _Z14kernelgpuFbou2IdEvPT_S1_S1_S1_S1_S1_S1_S1_S1_S1_S0_iiiiiiii
        .type           _Z14kernelgpuFbou2IdEvPT_S1_S1_S1_S1_S1_S1_S1_S1_S1_S0_iiiiiiii,@function
        .size           _Z14kernelgpuFbou2IdEvPT_S1_S1_S1_S1_S1_S1_S1_S1_S1_S0_iiiiiiii,(.L_x_178 - _Z14kernelgpuFbou2IdEvPT_S1_S1_S1_S1_S1_S1_S1_S1_S1_S0_iiiiiiii)
        .other          _Z14kernelgpuFbou2IdEvPT_S1_S1_S1_S1_S1_S1_S1_S1_S1_S0_iiiiiiii,@"STO_CUDA_ENTRY STV_DEFAULT"
_Z14kernelgpuFbou2IdEvPT_S1_S1_S1_S1_S1_S1_S1_S1_S1_S0_iiiiiiii:
.text._Z14kernelgpuFbou2IdEvPT_S1_S1_S1_S1_S1_S1_S1_S1_S1_S0_iiiiiiii:
        /* <DEDUP_REMOVED lines=12> */
.L_x_129:
[----:B01----:R-:W-:Y:S01]  /*00c0*/  IMAD.WIDE R2, R0, 0x8, R10 ;  /* 0x0000000800027825 */ /* 0x003fe200078e020a */
[----:B------:R-:W-:-:S04]  /*00d0*/  IADD3 R0, PT, PT, R13, R0, RZ ;  /* 0x000000000d007210 */ /* 0x000fc80007ffe0ff */
[----:B--2---:R1:W-:Y:S01]  /*00e0*/  STG.E.64 desc[UR6][R2.64], RZ ;  /* 0x000000ff02007986 */ /* 0x0043e2000c101b06 */
[----:B------:R-:W-:Y:S01]  /*00f0*/  IMAD.WIDE R4, R15, 0x8, R2 ;  /* 0x000000080f047825 */ /* 0x000fe200078e0202 */
[----:B------:R-:W-:-:S04]  /*0100*/  ISETP.GE.AND P0, PT, R0, R15, PT ;  /* 0x0000000f0000720c */ /* 0x000fc80003f06270 */
[----:B------:R1:W-:Y:S01]  /*0110*/  STG.E.64 desc[UR6][R4.64], RZ ;  /* 0x000000ff04007986 */ /* 0x0003e2000c101b06 */
[----:B------:R-:W-:-:S05]  /*0120*/  IMAD.WIDE R6, R15, 0x8, R4 ;  /* 0x000000080f067825 */ /* 0x000fca00078e0204 */
[----:B------:R1:W-:Y:S01]  /*0130*/  STG.E.64 desc[UR6][R6.64], RZ ;  /* 0x000000ff06007986 */ /* 0x0003e2000c101b06 */
[----:B------:R-:W-:-:S05]  /*0140*/  IMAD.WIDE R8, R15, 0x8, R6 ;  /* 0x000000080f087825 */ /* 0x000fca00078e0206 */
[----:B------:R1:W-:Y:S01]  /*0150*/  STG.E.64 desc[UR6][R8.64], RZ ;  /* 0x000000ff08007986 */ /* 0x0003e2000c101b06 */
[----:B------:R-:W-:Y:S05]  /*0160*/  @!P0 BRA `(.L_x_129) ;  /* 0xfffffffc00d48947 */ /* 0x000fea000383ffff */
[----:B------:R-:W-:Y:S05]  /*0170*/  EXIT ;  /* 0x000000000000794d */ /* 0x000fea0003800000 */
.L_x_130:
        /* <DEDUP_REMOVED lines=16> */
.L_x_178:


//--------------------- .text._Z14kernelgpuFbou1IdEvPT_S1_S1_S1_S1_S1_S1_S1_S1_S1_S0_iiiiiiii --------------------------
	.section	.text._Z14kernelgpuFbou1IdEvPT_S1_S1_S1_S1_S1_S1_S1_S1_S1_S0_iiiiiiii,"ax",@progbits
	.align	128
        .global         _Z14kernelgpuFbou1IdEvPT_S1_S1_S1_S1_S1_S1_S1_S1_S1_S0_iiiiiiii
        .type           _Z14kernelgpuFbou1IdEvPT_S1_S1_S1_S1_S1_S1_S1_S1_S1_S0_iiiiiiii,@function
        .size           _Z14kernelgpuFbou1IdEvPT_S1_S1_S1_S1_S1_S1_S1_S1_S1_S0_iiiiiiii,(.L_x_169 - _Z14kernelgpuFbou1IdEvPT_S1_S1_S1_S1_S1_S1_S1_S1_S1_S0_iiiiiiii)
        .other          _Z14kernelgpuFbou1IdEvPT_S1_S1_S1_S1_S1_S1_S1_S1_S1_S0_iiiiiiii,@"STO_CUDA_ENTRY STV_DEFAULT"
_Z14kernelgpuFbou1IdEvPT_S1_S1_S1_S1_S1_S1_S1_S1_S1_S0_iiiiiiii:
.text._Z14kernelgpuFbou1IdEvPT_S1_S1_S1_S1_S1_S1_S1_S1_S1_S0_iiiiiiii:
        /* <DEDUP_REMOVED lines=11> */
.L_x_139:
[----:B------:R-:W1:Y:S08]  /*00b0*/  LDC.64 R8, c[0x0][0x3c8] ;  /* 0x0000f200ff087b82 */ /* 0x000e700000000a00 */
[----:B0-----:R-:W0:Y:S08]  /*00c0*/  LDC R5, c[0x0][0x3dc] ;  /* 0x0000f700ff057b82 */ /* 0x001e300000000800 */
[----:B------:R-:W2:Y:S01]  /*00d0*/  LDC.64 R52, c[0x0][0x390] ;  /* 0x0000e400ff347b82 */ /* 0x000ea20000000a00 */
[----:B-1----:R-:W3:Y:S07]  /*00e0*/  LDG.E.64 R18, desc[UR6][R8.64+0x40] ;  /* 0x0000400608127981 */ /* 0x002eee000c1e1b00 */
[----:B------:R-:W1:Y:S01]  /*00f0*/  LDC.64 R12, c[0x0][0x3a8] ;  /* 0x0000ea00ff0c7b82 */ /* 0x000e620000000a00 */
[----:B------:R-:W5:Y:S01]  /*0100*/  LDG.E.64 R48, desc[UR6][R8.64+0x38] ;  /* 0x0000380608307981 */ /* 0x000f62000c1e1b00 */
[----:B0-----:R-:W-:-:S06]  /*0110*/  IMAD.IADD R0, R2, 0x1, R5 ;  /* 0x0000000102007824 */ /* 0x001fcc00078e0205 */
[----:B------:R-:W0:Y:S01]  /*0120*/  LDC.64 R6, c[0x0][0x3b0] ;  /* 0x0000ec00ff067b82 */ /* 0x000e220000000a00 */
[----:B------:R-:W5:Y:S01]  /*0130*/  LDG.E.64 R60, desc[UR6][R8.64+0x48] ;  /* 0x00004806083c7981 */ /* 0x000f62000c1e1b00 */
[----:B------:R-:W-:-:S04]  /*0140*/  IMAD R4, R5, 0x2, R0 ;  /* 0x0000000205047824 */ /* 0x000fc800078e0200 */
[----:B------:R-:W-:Y:S02]  /*0150*/  IMAD R4, R5, 0x3, R4 ;  /* 0x0000000305047824 */ /* 0x000fe400078e0204 */
[----:B------:R-:W4:Y:S02]  /*0160*/  LDC.64 R40, c[0x0][0x388] ;  /* 0x0000e200ff287b82 */ /* 0x000f240000000a00 */
[C---:B------:R-:W-:Y:S02]  /*0170*/  IMAD.IADD R10, R4.reuse, 0x1, R5 ;  /* 0x00000001040a7824 */ /* 0x040fe400078e0205 */
[----:B--2---:R-:W-:-:S04]  /*0180*/  IMAD.WIDE R34, R4, 0x8, R52 ;  /* 0x0000000804227825 */ /* 0x004fc800078e0234 */
[----:B------:R-:W2:Y:S01]  /*0190*/  LDC.64 R46, c[0x0][0x3b8] ;  /* 0x0000ee00ff2e7b82 */ /* 0x000ea20000000a00 */
[----:B------:R-:W-:Y:S02]  /*01a0*/  IMAD R31, R5, 0x3, R10 ;  /* 0x00000003051f7824 */ /* 0x000fe400078e020a */
[----:B-1----:R-:W-:-:S04]  /*01b0*/  IMAD.WIDE R12, R0, 0x8, R12 ;  /* 0x00000008000c7825 */ /* 0x002fc800078e020c */
[----:B------:R-:W-:-:S04]  /*01c0*/  IMAD.WIDE R30, R31, 0x8, R52 ;  /* 0x000000081f1e7825 */ /* 0x000fc800078e0234 */
[----:B------:R-:W-:-:S04]  /*01d0*/  IMAD.WIDE R52, R2, 0x8, R52 ;  /* 0x0000000802347825 */ /* 0x000fc800078e0234 */
[----:B0-----:R-:W-:-:S04]  /*01e0*/  IMAD.WIDE R6, R2, 0x8, R6 ;  /* 0x0000000802067825 */ /* 0x001fc800078e0206 */
[C---:B------:R-:W-:Y:S01]  /*01f0*/  IMAD.WIDE R14, R5.reuse, 0x8, R52 ;  /* 0x00000008050e7825 */ /* 0x040fe200078e0234 */
[----:B------:R0:W3:Y:S03]  /*0200*/  LDG.E.64 R56, desc[UR6][R6.64] ;  /* 0x0000000606387981 */ /* 0x0000e6000c1e1b00 */
[C---:B------:R-:W-:Y:S01]  /*0210*/  IMAD.WIDE R44, R5.reuse, 0x8, R6 ;  /* 0x00000008052c7825 */ /* 0x040fe200078e0206 */
[----:B--2---:R-:W5:Y:S03]  /*0220*/  LDG.E.64 R46, desc[UR6][R46.64] ;  /* 0x000000062e2e7981 */ /* 0x004f66000c1e1b00 */
[C---:B------:R-:W-:Y:S01]  /*0230*/  IMAD.WIDE R16, R5.reuse, 0x8, R34 ;  /* 0x0000000805107825 */ /* 0x040fe200078e0222 */
[----:B------:R-:W5:Y:S03]  /*0240*/  LDG.E.64 R52, desc[UR6][R52.64] ;  /* 0x0000000634347981 */ /* 0x000f66000c1e1b00 */
[C---:B------:R-:W-:Y:S01]  /*0250*/  IMAD.WIDE R42, R5.reuse, 0x8, R30 ;  /* 0x00000008052a7825 */ /* 0x040fe200078e021e */
[----:B------:R-:W2:Y:S03]  /*0260*/  LDG.E.64 R44, desc[UR6][R44.64] ;  /* 0x000000062c2c7981 */ /* 0x000ea6000c1e1b00 */
[C---:B------:R-:W-:Y:S01]  /*0270*/  IMAD.WIDE R38, R5.reuse, 0x8, R14 ;  /* 0x0000000805267825 */ /* 0x040fe200078e020e */
[----:B------:R-:W2:Y:S03]  /*0280*/  LDG.E.64 R16, desc[UR6][R16.64] ;  /* 0x0000000610107981 */ /* 0x000ea6000c1e1b00 */
[C---:B------:R-:W-:Y:S01]  /*0290*/  IMAD.WIDE R54, R5.reuse, 0x8, R12 ;  /* 0x0000000805367825 */ /* 0x040fe200078e020c */
[----:B------:R-:W2:Y:S03]  /*02a0*/  LDG.E.64 R42, desc[UR6][R42.64] ;  /* 0x000000062a2a7981 */ /* 0x000ea6000c1e1b00 */
[----:B----4-:R-:W-:Y:S01]  /*02b0*/  IMAD.WIDE R40, R2, 0x8, R40 ;  /* 0x0000000802287825 */ /* 0x010fe200078e0228 */
[----:B------:R-:W5:Y:S03]  /*02c0*/  LDG.E.64 R14, desc[UR6][R14.64] ;  /* 0x000000060e0e7981 */ /* 0x000f66000c1e1b00 */
[C---:B------:R-:W-:Y:S01]  /*02d0*/  IMAD.WIDE R36, R5.reuse, 0x8, R38 ;  /* 0x0000000805247825 */ /* 0x040fe200078e0226 */
[----:B------:R-:W5:Y:S03]  /*02e0*/  LDG.E.64 R12, desc[UR6][R12.64] ;  /* 0x000000060c0c7981 */ /* 0x000f66000c1e1b00 */
[----:B------:R-:W-:Y:S01]  /*02f0*/  IMAD.WIDE R32, R5, 0x8, R54 ;  /* 0x0000000805207825 */ /* 0x000fe200078e0236 */
[----:B------:R-:W5:Y:S04]  /*0300*/  LDG.E.64 R40, desc[UR6][R40.64] ;  /* 0x0000000628287981 */ /* 0x000f68000c1e1b00 */
[----:B------:R-:W5:Y:S04]  /*0310*/  LDG.E.64 R38, desc[UR6][R38.64] ;  /* 0x0000000626267981 */ /* 0x000f68000c1e1b00 */
[----:B------:R-:W5:Y:S04]  /*0320*/  LDG.E.64 R54, desc[UR6][R54.64] ;  /* 0x0000000636367981 */ /* 0x000f68000c1e1b00 */
[----:B------:R-:W5:Y:S04]  /*0330*/  LDG.E.64 R36, desc[UR6][R36.64] ;  /* 0x0000000624247981 */ /* 0x000f68000c1e1b00 */
[----:B------:R-:W5:Y:S04]  /*0340*/  LDG.E.64 R34, desc[UR6][R34.64] ;  /* 0x0000000622227981 */ /* 0x000f68000c1e1b00 */
[----:B------:R-:W5:Y:S04]  /*0350*/  LDG.E.64 R32, desc[UR6][R32.64] ;  /* 0x0000000620207981 */ /* 0x000f68000c1e1b00 */
[----:B------:R-:W5:Y:S01]  /*0360*/  LDG.E.64 R30, desc[UR6][R30.64] ;  /* 0x000000061e1e7981 */ /* 0x000f62000c1e1b00 */
[----:B---3--:R-:W0:Y:S01]  /*0370*/  MUFU.RCP64H R5, R19 ;  /* 0x0000001300057308 */ /* 0x008e220000001800 */
[----:B------:R-:W-:-:S06]  /*0380*/  IADD3 R4, PT, PT, R19, 0x300402, RZ ;  /* 0x0030040213047810 */ /* 0x000fcc0007ffe0ff */
[----:B0-----:R-:W-:-:S08]  /*0390*/  DFMA R6, -R18, R4, 1 ;  /* 0x3ff000001206742b */ /* 0x001fd00000000104 */
[----:B------:R-:W-:Y:S01]  /*03a0*/  DFMA R6, R6, R6, R6 ;  /* 0x000000060606722b */ /* 0x000fe20000000006 */
[----:B------:R-:W-:-:S07]  /*03b0*/  FSETP.GEU.AND P0, PT, |R4|, 5.8789094863358348022e-39, PT ;  /* 0x004004020400780b */ /* 0x000fce0003f0e200 */
[----:B------:R-:W-:-:S08]  /*03c0*/  DFMA R6, R4, R6, R4 ;  /* 0x000000060406722b */ /* 0x000fd00000000004 */
[----:B------:R-:W-:-:S08]  /*03d0*/  DFMA R28, -R18, R6, 1 ;  /* 0x3ff00000121c742b */ /* 0x000fd00000000106 */
[----:B------:R-:W-:Y:S02]  /*03e0*/  DFMA R28, R6, R28, R6 ;  /* 0x0000001c061c722b */ /* 0x000fe40000000006 */
[----:B--2---:R-:W-:Y:S02]  /*03f0*/  DMUL R26, R16, R56 ;  /* 0x00000038101a7228 */ /* 0x004fe40000000000 */
[----:B------:R-:W-:Y:S01]  /*0400*/  DMUL R24, R42, R44 ;  /* 0x0000002c2a187228 */ /* 0x000fe20000000000 */
[----:B------:R-:W-:Y:S10]  /*0410*/  @P0 BRA `(.L_x_131) ;  /* 0x0000000000200947 */ /* 0x000ff40003800000 */
[----:B------:R-:W-:Y:S01]  /*0420*/  LOP3.LUT R8, R19, 0x7fffffff, RZ, 0xc0, !PT ;  /* 0x7fffffff13087812 */ /* 0x000fe200078ec0ff */
[----:B------:R-:W-:Y:S01]  /*0430*/  IMAD.MOV.U32 R4, RZ, RZ, R18 ;  /* 0x000000ffff047224 */ /* 0x000fe200078e0012 */
[----:B------:R-:W-:Y:S01]  /*0440*/  MOV R0, 0x480 ;  /* 0x0000048000007802 */ /* 0x000fe20000000f00 */
[----:B------:R-:W-:Y:S02]  /*0450*/  IMAD.MOV.U32 R5, RZ, RZ, R19 ;  /* 0x000000ffff057224 */ /* 0x000fe400078e0013 */
[----:B------:R-:W-:-:S07]  /*0460*/  VIADD R8, R8, 0xfff00000 ;  /* 0xfff0000008087836 */ /* 0x000fce0000000000 */
[----:B-----5:R-:W-:Y:S05]  /*0470*/  CALL.REL.NOINC `($__internal_13_$__cuda_sm20_dblrcp_rn_slowpath_v3) ;  /* 0x0000000800307944 */ /* 0x020fea0003c00000 */
[----:B------:R-:W-:Y:S01]  /*0480*/  MOV R28, R6 ;  /* 0x00000006001c7202 */ /* 0x000fe20000000f00 */
[----:B------:R-:W-:-:S07]  /*0490*/  IMAD.MOV.U32 R29, RZ, RZ, R7 ;  /* 0x000000ffff1d7224 */ /* 0x000fce00078e0007 */
.L_x_131:
[----:B-----5:R-:W0:Y:S01]  /*04a0*/  MUFU.RCP64H R5, R61 ;  /* 0x0000003d00057308 */ /* 0x020e220000001800 */
        /* <DEDUP_REMOVED lines=13> */
[----:B------:R-:W-:Y:S05]  /*0580*/  CALL.REL.NOINC `($__internal_13_$__cuda_sm20_dblrcp_rn_slowpath_v3) ;  /* 0x0000000400ec7944 */ /* 0x000fea0003c00000 */
[----:B------:R-:W-:Y:S02]  /*0590*/  IMAD.MOV.U32 R22, RZ, RZ, R6 ;  /* 0x000000ffff167224 */ /* 0x000fe400078e0006 */
[----:B------:R-:W-:-:S07]  /*05a0*/  IMAD.MOV.U32 R23, RZ, RZ, R7 ;  /* 0x000000ffff177224 */ /* 0x000fce00078e0007 */
.L_x_132:
[----:B------:R-:W-:Y:S01]  /*05b0*/  DMUL R10, R42, R42 ;  /* 0x0000002a2a0a7228 */ /* 0x000fe20000000000 */
[----:B------:R-:W-:Y:S01]  /*05c0*/  IMAD.MOV.U32 R6, RZ, RZ, 0x0 ;  /* 0x00000000ff067424 */ /* 0x000fe200078e00ff */
[----:B------:R-:W-:Y:S01]  /*05d0*/  DMUL R60, R18, R60 ;  /* 0x0000003c123c7228 */ /* 0x000fe20000000000 */
[----:B------:R-:W-:Y:S01]  /*05e0*/  IMAD.MOV.U32 R7, RZ, RZ, 0x3fd80000 ;  /* 0x3fd80000ff077424 */ /* 0x000fe200078e00ff */
[----:B------:R-:W-:Y:S01]  /*05f0*/  DADD R18, R26, R24 ;  /* 0x000000001a127229 */ /* 0x000fe20000000018 */
[----:B------:R-:W-:Y:S01]  /*0600*/  BSSY.RECONVERGENT B0, `(.L_x_133) ;  /* 0x0000014000007945 */ /* 0x000fe20003800200 */
[----:B------:R-:W-:Y:S02]  /*0610*/  DMUL R48, R48, R14 ;  /* 0x0000000e30307228 */ /* 0x000fe40000000000 */
[----:B------:R-:W-:-:S04]  /*0620*/  DFMA R10, R16, R16, R10 ;  /* 0x00000010100a722b */ /* 0x000fc8000000000a */
[----:B------:R-:W-:Y:S02]  /*0630*/  DMUL R52, R52, R18 ;  /* 0x0000001234347228 */ /* 0x000fe40000000000 */
[----:B------:R-:W0:Y:S04]  /*0640*/  MUFU.RSQ64H R9, R11 ;  /* 0x0000000b00097308 */ /* 0x000e280000001c00 */
[----:B------:R-:W-:-:S04]  /*0650*/  IADD3 R8, PT, PT, R11, -0x3500000, RZ ;  /* 0xfcb000000b087810 */ /* 0x000fc80007ffe0ff */
[----:B------:R-:W-:Y:S02]  /*0660*/  ISETP.GE.U32.AND P0, PT, R8, 0x7ca00000, PT ;  /* 0x7ca000000800780c */ /* 0x000fe40003f06070 */
[----:B0-----:R-:W-:-:S08]  /*0670*/  DMUL R4, R8, R8 ;  /* 0x0000000808047228 */ /* 0x001fd00000000000 */
[----:B------:R-:W-:-:S08]  /*0680*/  DFMA R4, R10, -R4, 1 ;  /* 0x3ff000000a04742b */ /* 0x000fd00000000804 */
[----:B------:R-:W-:Y:S02]  /*0690*/  DFMA R6, R4, R6, 0.5 ;  /* 0x3fe000000406742b */ /* 0x000fe40000000006 */
[----:B------:R-:W-:-:S08]  /*06a0*/  DMUL R4, R8, R4 ;  /* 0x0000000408047228 */ /* 0x000fd00000000000 */
[----:B------:R-:W-:-:S08]  /*06b0*/  DFMA R6, R6, R4, R8 ;  /* 0x000000040606722b */ /* 0x000fd00000000008 */
[----:B------:R-:W-:Y:S02]  /*06c0*/  DMUL R4, R10, R6 ;  /* 0x000000060a047228 */ /* 0x000fe40000000000 */
[----:B------:R-:W-:Y:S01]  /*06d0*/  VIADD R51, R7, 0xfff00000 ;  /* 0xfff0000007337836 */ /* 0x000fe20000000000 */
[----:B------:R-:W-:-:S05]  /*06e0*/  MOV R50, R6 ;  /* 0x0000000600327202 */ /* 0x000fca0000000f00 */
[----:B------:R-:W-:-:S08]  /*06f0*/  DFMA R20, R4, -R4, R10 ;  /* 0x800000040414722b */ /* 0x000fd0000000000a */
[----:B------:R-:W-:Y:S01]  /*0700*/  DFMA R58, R20, R50, R4 ;  /* 0x00000032143a722b */ /* 0x000fe20000000004 */
[----:B------:R-:W-:Y:S10]  /*0710*/  @!P0 BRA `(.L_x_134) ;  /* 0x0000000000088947 */ /* 0x000ff40003800000 */
[----:B------:R-:W-:-:S07]  /*0720*/  MOV R0, 0x740 ;  /* 0x0000074000007802 */ /* 0x000fce0000000f00 */
[----:B------:R-:W-:Y:S05]  /*0730*/  CALL.REL.NOINC `($__internal_15_$__cuda_sm20_dsqrt_rn_f64_mediumpath_v1) ;  /* 0x0000000c00947944 */ /* 0x000fea0003c00000 */
.L_x_134:
[----:B------:R-:W-:Y:S05]  /*0740*/  BSYNC.RECONVERGENT B0 ;  /* 0x0000000000007941 */ /* 0x000fea0003800200 */
.L_x_133:
[----:B------:R-:W0:Y:S01]  /*0750*/  MUFU.RCP64H R5, 140 ;  /* 0x4061800000057908 */ /* 0x000e220000001800 */
[----:B------:R-:W-:Y:S01]  /*0760*/  IMAD.MOV.U32 R10, RZ, RZ, 0x0 ;  /* 0x00000000ff0a7424 */ /* 0x000fe200078e00ff */
[----:B------:R-:W1:Y:S01]  /*0770*/  LDC R20, c[0x0][0x3dc] ;  /* 0x0000f700ff147b82 */ /* 0x000e620000000800 */
[----:B------:R-:W-:Y:S01]  /*0780*/  IMAD.MOV.U32 R11, RZ, RZ, 0x40618000 ;  /* 0x40618000ff0b7424 */ /* 0x000fe200078e00ff */
[----:B------:R-:W-:Y:S01]  /*0790*/  DMUL R18, R14, R18 ;  /* 0x000000120e127228 */ /* 0x000fe20000000000 */
[----:B------:R-:W-:Y:S01]  /*07a0*/  IMAD.MOV.U32 R4, RZ, RZ, 0x1 ;  /* 0x00000001ff047424 */ /* 0x000fe200078e00ff */
[----:B------:R-:W-:Y:S01]  /*07b0*/  DFMA R48, -R48, R58, R52 ;  /* 0x0000003a3030722b */ /* 0x000fe20000000134 */
[----:B------:R-:W-:Y:S01]  /*07c0*/  UMOV UR4, 0x4c8e627f ;  /* 0x4c8e627f00047882 */ /* 0x000fe20000000000 */
[----:B------:R-:W-:Y:S01]  /*07d0*/  UMOV UR5, 0x3f795b2f ;  /* 0x3f795b2f00057882 */ /* 0x000fe20000000000 */
[----:B------:R-:W-:Y:S01]  /*07e0*/  DADD R12, R14, -R12 ;  /* 0x000000000e0c7229 */ /* 0x000fe2000000080c */
[----:B------:R-:W-:Y:S02]  /*07f0*/  BSSY.RECONVERGENT B0, `(.L_x_135) ;  /* 0x0000022000007945 */ /* 0x000fe40003800200 */
[----:B------:R-:W-:Y:S01]  /*0800*/  DMUL R18, R18, -UR4 ;  /* 0x8000000412127c28 */ /* 0x000fe20008000000 */
[----:B------:R-:W-:Y:S01]  /*0810*/  UMOV UR4, 0xa3d70a3d ;  /* 0xa3d70a3d00047882 */ /* 0x000fe20000000000 */
[----:B------:R-:W-:Y:S01]  /*0820*/  DMUL R48, R60, R48 ;  /* 0x000000303c307228 */ /* 0x000fe20000000000 */
[----:B------:R-:W-:Y:S01]  /*0830*/  UMOV UR5, 0x3fce3d70 ;  /* 0x3fce3d7000057882 */ /* 0x000fe20000000000 */
[----:B0-----:R-:W-:-:S04]  /*0840*/  DFMA R6, R4, -R10, 1 ;  /* 0x3ff000000406742b */ /* 0x001fc8000000080a */
[----:B------:R-:W-:Y:S02]  /*0850*/  DFMA R14, R46, R12, R18 ;  /* 0x0000000c2e0e722b */ /* 0x000fe40000000012 */
[----:B------:R-:W-:Y:S02]  /*0860*/  DMUL R48, R48, UR4 ;  /* 0x0000000430307c28 */ /* 0x000fe40008000000 */
[----:B------:R-:W-:Y:S02]  /*0870*/  DMUL R18, R40, R56 ;  /* 0x0000003828127228 */ /* 0x000fe40000000000 */
[----:B------:R-:W-:-:S08]  /*0880*/  DFMA R6, R6, R6, R6 ;  /* 0x000000060606722b */ /* 0x000fd00000000006 */
[----:B------:R-:W-:Y:S01]  /*0890*/  DFMA R8, R4, R6, R4 ;  /* 0x000000060408722b */ /* 0x000fe20000000004 */
[----:B------:R-:W0:Y:S01]  /*08a0*/  LDC.64 R4, c[0x0][0x380] ;  /* 0x0000e000ff047b82 */ /* 0x000e220000000a00 */
[----:B------:R-:W-:-:S06]  /*08b0*/  DMUL R6, R38, R16 ;  /* 0x0000001026067228 */ /* 0x000fcc0000000000 */
[----:B------:R-:W-:-:S04]  /*08c0*/  DFMA R10, R8, -R10, 1 ;  /* 0x3ff00000080a742b */ /* 0x000fc8000000080a */
[----:B------:R-:W-:-:S04]  /*08d0*/  FSETP.GEU.AND P1, PT, |R7|, 6.5827683646048100446e-37, PT ;  /* 0x036000000700780b */ /* 0x000fc80003f2e200 */
[----:B------:R-:W-:-:S08]  /*08e0*/  DFMA R8, R8, R10, R8 ;  /* 0x0000000a0808722b */ /* 0x000fd00000000008 */
[----:B------:R-:W-:Y:S01]  /*08f0*/  DMUL R10, R6, R8 ;  /* 0x00000008060a7228 */ /* 0x000fe20000000000 */
[----:B0-----:R-:W-:Y:S01]  /*0900*/  IMAD.WIDE R12, R2, 0x8, R4 ;  /* 0x00000008020c7825 */ /* 0x001fe200078e0204 */
[----:B------:R-:W-:-:S03]  /*0910*/  MOV R4, RZ ;  /* 0x000000ff00047202 */ /* 0x000fc60000000f00 */
[----:B------:R-:W-:Y:S01]  /*0920*/  IMAD.MOV.U32 R5, RZ, RZ, 0x40618000 ;  /* 0x40618000ff057424 */ /* 0x000fe200078e00ff */
[----:B------:R0:W-:Y:S02]  /*0930*/  STG.E.64 desc[UR6][R12.64], R48 ;  /* 0x000000300c007986 */ /* 0x0001e4000c101b06 */
[----:B------:R-:W-:Y:S01]  /*0940*/  DFMA R16, R10, -140, R6 ;  /* 0xc06180000a10782b */ /* 0x000fe20000000006 */
[----:B-1----:R-:W-:-:S05]  /*0950*/  IMAD.WIDE R20, R20, 0x8, R12 ;  /* 0x0000000814147825 */ /* 0x002fca00078e020c */
[----:B------:R0:W-:Y:S02]  /*0960*/  STG.E.64 desc[UR6][R20.64], R14 ;  /* 0x0000000e14007986 */ /* 0x0001e4000c101b06 */
[----:B------:R-:W-:Y:S02]  /*0970*/  DFMA R8, R8, R16, R10 ;  /* 0x000000100808722b */ /* 0x000fe4000000000a */
[----:B------:R-:W-:-:S08]  /*0980*/  DADD R16, R38, -R54 ;  /* 0x0000000026107229 */ /* 0x000fd00000000836 */
[----:B------:R-:W-:Y:S01]  /*0990*/  FFMA R0, RZ, 3.5234375, R9 ;  /* 0x40618000ff007823 */ /* 0x000fe20000000009 */
[----:B------:R-:W-:-:S04]  /*09a0*/  DMUL R16, R46, R16 ;  /* 0x000000102e107228 */ /* 0x000fc80000000000 */
[----:B------:R-:W-:-:S13]  /*09b0*/  FSETP.GT.AND P0, PT, |R0|, 1.469367938527859385e-39, PT ;  /* 0x001000000000780b */ /* 0x000fda0003f04200 */
[----:B0-----:R-:W-:Y:S05]  /*09c0*/  @P0 BRA P1, `(.L_x_136) ;  /* 0x0000000000100947 */ /* 0x001fea0000800000 */
[----:B------:R-:W-:Y:S01]  /*09d0*/  IMAD.MOV.U32 R12, RZ, RZ, R6 ;  /* 0x000000ffff0c7224 */ /* 0x000fe200078e0006 */
[----:B------:R-:W-:Y:S01]  /*09e0*/  MOV R0, 0xa10 ;  /* 0x00000a1000007802 */ /* 0x000fe20000000f00 */
[----:B------:R-:W-:-:S07]  /*09f0*/  IMAD.MOV.U32 R13, RZ, RZ, R7 ;  /* 0x000000ffff0d7224 */ /* 0x000fce00078e0007 */
[----:B------:R-:W-:Y:S05]  /*0a00*/  CALL.REL.NOINC `($__internal_14_$__cuda_sm20_div_rn_f64_full) ;  /* 0x0000000400687944 */ /* 0x000fea0003c00000 */
.L_x_136:
[----:B------:R-:W-:Y:S05]  /*0a10*/  BSYNC.RECONVERGENT B0 ;  /* 0x0000000000007941 */ /* 0x000fea0003800200 */
.L_x_135:
[----:B------:R-:W0:Y:S01]  /*0a20*/  MUFU.RCP64H R7, 140 ;  /* 0x4061800000077908 */ /* 0x000e220000001800 */
[----:B------:R-:W-:Y:S02]  /*0a30*/  HFMA2 R10, -RZ, RZ, 0, 0 ;  /* 0x00000000ff0a7431 */ /* 0x000fe400000001ff */
[----:B------:R-:W-:Y:S01]  /*0a40*/  IMAD.MOV.U32 R11, RZ, RZ, 0x40618000 ;  /* 0x40618000ff0b7424 */ /* 0x000fe200078e00ff */
[----:B------:R-:W-:Y:S01]  /*0a50*/  DMUL R38, R38, R42 ;  /* 0x0000002a26267228 */ /* 0x000fe20000000000 */
[----:B------:R-:W-:Y:S01]  /*0a60*/  IMAD.MOV.U32 R6, RZ, RZ, 0x1 ;  /* 0x00000001ff067424 */ /* 0x000fe200078e00ff */
[----:B------:R-:W-:Y:S01]  /*0a70*/  DMUL R22, R22, R28 ;  /* 0x0000001c16167228 */ /* 0x000fe20000000000 */
[----:B------:R-:W-:Y:S01]  /*0a80*/  UMOV UR4, 0x3b990ee6 ;  /* 0x3b990ee600047882 */ /* 0x000fe20000000000 */
[----:B------:R-:W-:Y:S01]  /*0a90*/  UMOV UR5, 0x4010ee64 ;  /* 0x4010ee6400057882 */ /* 0x000fe20000000000 */
[----:B------:R-:W-:Y:S01]  /*0aa0*/  BSSY.RECONVERGENT B0, `(.L_x_137) ;  /* 0x0000017000007945 */ /* 0x000fe20003800200 */
[----:B------:R-:W-:-:S04]  /*0ab0*/  DMUL R44, R40, R44 ;  /* 0x0000002c282c7228 */ /* 0x000fc80000000000 */
[----:B------:R-:W-:Y:S01]  /*0ac0*/  DMUL R34, R34, R22 ;  /* 0x0000001622227228 */ /* 0x000fe20000000000 */
[----:B------:R-:W-:Y:S01]  /*0ad0*/  FSETP.GEU.AND P1, PT, |R39|, 6.5827683646048100446e-37, PT ;  /* 0x036000002700780b */ /* 0x000fe20003f2e200 */
[----:B0-----:R-:W-:-:S06]  /*0ae0*/  DFMA R12, R6, -R10, 1 ;  /* 0x3ff00000060c742b */ /* 0x001fcc000000080a */
[----:B------:R-:W-:Y:S02]  /*0af0*/  DFMA R34, R34, UR4, R8 ;  /* 0x0000000422227c2b */ /* 0x000fe40008000008 */
[----:B------:R-:W-:-:S06]  /*0b00*/  DFMA R12, R12, R12, R12 ;  /* 0x0000000c0c0c722b */ /* 0x000fcc000000000c */
[----:B------:R-:W-:Y:S02]  /*0b10*/  DFMA R16, R18, -R34, R16 ;  /* 0x800000221210722b */ /* 0x000fe40000000010 */
        /* <DEDUP_REMOVED lines=12> */
[----:B------:R-:W-:Y:S05]  /*0be0*/  CALL.REL.NOINC `($__internal_14_$__cuda_sm20_div_rn_f64_full) ;  /* 0x0000000000f07944 */ /* 0x000fea0003c00000 */
[----:B------:R-:W-:Y:S02]  /*0bf0*/  IMAD.MOV.U32 R6, RZ, RZ, R8 ;  /* 0x000000ffff067224 */ /* 0x000fe400078e0008 */
[----:B------:R-:W-:-:S07]  /*0c00*/  IMAD.MOV.U32 R7, RZ, RZ, R9 ;  /* 0x000000ffff077224 */ /* 0x000fce00078e0009 */
.L_x_138:
[----:B------:R-:W-:Y:S05]  /*0c10*/  BSYNC.RECONVERGENT B0 ;  /* 0x0000000000007941 */ /* 0x000fea0003800200 */
.L_x_137:
[----:B------:R-:W0:Y:S01]  /*0c20*/  LDC R9, c[0x0][0x3dc] ;  /* 0x0000f700ff097b82 */ /* 0x000e220000000800 */
[----:B------:R-:W-:Y:S01]  /*0c30*/  DMUL R30, R30, R22 ;  /* 0x000000161e1e7228 */ /* 0x000fe20000000000 */
[----:B------:R-:W-:Y:S01]  /*0c40*/  UMOV UR4, 0x3b990ee6 ;  /* 0x3b990ee600047882 */ /* 0x000fe20000000000 */
[----:B------:R-:W-:Y:S01]  /*0c50*/  DMUL R24, R40, R24 ;  /* 0x0000001828187228 */ /* 0x000fe20000000000 */
[----:B------:R-:W-:Y:S01]  /*0c60*/  UMOV UR5, 0x4010ee64 ;  /* 0x4010ee6400057882 */ /* 0x000fe20000000000 */
[----:B------:R-:W-:Y:S01]  /*0c70*/  DADD R32, R36, -R32 ;  /* 0x0000000024207229 */ /* 0x000fe20000000820 */
[----:B------:R-:W-:-:S03]  /*0c80*/  IMAD.IADD R2, R3, 0x1, R2 ;  /* 0x0000000103027824 */ /* 0x000fc600078e0202 */
[----:B------:R-:W-:Y:S02]  /*0c90*/  DFMA R30, R30, UR4, R6 ;  /* 0x000000041e1e7c2b */ /* 0x000fe40008000006 */
[----:B------:R-:W-:-:S06]  /*0ca0*/  DFMA R24, R40, R26, R24 ;  /* 0x0000001a2818722b */ /* 0x000fcc0000000018 */
[----:B------:R-:W-:Y:S02]  /*0cb0*/  DFMA R16, R44, -R30, R16 ;  /* 0x8000001e2c10722b */ /* 0x000fe40000000010 */
        /* <DEDUP_REMOVED lines=8> */
        .weak           $__internal_13_$__cuda_sm20_dblrcp_rn_slowpath_v3
        .type           $__internal_13_$__cuda_sm20_dblrcp_rn_slowpath_v3,@function
        .size           $__internal_13_$__cuda_sm20_dblrcp_rn_slowpath_v3,($__internal_14_$__cuda_sm20_div_rn_f64_full - $__internal_13_$__cuda_sm20_dblrcp_rn_slowpath_v3)
$__internal_13_$__cuda_sm20_dblrcp_rn_slowpath_v3:
        /* <DEDUP_REMOVED lines=24> */
.L_x_143:
        /* <DEDUP_REMOVED lines=9> */
.L_x_141:
[----:B------:R-:W-:Y:S02]  /*0f50*/  LOP3.LUT R7, R5, 0x80000, RZ, 0xfc, !PT ;  /* 0x0008000005077812 */ /* 0x000fe400078efcff */
[----:B------:R-:W-:-:S07]  /*0f60*/  MOV R6, R4 ;  /* 0x0000000400067202 */ /* 0x000fce0000000f00 */
.L_x_142:
[----:B------:R-:W-:Y:S05]  /*0f70*/  BSYNC.RECONVERGENT B0 ;  /* 0x0000000000007941 */ /* 0x000fea0003800200 */
.L_x_140:
[----:B------:R-:W-:Y:S02]  /*0f80*/  IMAD.MOV.U32 R4, RZ, RZ, R0 ;  /* 0x000000ffff047224 */ /* 0x000fe400078e0000 */
[----:B------:R-:W-:-:S04]  /*0f90*/  IMAD.MOV.U32 R5, RZ, RZ, 0x0 ;  /* 0x00000000ff057424 */ /* 0x000fc800078e00ff */
[----:B------:R-:W-:Y:S05]  /*0fa0*/  RET.REL.NODEC R4 `(_Z14kernelgpuFbou1IdEvPT_S1_S1_S1_S1_S1_S1_S1_S1_S1_S0_iiiiiiii) ;  /* 0xfffffff004147950 */ /* 0x000fea0003c3ffff */
        .weak           $__internal_14_$__cuda_sm20_div_rn_f64_full
        .type           $__internal_14_$__cuda_sm20_div_rn_f64_full,@function
        .size           $__internal_14_$__cuda_sm20_div_rn_f64_full,($__internal_15_$__cuda_sm20_dsqrt_rn_f64_mediumpath_v1 - $__internal_14_$__cuda_sm20_div_rn_f64_full)
$__internal_14_$__cuda_sm20_div_rn_f64_full:
[C---:B------:R-:W-:Y:S01]  /*0fb0*/  FSETP.GEU.AND P0, PT, |R5|.reuse, 1.469367938527859385e-39, PT ;  /* 0x001000000500780b */ /* 0x040fe20003f0e200 */
[----:B------:R-:W-:Y:S01]  /*0fc0*/  IMAD.MOV.U32 R10, RZ, RZ, R12 ;  /* 0x000000ffff0a7224 */ /* 0x000fe200078e000c */
        /* <DEDUP_REMOVED lines=9> */
[C---:B------:R-:W-:Y:S02]  /*1060*/  ISETP.GE.U32.AND P1, PT, R6.reuse, R53, PT ;  /* 0x000000350600720c */ /* 0x040fe40003f26070 */
[----:B------:R-:W-:Y:S01]  /*1070*/  @!P2 LOP3.LUT R7, R5, 0x7ff00000, RZ, 0xc0, !PT ;  /* 0x7ff000000507a812 */ /* 0x000fe200078ec0ff */
[----:B------:R-:W0:Y:S03]  /*1080*/  MUFU.RCP64H R9, R15 ;  /* 0x0000000f00097308 */ /* 0x000e260000001800 */
[----:B------:R-:W-:Y:S01]  /*1090*/  @!P2 ISETP.GE.U32.AND P3, PT, R6, R7, PT ;  /* 0x000000070600a20c */ /* 0x000fe20003f66070 */
[----:B------:R-:W-:-:S05]  /*10a0*/  IMAD.MOV.U32 R7, RZ, RZ, 0x1ca00000 ;  /* 0x1ca00000ff077424 */ /* 0x000fca00078e00ff */
[----:B------:R-:W-:-:S04]  /*10b0*/  SEL R11, R7, 0x63400000, !P1 ;  /* 0x63400000070b7807 */ /* 0x000fc80004800000 */
[----:B------:R-:W-:Y:S01]  /*10c0*/  LOP3.LUT R11, R11, 0x800fffff, R13, 0xf8, !PT ;  /* 0x800fffff0b0b7812 */ /* 0x000fe200078ef80d */
[----:B0-----:R-:W-:-:S08]  /*10d0*/  DFMA R48, R8, -R14, 1 ;  /* 0x3ff000000830742b */ /* 0x001fd0000000080e */
[----:B------:R-:W-:-:S08]  /*10e0*/  DFMA R48, R48, R48, R48 ;  /* 0x000000303030722b */ /* 0x000fd00000000030 */
[----:B------:R-:W-:Y:S01]  /*10f0*/  DFMA R48, R8, R48, R8 ;  /* 0x000000300830722b */ /* 0x000fe20000000008 */
[----:B------:R-:W-:-:S04]  /*1100*/  @!P2 SEL R9, R7, 0x63400000, !P3 ;  /* 0x634000000709a807 */ /* 0x000fc80005800000 */
[----:B------:R-:W-:-:S03]  /*1110*/  @!P2 LOP3.LUT R50, R9, 0x80000000, R13, 0xf8, !PT ;  /* 0x800000000932a812 */ /* 0x000fc600078ef80d */
[----:B------:R-:W-:Y:S01]  /*1120*/  DFMA R8, R48, -R14, 1 ;  /* 0x3ff000003008742b */ /* 0x000fe2000000080e */
[----:B------:R-:W-:Y:S01]  /*1130*/  @!P2 LOP3.LUT R51, R50, 0x100000, RZ, 0xfc, !PT ;  /* 0x001000003233a812 */ /* 0x000fe200078efcff */
[----:B------:R-:W-:-:S06]  /*1140*/  @!P2 IMAD.MOV.U32 R50, RZ, RZ, RZ ;  /* 0x000000ffff32a224 */ /* 0x000fcc00078e00ff */
[----:B------:R-:W-:Y:S02]  /*1150*/  DFMA R48, R48, R8, R48 ;  /* 0x000000083030722b */ /* 0x000fe40000000030 */
[----:B------:R-:W-:Y:S01]  /*1160*/  @!P2 DFMA R10, R10, 2, -R50 ;  /* 0x400000000a0aa82b */ /* 0x000fe20000000832 */
[----:B------:R-:W-:Y:S01]  /*1170*/  MOV R8, R6 ;  /* 0x0000000600087202 */ /* 0x000fe20000000f00 */
[----:B------:R-:W-:Y:S01]  /*1180*/  IMAD.MOV.U32 R9, RZ, RZ, R53 ;  /* 0x000000ffff097224 */ /* 0x000fe200078e0035 */
[----:B------:R-:W-:-:S05]  /*1190*/  @!P0 LOP3.LUT R9, R15, 0x7ff00000, RZ, 0xc0, !PT ;  /* 0x7ff000000f098812 */ /* 0x000fca00078ec0ff */
[----:B------:R-:W-:Y:S01]  /*11a0*/  VIADD R55, R9, 0xffffffff ;  /* 0xffffffff09377836 */ /* 0x000fe20000000000 */
[----:B------:R-:W-:Y:S01]  /*11b0*/  DMUL R50, R48, R10 ;  /* 0x0000000a30327228 */ /* 0x000fe20000000000 */
[----:B------:R-:W-:-:S05]  /*11c0*/  @!P2 LOP3.LUT R8, R11, 0x7ff00000, RZ, 0xc0, !PT ;  /* 0x7ff000000b08a812 */ /* 0x000fca00078ec0ff */
[----:B------:R-:W-:Y:S02]  /*11d0*/  VIADD R54, R8, 0xffffffff ;  /* 0xffffffff08367836 */ /* 0x000fe40000000000 */
[----:B------:R-:W-:-:S03]  /*11e0*/  DFMA R52, R50, -R14, R10 ;  /* 0x8000000e3234722b */ /* 0x000fc6000000000a */
[----:B------:R-:W-:-:S04]  /*11f0*/  ISETP.GT.U32.AND P0, PT, R54, 0x7feffffe, PT ;  /* 0x7feffffe3600780c */ /* 0x000fc80003f04070 */
[----:B------:R-:W-:Y:S01]  /*1200*/  ISETP.GT.U32.OR P0, PT, R55, 0x7feffffe, P0 ;  /* 0x7feffffe3700780c */ /* 0x000fe20000704470 */
[----:B------:R-:W-:-:S12]  /*1210*/  DFMA R52, R48, R52, R50 ;  /* 0x000000343034722b */ /* 0x000fd80000000032 */
[----:B------:R-:W-:Y:S05]  /*1220*/  @P0 BRA `(.L_x_145) ;  /* 0x00000000006c0947 */ /* 0x000fea0003800000 */
[----:B------:R-:W-:-:S04]  /*1230*/  LOP3.LUT R9, R5, 0x7ff00000, RZ, 0xc0, !PT ;  /* 0x7ff0000005097812 */ /* 0x000fc800078ec0ff */
[CC--:B------:R-:W-:Y:S02]  /*1240*/  VIADDMNMX R8, R6.reuse, -R9.reuse, 0xb9600000, !PT ;  /* 0xb960000006087446 */ /* 0x0c0fe40007800909 */
[----:B------:R-:W-:Y:S02]  /*1250*/  ISETP.GE.U32.AND P0, PT, R6, R9, PT ;  /* 0x000000090600720c */ /* 0x000fe40003f06070 */
[----:B------:R-:W-:Y:S02]  /*1260*/  VIMNMX R8, PT, PT, R8, 0x46a00000, PT ;  /* 0x46a0000008087848 */ /* 0x000fe40003fe0100 */
[----:B------:R-:W-:-:S04]  /*1270*/  SEL R7, R7, 0x63400000, !P0 ;  /* 0x6340000007077807 */ /* 0x000fc80004000000 */
[----:B------:R-:W-:Y:S01]  /*1280*/  IADD3 R12, PT, PT, -R7, R8, RZ ;  /* 0x00000008070c7210 */ /* 0x000fe20007ffe1ff */
[----:B------:R-:W-:-:S04]  /*1290*/  IMAD.MOV.U32 R8, RZ, RZ, RZ ;  /* 0x000000ffff087224 */ /* 0x000fc800078e00ff */
[----:B------:R-:W-:-:S06]  /*12a0*/  VIADD R9, R12, 0x7fe00000 ;  /* 0x7fe000000c097836 */ /* 0x000fcc0000000000 */
[----:B------:R-:W-:-:S10]  /*12b0*/  DMUL R6, R52, R8 ;  /* 0x0000000834067228 */ /* 0x000fd40000000000 */
[----:B------:R-:W-:-:S13]  /*12c0*/  FSETP.GTU.AND P0, PT, |R7|, 1.469367938527859385e-39, PT ;  /* 0x001000000700780b */ /* 0x000fda0003f0c200 */
[----:B------:R-:W-:Y:S05]  /*12d0*/  @P0 BRA `(.L_x_146) ;  /* 0x0000000000940947 */ /* 0x000fea0003800000 */
[----:B------:R-:W-:-:S06]  /*12e0*/  DFMA R10, R52, -R14, R10 ;  /* 0x8000000e340a722b */ /* 0x000fcc000000000a */
[----:B------:R-:W-:-:S04]  /*12f0*/  IMAD.MOV.U32 R10, RZ, RZ, RZ ;  /* 0x000000ffff0a7224 */ /* 0x000fc800078e00ff */
[C---:B------:R-:W-:Y:S02]  /*1300*/  FSETP.NEU.AND P0, PT, R11.reuse, RZ, PT ;  /* 0x000000ff0b00720b */ /* 0x040fe40003f0d000 */
[----:B------:R-:W-:-:S04]  /*1310*/  LOP3.LUT R13, R11, 0x80000000, R5, 0x48, !PT ;  /* 0x800000000b0d7812 */ /* 0x000fc800078e4805 */
[----:B------:R-:W-:-:S07]  /*1320*/  LOP3.LUT R11, R13, R9, RZ, 0xfc, !PT ;  /* 0x000000090d0b7212 */ /* 0x000fce00078efcff */
[----:B------:R-:W-:Y:S05]  /*1330*/  @!P0 BRA `(.L_x_146) ;  /* 0x00000000007c8947 */ /* 0x000fea0003800000 */
[----:B------:R-:W-:Y:S01]  /*1340*/  IADD3 R9, PT, PT, -R12, RZ, RZ ;  /* 0x000000ff0c097210 */ /* 0x000fe20007ffe1ff */
[----:B------:R-:W-:Y:S01]  /*1350*/  IMAD.MOV.U32 R8, RZ, RZ, RZ ;  /* 0x000000ffff087224 */ /* 0x000fe200078e00ff */
        /* <DEDUP_REMOVED lines=8> */
.L_x_145:
        /* <DEDUP_REMOVED lines=11> */
[----:B------:R-:W-:Y:S02]  /*1490*/  @P0 LOP3.LUT R8, R7, 0x7ff00000, RZ, 0xfc, !PT ;  /* 0x7ff0000007080812 */ /* 0x000fe400078efcff */
[----:B------:R-:W-:Y:S01]  /*14a0*/  @!P0 MOV R6, RZ ;  /* 0x000000ff00068202 */ /* 0x000fe20000000f00 */
[----:B------:R-:W-:Y:S02]  /*14b0*/  @P0 IMAD.MOV.U32 R6, RZ, RZ, RZ ;  /* 0x000000ffff060224 */ /* 0x000fe400078e00ff */
[----:B------:R-:W-:Y:S01]  /*14c0*/  @P0 IMAD.MOV.U32 R7, RZ, RZ, R8 ;  /* 0x000000ffff070224 */ /* 0x000fe200078e0008 */
[----:B------:R-:W-:Y:S06]  /*14d0*/  BRA `(.L_x_146) ;  /* 0x0000000000147947 */ /* 0x000fec0003800000 */
.L_x_148:
[----:B------:R-:W-:Y:S01]  /*14e0*/  LOP3.LUT R7, R5, 0x80000, RZ, 0xfc, !PT ;  /* 0x0008000005077812 */ /* 0x000fe200078efcff */
[----:B------:R-:W-:Y:S01]  /*14f0*/  IMAD.MOV.U32 R6, RZ, RZ, R4 ;  /* 0x000000ffff067224 */ /* 0x000fe200078e0004 */
[----:B------:R-:W-:Y:S06]  /*1500*/  BRA `(.L_x_146) ;  /* 0x0000000000087947 */ /* 0x000fec0003800000 */
.L_x_147:
[----:B------:R-:W-:Y:S02]  /*1510*/  LOP3.LUT R7, R13, 0x80000, RZ, 0xfc, !PT ;  /* 0x000800000d077812 */ /* 0x000fe400078efcff */
[----:B------:R-:W-:-:S07]  /*1520*/  MOV R6, R12 ;  /* 0x0000000c00067202 */ /* 0x000fce0000000f00 */
.L_x_146:
[----:B------:R-:W-:Y:S05]  /*1530*/  BSYNC.RECONVERGENT B1 ;  /* 0x0000000000017941 */ /* 0x000fea0003800200 */
.L_x_144:
[----:B------:R-:W-:Y:S02]  /*1540*/  IMAD.MOV.U32 R9, RZ, RZ, R7 ;  /* 0x000000ffff097224 */ /* 0x000fe400078e0007 */
[----:B------:R-:W-:Y:S02]  /*1550*/  HFMA2 R7, -RZ, RZ, 0, 0 ;  /* 0x00000000ff077431 */ /* 0x000fe400000001ff */
[----:B------:R-:W-:Y:S02]  /*1560*/  IMAD.MOV.U32 R8, RZ, RZ, R6 ;  /* 0x000000ffff087224 */ /* 0x000fe400078e0006 */
[----:B------:R-:W-:-:S04]  /*1570*/  IMAD.MOV.U32 R6, RZ, RZ, R0 ;  /* 0x000000ffff067224 */ /* 0x000fc800078e0000 */
[----:B------:R-:W-:Y:S05]  /*1580*/  RET.REL.NODEC R6 `(_Z14kernelgpuFbou1IdEvPT_S1_S1_S1_S1_S1_S1_S1_S1_S1_S0_iiiiiiii) ;  /* 0xffffffe8069c7950 */ /* 0x000fea0003c3ffff */
        .weak           $__internal_15_$__cuda_sm20_dsqrt_rn_f64_mediumpath_v1
        .type           $__internal_15_$__cuda_sm20_dsqrt_rn_f64_mediumpath_v1,@function
        .size           $__internal_15_$__cuda_sm20_dsqrt_rn_f64_mediumpath_v1,(.L_x_169 - $__internal_15_$__cuda_sm20_dsqrt_rn_f64_mediumpath_v1)
$__internal_15_$__cuda_sm20_dsqrt_rn_f64_mediumpath_v1:
[----:B------:R-:W-:Y:S01]  /*1590*/  ISETP.GE.U32.AND P0, PT, R8, -0x3400000, PT ;  /* 0xfcc000000800780c */ /* 0x000fe20003f06070 */
[----:B------:R-:W-:Y:S01]  /*15a0*/  BSSY.RECONVERGENT B1, `(.L_x_149) ;  /* 0x0000024000017945 */ /* 0x000fe20003800200 */
[----:B------:R-:W-:-:S11]  /*15b0*/  IMAD.MOV.U32 R7, RZ, RZ, R51 ;  /* 0x000000ffff077224 */ /* 0x000fd600078e0033 */
[----:B------:R-:W-:Y:S05]  /*15c0*/  @!P0 BRA `(.L_x_150) ;  /* 0x0000000000208947 */ /* 0x000fea0003800000 */
[----:B------:R-:W-:-:S10]  /*15d0*/  DFMA.RM R6, R20, R6, R4 ;  /* 0x000000061406722b */ /* 0x000fd40000004004 */
[----:B------:R-:W-:-:S05]  /*15e0*/  IADD3 R4, P0, PT, R6, 0x1, RZ ;  /* 0x0000000106047810 */ /* 0x000fca0007f1e0ff */
[----:B------:R-:W-:-:S06]  /*15f0*/  IMAD.X R5, RZ, RZ, R7, P0 ;  /* 0x000000ffff057224 */ /* 0x000fcc00000e0607 */
[----:B------:R-:W-:-:S08]  /*1600*/  DFMA.RP R10, -R6, R4, R10 ;  /* 0x00000004060a722b */ /* 0x000fd0000000810a */
[----:B------:R-:W-:-:S06]  /*1610*/  DSETP.GT.AND P0, PT, R10, RZ, PT ;  /* 0x000000ff0a00722a */ /* 0x000fcc0003f04000 */
[----:B------:R-:W-:Y:S02]  /*1620*/  FSEL R4, R4, R6, P0 ;  /* 0x0000000604047208 */ /* 0x000fe40000000000 */
[----:B------:R-:W-:Y:S01]  /*1630*/  FSEL R5, R5, R7, P0 ;  /* 0x0000000705057208 */ /* 0x000fe20000000000 */
[----:B------:R-:W-:Y:S06]  /*1640*/  BRA `(.L_x_151) ;  /* 0x0000000000647947 */ /* 0x000fec0003800000 */
.L_x_150:
[----:B------:R-:W-:-:S14]  /*1650*/  DSETP.NE.AND P0, PT, R10, RZ, PT ;  /* 0x000000ff0a00722a */ /* 0x000fdc0003f05000 */
[----:B------:R-:W-:Y:S05]  /*1660*/  @!P0 BRA `(.L_x_152) ;  /* 0x0000000000588947 */ /* 0x000fea0003800000 */
[----:B------:R-:W-:-:S13]  /*1670*/  ISETP.GE.AND P0, PT, R11, RZ, PT ;  /* 0x000000ff0b00720c */ /* 0x000fda0003f06270 */
[----:B------:R-:W-:Y:S01]  /*1680*/  @!P0 MOV R4, 0x0 ;  /* 0x0000000000048802 */ /* 0x000fe20000000f00 */
[----:B------:R-:W-:Y:S01]  /*1690*/  @!P0 IMAD.MOV.U32 R5, RZ, RZ, -0x80000 ;  /* 0xfff80000ff058424 */ /* 0x000fe200078e00ff */
[----:B------:R-:W-:Y:S06]  /*16a0*/  @!P0 BRA `(.L_x_151) ;  /* 0x00000000004c8947 */ /* 0x000fec0003800000 */
[----:B------:R-:W-:-:S13]  /*16b0*/  ISETP.GT.AND P0, PT, R11, 0x7fefffff, PT ;  /* 0x7fefffff0b00780c */ /* 0x000fda0003f04270 */
[----:B------:R-:W-:Y:S05]  /*16c0*/  @P0 BRA `(.L_x_152) ;  /* 0x0000000000400947 */ /* 0x000fea0003800000 */
[----:B------:R-:W-:Y:S01]  /*16d0*/  DMUL R10, R10, 8.11296384146066816958e+31 ;  /* 0x469000000a0a7828 */ /* 0x000fe20000000000 */
[----:B------:R-:W-:Y:S01]  /*16e0*/  IMAD.MOV.U32 R4, RZ, RZ, RZ ;  /* 0x000000ffff047224 */ /* 0x000fe200078e00ff */
[----:B------:R-:W-:Y:S01]  /*16f0*/  MOV R8, 0x0 ;  /* 0x0000000000087802 */ /* 0x000fe20000000f00 */
[----:B------:R-:W-:-:S03]  /*1700*/  IMAD.MOV.U32 R9, RZ, RZ, 0x3fd80000 ;  /* 0x3fd80000ff097424 */ /* 0x000fc600078e00ff */
[----:B------:R-:W0:Y:S02]  /*1710*/  MUFU.RSQ64H R5, R11 ;  /* 0x0000000b00057308 */ /* 0x000e240000001c00 */
[----:B0-----:R-:W-:-:S08]  /*1720*/  DMUL R6, R4, R4 ;  /* 0x0000000404067228 */ /* 0x001fd00000000000 */
[----:B------:R-:W-:-:S08]  /*1730*/  DFMA R6, R10, -R6, 1 ;  /* 0x3ff000000a06742b */ /* 0x000fd00000000806 */
[----:B------:R-:W-:Y:S02]  /*1740*/  DFMA R8, R6, R8, 0.5 ;  /* 0x3fe000000608742b */ /* 0x000fe40000000008 */
[----:B------:R-:W-:-:S08]  /*1750*/  DMUL R6, R4, R6 ;  /* 0x0000000604067228 */ /* 0x000fd00000000000 */
[----:B------:R-:W-:-:S08]  /*1760*/  DFMA R6, R8, R6, R4 ;  /* 0x000000060806722b */ /* 0x000fd00000000004 */
[----:B------:R-:W-:Y:S02]  /*1770*/  DMUL R4, R10, R6 ;  /* 0x000000060a047228 */ /* 0x000fe40000000000 */
[----:B------:R-:W-:-:S06]  /*1780*/  VIADD R7, R7, 0xfff00000 ;  /* 0xfff0000007077836 */ /* 0x000fcc0000000000 */
[----:B------:R-:W-:-:S08]  /*1790*/  DFMA R8, R4, -R4, R10 ;  /* 0x800000040408722b */ /* 0x000fd0000000000a */
[----:B------:R-:W-:-:S10]  /*17a0*/  DFMA R4, R6, R8, R4 ;  /* 0x000000080604722b */ /* 0x000fd40000000004 */
[----:B------:R-:W-:Y:S01]  /*17b0*/  IADD3 R5, PT, PT, R5, -0x3500000, RZ ;  /* 0xfcb0000005057810 */ /* 0x000fe20007ffe0ff */
[----:B------:R-:W-:Y:S06]  /*17c0*/  BRA `(.L_x_151) ;  /* 0x0000000000047947 */ /* 0x000fec0003800000 */
.L_x_152:
[----:B------:R-:W-:-:S11]  /*17d0*/  DADD R4, R10, R10 ;  /* 0x000000000a047229 */ /* 0x000fd6000000000a */
.L_x_151:
[----:B------:R-:W-:Y:S05]  /*17e0*/  BSYNC.RECONVERGENT B1 ;  /* 0x0000000000017941 */ /* 0x000fea0003800200 */
.L_x_149:
[----:B------:R-:W-:Y:S01]  /*17f0*/  IMAD.MOV.U32 R58, RZ, RZ, R4 ;  /* 0x000000ffff3a7224 */ /* 0x000fe200078e0004 */
[----:B------:R-:W-:Y:S01]  /*1800*/  MOV R4, R0 ;  /* 0x0000000000047202 */ /* 0x000fe20000000f00 */
[----:B------:R-:W-:Y:S02]  /*1810*/  IMAD.MOV.U32 R59, RZ, RZ, R5 ;  /* 0x000000ffff3b7224 */ /* 0x000fe400078e0005 */
[----:B------:R-:W-:-:S04]  /*1820*/  IMAD.MOV.U32 R5, RZ, RZ, 0x0 ;  /* 0x00000000ff057424 */ /* 0x000fc800078e00ff */
[----:B------:R-:W-:Y:S05]  /*1830*/  RET.REL.NODEC R4 `(_Z14kernelgpuFbou1IdEvPT_S1_S1_S1_S1_S1_S1_S1_S1_S1_S0_iiiiiiii) ;  /* 0xffffffe404f07950 */ /* 0x000fea0003c3ffff */
.L_x_153:
        /* <DEDUP_REMOVED lines=12> */
.L_x_169:


//--------------------- .nv.shared.reserved.0     --------------------------
	.section	.nv.shared.reserved.0,"aw",@nobits
	.weak		__nv_reservedSMEM_offset_0_alias
	.size		__nv_reservedSMEM_offset_0_alias, 0, 64
	.other		__nv_reservedSMEM_offset_0_alias,@"STO_CUDA_RESERVED_SHARED STV_DEFAULT"
__nv_reservedSMEM_offset_0_alias:
	.zero		0
	.zero		64


//--------------------- .nv.constant0._Z14kernelgpuFbou5IfEvPT_S1_S1_S1_S1_S1_S1_S1_S1_S1_S0_iiiiiiii --------------------------
	.section	.nv.constant0._Z14kernelgpuFbou5IfEvPT_S1_S1_S1_S1_S1_S1_S1_S1_S1_S0_iiiiiiii,"a",@progbits
	.sectionflags	@""
	.align	4
.nv.constant0._Z14kernelgpuFbou5IfEvPT_S1_S1_S1_S1_S1_S1_S1_S1_S1_S0_iiiiiiii:
	.zero		1012


//--------------------- .nv.constant0._Z14kernelgpuFbou4IfEvPT_S1_S1_S1_S1_S1_S1_S1_S1_S1_S0_iiiiiiii --------------------------
	.section	.nv.constant0._Z14kernelgpuFbou4IfEvPT_S1_S1_S1_S1_S1_S1_S1_S1_S1_S0_iiiiiiii,"a",@progbits
	.sectionflags	@""
	.align	4
.nv.constant0._Z14kernelgpuFbou4IfEvPT_S1_S1_S1_S1_S1_S1_S1_S1_S1_S0_iiiiiiii:
	.zero		1012


//--------------------- .nv.constant0._Z14kernelgpuFbou3IfEvPT_S1_S1_S1_S1_S1_S1_S1_S1_S1_S0_iiiiiiii --------------------------
	.section	.nv.constant0._Z14kernelgpuFbou3IfEvPT_S1_S1_S1_S1_S1_S1_S1_S1_S1_S0_iiiiiiii,"a",@progbits
	.sectionflags	@""
	.align	4
.nv.constant0._Z14kernelgpuFbou3IfEvPT_S1_S1_S1_S1_S1_S1_S1_S1_S1_S0_iiiiiiii:
	.zero		1012


//--------------------- .nv.constant0._Z14kernelgpuFbou2IfEvPT_S1_S1_S1_S1_S1_S1_S1_S1_S1_S0_iiiiiiii --------------------------
	.section	.nv.constant0._Z14kernelgpuFbou2IfEvPT_S1_S1_S1_S1_S1_S1_S1_S1_S1_S0_iiiiiiii,"a",@progbits
	.sectionflags	@""
	.align	4
.nv.constant0._Z14kernelgpuFbou2IfEvPT_S1_S1_S1_S1_S1_S1_S1_S1_S1_S0_iiiiiiii:
	.zero		1012


//--------------------- .nv.constant0._Z14kernelgpuFbou1IfEvPT_S1_S1_S1_S1_S1_S1_S1_S1_S1_S0_iiiiiiii --------------------------
	.section	.nv.constant0._Z14kernelgpuFbou1IfEvPT_S1_S1_S1_S1_S1_S1_S1_S1_S1_S0_iiiiiiii,"a",@progbits
	.sectionflags	@""
	.align	4
.nv.constant0._Z14kernelgpuFbou1IfEvPT_S1_S1_S1_S1_S1_S1_S1_S1_S1_S0_iiiiiiii:
	.zero		1012


//--------------------- .nv.constant0._Z14kernelgpuFbou5IdEvPT_S1_S1_S1_S1_S1_S1_S1_S1_S1_S0_iiiiiiii --------------------------
	.section	.nv.constant0._Z14kernelgpuFbou5IdEvPT_S1_S1_S1_S1_S1_S1_S1_S1_S1_S0_iiiiiiii,"a",@progbits
	.sectionflags	@""
	.align	4
.nv.constant0._Z14kernelgpuFbou5IdEvPT_S1_S1_S1_S1_S1_S1_S1_S1_S1_S0_iiiiiiii:
	.zero		1016


//--------------------- .nv.constant0._Z14kernelgpuFbou4IdEvPT_S1_S1_S1_S1_S1_S1_S1_S1_S1_S0_iiiiiiii --------------------------
	.section	.nv.constant0._Z14kernelgpuFbou4IdEvPT_S1_S1_S1_S1_S1_S1_S1_S1_S1_S0_iiiiiiii,"a",@progbits
	.sectionflags	@""
	.align	4
.nv.constant0._Z14kernelgpuFbou4IdEvPT_S1_S1_S1_S1_S1_S1_S1_S1_S1_S0_iiiiiiii:
	.zero		1016


//--------------------- .nv.constant0._Z14kernelgpuFbou3IdEvPT_S1_S1_S1_S1_S1_S1_S1_S1_S1_S0_iiiiiiii --------------------------
	.section	.nv.constant0._Z14kernelgpuFbou3IdEvPT_S1_S1_S1_S1_S1_S1_S1_S1_S1_S0_iiiiiiii,"a",@progbits
	.sectionflags	@""
	.align	4
.nv.constant0._Z14kernelgpuFbou3IdEvPT_S1_S1_S1_S1_S1_S1_S1_S1_S1_S0_iiiiiiii:
	.zero		1016


//--------------------- .nv.constant0._Z14kernelgpuFbou2IdEvPT_S1_S1_S1_S1_S1_S1_S1_S1_S1_S0_iiiiiiii --------------------------
	.section	.nv.constant0._Z14kernelgpuFbou2IdEvPT_S1_S1_S1_S1_S1_S1_S1_S1_S1_S0_iiiiiiii,"a",@progbits
	.sectionflags	@""
	.align	4
.nv.constant0._Z14kernelgpuFbou2IdEvPT_S1_S1_S1_S1_S1_S1_S1_S1_S1_S0_iiiiiiii:
	.zero		1016


//--------------------- .nv.constant0._Z14kernelgpuFbou1IdEvPT_S1_S1_S1_S1_S1_S1_S1_S1_S1_S0_iiiiiiii --------------------------
	.section	.nv.constant0._Z14kernelgpuFbou1IdEvPT_S1_S1_S1_S1_S1_S1_S1_S1_S1_S0_iiiiiiii,"a",@progbits
	.sectionflags	@""
	.align	4
.nv.constant0._Z14kernelgpuFbou1IdEvPT_S1_S1_S1_S1_S1_S1_S1_S1_S1_S0_iiiiiiii:
	.zero		1016


//--------------------- SYMBOLS --------------------------

	.type		.nv.reservedSmem.offset0,@object
	.size		.nv.reservedSmem.offset0,0x4
